	.target	sm_80

	.elftype	@"ET_EXEC"


//--------------------- .note.nv.tkinfo           --------------------------
	.section	.note.nv.tkinfo,"",@"SHT_NOTE"
	.sectionflags	@"SHF_NOTE_NV_TKINFO"
	.tkinfo
        /*0018*/ 	.word	0x00000002
        /*0030*/ 	.string	""
        /*0030*/ 	.string	"ptxas"
        /*0030*/ 	.string	"Cuda compilation tools, release 13.0, V13.0.88"
        /*0030*/ 	.string	"Build cuda_13.0.r13.0/compiler.36424714_0"
        /*0030*/ 	.string	"-v  -suppress-debug-info  -lineinfo  -arch sm_80 "



//--------------------- .note.nv.cuinfo           --------------------------
	.section	.note.nv.cuinfo,"",@"SHT_NOTE"
	.sectionflags	@"SHF_NOTE_NV_CUINFO"
        /*0018*/ 	.short	0x0002
        /*001a*/ 	.short	0x0050
        /*001c*/ 	.short	0x0082
	.zero		2


//--------------------- .nv.info                  --------------------------
	.section	.nv.info,"",@"SHT_CUDA_INFO"
	.align	4


	//----- nvinfo : EIATTR_REGCOUNT
	.align		4
        /*0000*/ 	.byte	0x04, 0x2f
        /*0002*/ 	.short	(.L_1 - .L_0)
	.align		4
.L_0:
        /*0004*/ 	.word	index@(matmul_kernel)
        /*0008*/ 	.word	0x000000ff


	//----- nvinfo : EIATTR_FRAME_SIZE
	.align		4
.L_1:
        /*000c*/ 	.byte	0x04, 0x11
        /*000e*/ 	.short	(.L_3 - .L_2)
	.align		4
.L_2:
        /*0010*/ 	.word	index@(matmul_kernel)
        /*0014*/ 	.word	0x000040c0


	//----- nvinfo : EIATTR_MIN_STACK_SIZE
	.align		4
.L_3:
        /*0018*/ 	.byte	0x04, 0x12
        /*001a*/ 	.short	(.L_5 - .L_4)
	.align		4
.L_4:
        /*001c*/ 	.word	index@(matmul_kernel)
        /*0020*/ 	.word	0x000040c0
.L_5:


//--------------------- .nv.info.matmul_kernel    --------------------------
	.section	.nv.info.matmul_kernel,"",@"SHT_CUDA_INFO"
	.sectionflags	@""
	.align	4


	//----- nvinfo : EIATTR_CUDA_API_VERSION
	.align		4
        /*0000*/ 	.byte	0x04, 0x37
        /*0002*/ 	.short	(.L_7 - .L_6)
.L_6:
        /*0004*/ 	.word	0x00000082


	//----- nvinfo : EIATTR_SW2861232_WAR
	.align		4
.L_7:
        /*0008*/ 	.byte	0x01, 0x35
	.zero		2


	//----- nvinfo : EIATTR_PARAM_CBANK
	.align		4
        /*000c*/ 	.byte	0x04, 0x0a
        /*000e*/ 	.short	(.L_9 - .L_8)
	.align		4
.L_8:
        /*0010*/ 	.word	index@(.nv.constant0.matmul_kernel)
        /*0014*/ 	.short	0x0160
        /*0016*/ 	.short	0x0050


	//----- nvinfo : EIATTR_CBANK_PARAM_SIZE
	.align		4
.L_9:
        /*0018*/ 	.byte	0x03, 0x19
        /*001a*/ 	.short	0x0050


	//----- nvinfo : EIATTR_KPARAM_INFO
	.align		4
        /*001c*/ 	.byte	0x04, 0x17
        /*001e*/ 	.short	(.L_11 - .L_10)
.L_10:
        /*0020*/ 	.word	0x00000000
        /*0024*/ 	.short	0x000d
        /*0026*/ 	.short	0x0048
        /*0028*/ 	.byte	0x00, 0xf4, 0x21, 0x00


	//----- nvinfo : EIATTR_KPARAM_INFO
	.align		4
.L_11:
        /*002c*/ 	.byte	0x04, 0x17
        /*002e*/ 	.short	(.L_13 - .L_12)
.L_12:
        /*0030*/ 	.word	0x00000000
        /*0034*/ 	.short	0x000c
        /*0036*/ 	.short	0x0040
        /*0038*/ 	.byte	0x00, 0xf4, 0x21, 0x00


	//----- nvinfo : EIATTR_KPARAM_INFO
	.align		4
.L_13:
        /*003c*/ 	.byte	0x04, 0x17
        /*003e*/ 	.short	(.L_15 - .L_14)
.L_14:
        /*0040*/ 	.word	0x00000000
        /*0044*/ 	.short	0x000b
        /*0046*/ 	.short	0x0038
        /*0048*/ 	.byte	0x00, 0xf0, 0x11, 0x00


	//----- nvinfo : EIATTR_KPARAM_INFO
	.align		4
.L_15:
        /*004c*/ 	.byte	0x04, 0x17
        /*004e*/ 	.short	(.L_17 - .L_16)
.L_16:
        /*0050*/ 	.word	0x00000000
        /*0054*/ 	.short	0x000a
        /*0056*/ 	.short	0x0034
        /*0058*/ 	.byte	0x00, 0xf0, 0x11, 0x00


	//----- nvinfo : EIATTR_KPARAM_INFO
	.align		4
.L_17:
        /*005c*/ 	.byte	0x04, 0x17
        /*005e*/ 	.short	(.L_19 - .L_18)
.L_18:
        /*0060*/ 	.word	0x00000000
        /*0064*/ 	.short	0x0009
        /*0066*/ 	.short	0x0030
        /*0068*/ 	.byte	0x00, 0xf0, 0x11, 0x00


	//----- nvinfo : EIATTR_KPARAM_INFO
	.align		4
.L_19:
        /*006c*/ 	.byte	0x04, 0x17
        /*006e*/ 	.short	(.L_21 - .L_20)
.L_20:
        /*0070*/ 	.word	0x00000000
        /*0074*/ 	.short	0x0008
        /*0076*/ 	.short	0x002c
        /*0078*/ 	.byte	0x00, 0xf0, 0x11, 0x00


	//----- nvinfo : EIATTR_KPARAM_INFO
	.align		4
.L_21:
        /*007c*/ 	.byte	0x04, 0x17
        /*007e*/ 	.short	(.L_23 - .L_22)
.L_22:
        /*0080*/ 	.word	0x00000000
        /*0084*/ 	.short	0x0007
        /*0086*/ 	.short	0x0028
        /*0088*/ 	.byte	0x00, 0xf0, 0x11, 0x00


	//----- nvinfo : EIATTR_KPARAM_INFO
	.align		4
.L_23:
        /*008c*/ 	.byte	0x04, 0x17
        /*008e*/ 	.short	(.L_25 - .L_24)
.L_24:
        /*0090*/ 	.word	0x00000000
        /*0094*/ 	.short	0x0006
        /*0096*/ 	.short	0x0024
        /*0098*/ 	.byte	0x00, 0xf0, 0x11, 0x00


	//----- nvinfo : EIATTR_KPARAM_INFO
	.align		4
.L_25:
        /*009c*/ 	.byte	0x04, 0x17
        /*009e*/ 	.short	(.L_27 - .L_26)
.L_26:
        /*00a0*/ 	.word	0x00000000
        /*00a4*/ 	.short	0x0005
        /*00a6*/ 	.short	0x0020
        /*00a8*/ 	.byte	0x00, 0xf0, 0x11, 0x00


	//----- nvinfo : EIATTR_KPARAM_INFO
	.align		4
.L_27:
        /*00ac*/ 	.byte	0x04, 0x17
        /*00ae*/ 	.short	(.L_29 - .L_28)
.L_28:
        /*00b0*/ 	.word	0x00000000
        /*00b4*/ 	.short	0x0004
        /*00b6*/ 	.short	0x001c
        /*00b8*/ 	.byte	0x00, 0xf0, 0x11, 0x00


	//----- nvinfo : EIATTR_KPARAM_INFO
	.align		4
.L_29:
        /*00bc*/ 	.byte	0x04, 0x17
        /*00be*/ 	.short	(.L_31 - .L_30)
.L_30:
        /*00c0*/ 	.word	0x00000000
        /*00c4*/ 	.short	0x0003
        /*00c6*/ 	.short	0x0018
        /*00c8*/ 	.byte	0x00, 0xf0, 0x11, 0x00


	//----- nvinfo : EIATTR_KPARAM_INFO
	.align		4
.L_31:
        /*00cc*/ 	.byte	0x04, 0x17
        /*00ce*/ 	.short	(.L_33 - .L_32)
.L_32:
        /*00d0*/ 	.word	0x00000000
        /*00d4*/ 	.short	0x0002
        /*00d6*/ 	.short	0x0010
        /*00d8*/ 	.byte	0x00, 0xf4, 0x21, 0x00


	//----- nvinfo : EIATTR_KPARAM_INFO
	.align		4
.L_33:
        /*00dc*/ 	.byte	0x04, 0x17
        /*00de*/ 	.short	(.L_35 - .L_34)
.L_34:
        /*00e0*/ 	.word	0x00000000
        /*00e4*/ 	.short	0x0001
        /*00e6*/ 	.short	0x0008
        /*00e8*/ 	.byte	0x00, 0xf4, 0x21, 0x00


	//----- nvinfo : EIATTR_KPARAM_INFO
	.align		4
.L_35:
        /*00ec*/ 	.byte	0x04, 0x17
        /*00ee*/ 	.short	(.L_37 - .L_36)
.L_36:
        /*00f0*/ 	.word	0x00000000
        /*00f4*/ 	.short	0x0000
        /*00f6*/ 	.short	0x0000
        /*00f8*/ 	.byte	0x00, 0xf4, 0x21, 0x00


	//----- nvinfo : EIATTR_MAXREG_COUNT
	.align		4
.L_37:
        /*00fc*/ 	.byte	0x03, 0x1b
        /*00fe*/ 	.short	0x00ff


	//----- nvinfo : EIATTR_NUM_BARRIERS
	.align		4
        /*0100*/ 	.byte	0x02, 0x4c
        /*0102*/ 	.byte	0x01
	.zero		1


	//----- nvinfo : EIATTR_ANNOTATIONS
	.align		4
        /*0104*/ 	.byte	0x04, 0x55
        /*0106*/ 	.short	(.L_39 - .L_38)


	//   ....[0]....
.L_38:
        /*0108*/ 	.word	0x00000001
        /*010c*/ 	.byte	0xc0, 0x05, 0x00, 0x00, 0x01, 0x00, 0x00, 0x00, 0x10, 0x06, 0x00, 0x00, 0x01, 0x00, 0x00, 0x00
        /* <DEDUP_REMOVED lines=2041> */
        /*80ac*/ 	.byte	0xe0, 0x50, 0x02, 0x00, 0x01, 0x00, 0x00, 0x00, 0xf0, 0x50, 0x02, 0x00


	//----- nvinfo : EIATTR_MERCURY_ISA_VERSION
	.align		4
.L_39:
        /*80b8*/ 	.byte	0x03, 0x5f
        /*80ba*/ 	.short	0x0000


	//----- nvinfo : EIATTR_EXIT_INSTR_OFFSETS
	.align		4
        /*80bc*/ 	.byte	0x04, 0x1c
        /*80be*/ 	.short	(.L_41 - .L_40)


	//   ....[0]....
.L_40:
        /*80c0*/ 	.word	0x000947d0


	//   ....[1]....
        /*80c4*/ 	.word	0x000947f0


	//----- nvinfo : EIATTR_REQNTID
	.align		4
.L_41:
        /*80c8*/ 	.byte	0x04, 0x10
        /*80ca*/ 	.short	(.L_43 - .L_42)
.L_42:
        /*80cc*/ 	.word	0x00000040
        /*80d0*/ 	.word	0x00000001
        /*80d4*/ 	.word	0x00000001
.L_43:


//--------------------- .nv.callgraph             --------------------------
	.section	.nv.callgraph,"",@"SHT_CUDA_CALLGRAPH"
	.align	4
	.sectionentsize	8
	.align		4
        /*0000*/ 	.word	0x00000000
	.align		4
        /*0004*/ 	.word	0xffffffff
	.align		4
        /*0008*/ 	.word	0x00000000
	.align		4
        /*000c*/ 	.word	0xfffffffe
	.align		4
        /*0010*/ 	.word	0x00000000
	.align		4
        /*0014*/ 	.word	0xfffffffd
	.align		4
        /*0018*/ 	.word	0x00000000
	.align		4
        /*001c*/ 	.word	0xfffffffc


//--------------------- .nv.rel.action            --------------------------
	.section	.nv.rel.action,"",@"SHT_CUDA_RELOCINFO"
	.align	8
	.sectionentsize	8
        /*0000*/ 	.byte	0x73, 0x00, 0x00, 0x00, 0x00, 0x00, 0x00, 0x00, 0x00, 0x00, 0x00, 0x11, 0x25, 0x00, 0x05, 0x36


//--------------------- .nv.constant0.matmul_kernel --------------------------
	.section	.nv.constant0.matmul_kernel,"a",@progbits
	.sectionflags	@""
	.align	4
.nv.constant0.matmul_kernel:
	.zero		432


//--------------------- .text.matmul_kernel       --------------------------
	.section	.text.matmul_kernel,"ax",@progbits
	.sectioninfo	@"SHI_REGISTERS=255"
	.align	128
        .global         matmul_kernel
        .type           matmul_kernel,@function
        .size           matmul_kernel,(.L_x_3 - matmul_kernel)
        .other          matmul_kernel,@"STO_CUDA_ENTRY STV_DEFAULT"
matmul_kernel:
.text.matmul_kernel:
[----:B------:R-:W-:-:S03]  /*0000*/  IMAD.MOV.U32 R1, RZ, RZ, c[0x0][0x28] ;  /* 0x00000a00ff017624 */ /* 0x000fc600078e00ff */
[----:B------:R-:W-:Y:S01]  /*0010*/  IMAD.MOV.U32 R0, RZ, RZ, c[0x0][0x17c] ;  /* 0x00005f00ff007624 */ /* 0x000fe200078e00ff */
[----:B------:R-:W1:Y:S01]  /*0020*/  S2R R9, SR_CTAID.X ;  /* 0x0000000000097919 */ /* 0x000e620000002500 */
[----:B------:R-:W-:-:S03]  /*0030*/  IADD3 R1, R1, -0x40c0, RZ ;  /* 0xffffbf4001017810 */ /* 0x000fc60007ffe0ff */
[----:B------:R-:W-:-:S04]  /*0040*/  IADD3 R0, R0, 0x7f, RZ ;  /* 0x0000007f00007810 */ /* 0x000fc80007ffe0ff */
[----:B------:R-:W-:-:S04]  /*0050*/  SHF.R.S32.HI R3, RZ, 0x1f, R0 ;  /* 0x0000001fff037819 */ /* 0x000fc80000011400 */
[----:B------:R-:W-:-:S04]  /*0060*/  LEA.HI R3, R3, R0, RZ, 0x7 ;  /* 0x0000000003037211 */ /* 0x000fc800078f38ff */
[----:B------:R-:W-:-:S04]  /*0070*/  SHF.R.S32.HI R3, RZ, 0x7, R3 ;  /* 0x00000007ff037819 */ /* 0x000fc80000011403 */
[----:B------:R-:W-:-:S04]  /*0080*/  SHF.L.U32 R4, R3, 0x3, RZ ;  /* 0x0000000303047819 */ /* 0x000fc800000006ff */
[-C--:B------:R-:W-:Y:S02]  /*0090*/  IABS R5, R4.reuse ;  /* 0x0000000400057213 */ /* 0x080fe40000000000 */
[----:B-1----:R-:W-:Y:S02]  /*00a0*/  IABS R8, R9 ;  /* 0x0000000900087213 */ /* 0x002fe40000000000 */
[----:B------:R-:W1:Y:S01]  /*00b0*/  I2F.RP R0, R5 ;  /* 0x0000000500007306 */ /* 0x000e620000209400 */
[----:B------:R-:W-:-:S07]  /*00c0*/  IABS R10, R4 ;  /* 0x00000004000a7213 */ /* 0x000fce0000000000 */
[----:B-1----:R-:W1:Y:S02]  /*00d0*/  MUFU.RCP R0, R0 ;  /* 0x0000000000007308 */ /* 0x002e640000001000 */
[----:B-1----:R-:W-:Y:S01]  /*00e0*/  IADD3 R2, R0, 0xffffffe, RZ ;  /* 0x0ffffffe00027810 */ /* 0x002fe20007ffe0ff */
[----:B------:R-:W-:-:S05]  /*00f0*/  IMAD.MOV R0, RZ, RZ, -R10 ;  /* 0x000000ffff007224 */ /* 0x000fca00078e0a0a */
[----:B------:R1:W2:Y:S02]  /*0100*/  F2I.FTZ.U32.TRUNC.NTZ R3, R2 ;  /* 0x0000000200037305 */ /* 0x0002a4000021f000 */
[----:B-1----:R-:W-:Y:S01]  /*0110*/  MOV R2, RZ ;  /* 0x000000ff00027202 */ /* 0x002fe20000000f00 */
[----:B--2---:R-:W-:-:S04]  /*0120*/  IMAD.MOV R6, RZ, RZ, -R3 ;  /* 0x000000ffff067224 */ /* 0x004fc800078e0a03 */
[----:B------:R-:W-:Y:S02]  /*0130*/  IMAD R7, R6, R5, RZ ;  /* 0x0000000506077224 */ /* 0x000fe400078e02ff */
[----:B------:R-:W-:Y:S01]  /*0140*/  IMAD.MOV.U32 R6, RZ, RZ, R8 ;  /* 0x000000ffff067224 */ /* 0x000fe200078e0008 */
[----:B------:R-:W-:Y:S01]  /*0150*/  IABS R8, c[0x0][0x178] ;  /* 0x00005e0000087a13 */ /* 0x000fe20000000000 */
[----:B------:R-:W-:-:S06]  /*0160*/  IMAD.HI.U32 R3, R3, R7, R2 ;  /* 0x0000000703037227 */ /* 0x000fcc00078e0002 */
[----:B------:R-:W-:-:S04]  /*0170*/  IMAD.HI.U32 R3, R3, R6, RZ ;  /* 0x0000000603037227 */ /* 0x000fc800078e00ff */
[----:B------:R-:W-:-:S05]  /*0180*/  IMAD R0, R3, R0, R6 ;  /* 0x0000000003007224 */ /* 0x000fca00078e0206 */
[----:B------:R-:W-:-:S13]  /*0190*/  ISETP.GT.U32.AND P1, PT, R5, R0, PT ;  /* 0x000000000500720c */ /* 0x000fda0003f24070 */
[----:B------:R-:W-:Y:S01]  /*01a0*/  @!P1 IMAD.IADD R0, R0, 0x1, -R5 ;  /* 0x0000000100009824 */ /* 0x000fe200078e0a05 */
[----:B------:R-:W-:Y:S02]  /*01b0*/  @!P1 IADD3 R3, R3, 0x1, RZ ;  /* 0x0000000103039810 */ /* 0x000fe40007ffe0ff */
[----:B------:R-:W-:Y:S02]  /*01c0*/  ISETP.NE.AND P1, PT, R4, RZ, PT ;  /* 0x000000ff0400720c */ /* 0x000fe40003f25270 */
[----:B------:R-:W-:Y:S02]  /*01d0*/  ISETP.GE.U32.AND P0, PT, R0, R5, PT ;  /* 0x000000050000720c */ /* 0x000fe40003f06070 */
[----:B------:R-:W-:-:S04]  /*01e0*/  LOP3.LUT R0, R9, R4, RZ, 0x3c, !PT ;  /* 0x0000000409007212 */ /* 0x000fc800078e3cff */
[----:B------:R-:W-:Y:S02]  /*01f0*/  ISETP.GE.AND P2, PT, R0, RZ, PT ;  /* 0x000000ff0000720c */ /* 0x000fe40003f46270 */
[----:B------:R-:W-:-:S04]  /*0200*/  MOV R0, c[0x0][0x178] ;  /* 0x00005e0000007a02 */ /* 0x000fc80000000f00 */
[----:B------:R-:W-:Y:S02]  /*0210*/  IADD3 R0, R0, 0x1ff, RZ ;  /* 0x000001ff00007810 */ /* 0x000fe40007ffe0ff */
[----:B------:R-:W-:-:S05]  /*0220*/  @P0 IADD3 R3, R3, 0x1, RZ ;  /* 0x0000000103030810 */ /* 0x000fca0007ffe0ff */
[----:B------:R-:W-:Y:S01]  /*0230*/  IMAD.MOV.U32 R2, RZ, RZ, R3 ;  /* 0x000000ffff027224 */ /* 0x000fe200078e0003 */
[----:B------:R-:W-:-:S03]  /*0240*/  SHF.R.S32.HI R3, RZ, 0x1f, R0 ;  /* 0x0000001fff037819 */ /* 0x000fc60000011400 */
[----:B------:R-:W-:Y:S01]  /*0250*/  @!P2 IMAD.MOV R2, RZ, RZ, -R2 ;  /* 0x000000ffff02a224 */ /* 0x000fe200078e0a02 */
[----:B------:R-:W-:Y:S02]  /*0260*/  @!P1 LOP3.LUT R2, RZ, R4, RZ, 0x33, !PT ;  /* 0x00000004ff029212 */ /* 0x000fe400078e33ff */
[----:B------:R-:W-:Y:S02]  /*0270*/  LEA.HI R3, R3, R0, RZ, 0x9 ;  /* 0x0000000003037211 */ /* 0x000fe400078f48ff */
[----:B------:R-:W-:Y:S01]  /*0280*/  SHF.L.U32 R12, R2, 0x3, RZ ;  /* 0x00000003020c7819 */ /* 0x000fe200000006ff */
[----:B------:R-:W-:Y:S01]  /*0290*/  IMAD.MOV R6, RZ, RZ, -R2 ;  /* 0x000000ffff067224 */ /* 0x000fe200078e0a02 */
[----:B------:R-:W-:Y:S02]  /*02a0*/  IABS R0, c[0x0][0x17c] ;  /* 0x00005f0000007a13 */ /* 0x000fe40000000000 */
[----:B------:R-:W-:Y:S01]  /*02b0*/  LEA.HI.SX32 R3, R3, -R12, 0x17 ;  /* 0x8000000c03037211 */ /* 0x000fe200078fbaff */
[----:B------:R-:W-:Y:S01]  /*02c0*/  IMAD R15, R4, R6, R9 ;  /* 0x00000006040f7224 */ /* 0x000fe200078e0209 */
[----:B------:R-:W-:Y:S01]  /*02d0*/  I2F.RP R7, R0 ;  /* 0x0000000000077306 */ /* 0x000fe20000209400 */
[----:B------:R-:W-:Y:S01]  /*02e0*/  IMAD.MOV.U32 R4, RZ, RZ, RZ ;  /* 0x000000ffff047224 */ /* 0x000fe200078e00ff */
[----:B------:R-:W-:-:S02]  /*02f0*/  IMNMX R14, R3, 0x8, PT ;  /* 0x00000008030e7817 */ /* 0x000fc40003800200 */
[----:B------:R-:W-:Y:S02]  /*0300*/  IABS R6, R15 ;  /* 0x0000000f00067213 */ /* 0x000fe40000000000 */
[-C--:B------:R-:W-:Y:S02]  /*0310*/  IABS R10, R14.reuse ;  /* 0x0000000e000a7213 */ /* 0x080fe40000000000 */
[----:B------:R-:W-:Y:S02]  /*0320*/  IABS R9, R14 ;  /* 0x0000000e00097213 */ /* 0x000fe40000000000 */
[----:B------:R-:W1:Y:S01]  /*0330*/  I2F.RP R3, R10 ;  /* 0x0000000a00037306 */ /* 0x000e620000209400 */
[----:B------:R-:W-:-:S07]  /*0340*/  MOV R2, R8 ;  /* 0x0000000800027202 */ /* 0x000fce0000000f00 */
[----:B------:R-:W-:Y:S08]  /*0350*/  I2F.RP R8, R2 ;  /* 0x0000000200087306 */ /* 0x000ff00000209400 */
[----:B-1----:R-:W1:Y:S08]  /*0360*/  MUFU.RCP R3, R3 ;  /* 0x0000000300037308 */ /* 0x002e700000001000 */
[----:B------:R-:W-:Y:S01]  /*0370*/  MUFU.RCP R7, R7 ;  /* 0x0000000700077308 */ /* 0x000fe20000001000 */
[----:B-1----:R-:W-:-:S07]  /*0380*/  IADD3 R5, R3, 0xffffffe, RZ ;  /* 0x0ffffffe03057810 */ /* 0x002fce0007ffe0ff */
[----:B------:R-:W-:Y:S08]  /*0390*/  MUFU.RCP R8, R8 ;  /* 0x0000000800087308 */ /* 0x000ff00000001000 */
[----:B------:R-:W1:Y:S02]  /*03a0*/  F2I.FTZ.U32.TRUNC.NTZ R5, R5 ;  /* 0x0000000500057305 */ /* 0x000e64000021f000 */
[----:B-1----:R-:W-:-:S04]  /*03b0*/  IMAD.MOV R11, RZ, RZ, -R5 ;  /* 0x000000ffff0b7224 */ /* 0x002fc800078e0a05 */
[----:B------:R-:W-:-:S04]  /*03c0*/  IMAD R3, R11, R10, RZ ;  /* 0x0000000a0b037224 */ /* 0x000fc800078e02ff */
[----:B------:R-:W-:Y:S01]  /*03d0*/  IMAD.HI.U32 R4, R5, R3, R4 ;  /* 0x0000000305047227 */ /* 0x000fe200078e0004 */
[----:B------:R-:W-:-:S03]  /*03e0*/  IADD3 R5, RZ, -R9, RZ ;  /* 0x80000009ff057210 */ /* 0x000fc60007ffe0ff */
[----:B------:R-:W-:Y:S01]  /*03f0*/  IMAD.MOV.U32 R3, RZ, RZ, R6 ;  /* 0x000000ffff037224 */ /* 0x000fe200078e0006 */
[----:B------:R-:W-:-:S03]  /*0400*/  IADD3 R6, R8, 0xffffffe, RZ ;  /* 0x0ffffffe08067810 */ /* 0x000fc60007ffe0ff */
[----:B------:R-:W-:-:S04]  /*0410*/  IMAD.HI.U32 R4, R4, R3, RZ ;  /* 0x0000000304047227 */ /* 0x000fc800078e00ff */
[----:B------:R-:W-:Y:S01]  /*0420*/  IMAD R3, R4, R5, R3 ;  /* 0x0000000504037224 */ /* 0x000fe200078e0203 */
[----:B------:R-:W-:Y:S02]  /*0430*/  IADD3 R5, R7, 0xffffffe, RZ ;  /* 0x0ffffffe07057810 */ /* 0x000fe40007ffe0ff */
[----:B------:R1:W-:Y:S02]  /*0440*/  F2I.FTZ.U32.TRUNC.NTZ R7, R6 ;  /* 0x0000000600077305 */ /* 0x0003e4000021f000 */
[----:B------:R-:W-:-:S06]  /*0450*/  ISETP.GT.U32.AND P1, PT, R10, R3, PT ;  /* 0x000000030a00720c */ /* 0x000fcc0003f24070 */
[----:B------:R-:W2:Y:S01]  /*0460*/  F2I.FTZ.U32.TRUNC.NTZ R5, R5 ;  /* 0x0000000500057305 */ /* 0x000ea2000021f000 */
[----:B-1----:R-:W-:-:S06]  /*0470*/  IMAD.MOV.U32 R6, RZ, RZ, RZ ;  /* 0x000000ffff067224 */ /* 0x002fcc00078e00ff */
[----:B------:R-:W-:Y:S01]  /*0480*/  @!P1 IMAD.IADD R3, R3, 0x1, -R10 ;  /* 0x0000000103039824 */ /* 0x000fe200078e0a0a */
[----:B------:R-:W-:Y:S02]  /*0490*/  @!P1 IADD3 R4, R4, 0x1, RZ ;  /* 0x0000000104049810 */ /* 0x000fe40007ffe0ff */
[----:B------:R-:W-:Y:S02]  /*04a0*/  ISETP.NE.AND P1, PT, R14, RZ, PT ;  /* 0x000000ff0e00720c */ /* 0x000fe40003f25270 */
[----:B------:R-:W-:Y:S02]  /*04b0*/  ISETP.GE.U32.AND P0, PT, R3, R10, PT ;  /* 0x0000000a0300720c */ /* 0x000fe40003f06070 */
[----:B------:R-:W-:Y:S01]  /*04c0*/  LOP3.LUT R3, R15, R14, RZ, 0x3c, !PT ;  /* 0x0000000e0f037212 */ /* 0x000fe200078e3cff */
[----:B--2---:R-:W-:-:S03]  /*04d0*/  IMAD.MOV R9, RZ, RZ, -R5 ;  /* 0x000000ffff097224 */ /* 0x004fc600078e0a05 */
[----:B------:R-:W-:Y:S01]  /*04e0*/  ISETP.GE.AND P2, PT, R3, RZ, PT ;  /* 0x000000ff0300720c */ /* 0x000fe20003f46270 */
[----:B------:R-:W-:Y:S02]  /*04f0*/  IMAD.MOV R3, RZ, RZ, -R7 ;  /* 0x000000ffff037224 */ /* 0x000fe400078e0a07 */
[----:B------:R-:W-:Y:S02]  /*0500*/  IMAD R9, R9, R0, RZ ;  /* 0x0000000009097224 */ /* 0x000fe400078e02ff */
[----:B------:R-:W-:Y:S02]  /*0510*/  IMAD R3, R3, R2, RZ ;  /* 0x0000000203037224 */ /* 0x000fe400078e02ff */
[----:B------:R-:W-:-:S04]  /*0520*/  @P0 IADD3 R4, R4, 0x1, RZ ;  /* 0x0000000104040810 */ /* 0x000fc80007ffe0ff */
[----:B------:R-:W-:Y:S02]  /*0530*/  MOV R8, R4 ;  /* 0x0000000400087202 */ /* 0x000fe40000000f00 */
[----:B------:R-:W-:-:S03]  /*0540*/  MOV R4, RZ ;  /* 0x000000ff00047202 */ /* 0x000fc60000000f00 */
[----:B------:R-:W-:Y:S01]  /*0550*/  @!P2 IMAD.MOV R8, RZ, RZ, -R8 ;  /* 0x000000ffff08a224 */ /* 0x000fe200078e0a08 */
[----:B------:R-:W-:Y:S01]  /*0560*/  @!P1 LOP3.LUT R8, RZ, R14, RZ, 0x33, !PT ;  /* 0x0000000eff089212 */ /* 0x000fe200078e33ff */
[----:B------:R-:W-:-:S04]  /*0570*/  IMAD.HI.U32 R4, R5, R9, R4 ;  /* 0x0000000905047227 */ /* 0x000fc800078e0004 */
[C---:B------:R-:W-:Y:S02]  /*0580*/  IMAD.SHL.U32 R141, R8.reuse, 0x80, RZ ;  /* 0x00000080088d7824 */ /* 0x040fe400078e00ff */
[----:B------:R-:W-:Y:S01]  /*0590*/  IMAD.HI.U32 R5, R7, R3, R6 ;  /* 0x0000000307057227 */ /* 0x000fe200078e0006 */
[----:B------:R-:W-:Y:S02]  /*05a0*/  IADD3 R3, -R8, RZ, RZ ;  /* 0x000000ff08037210 */ /* 0x000fe40007ffe1ff */
[C---:B------:R-:W-:Y:S01]  /*05b0*/  IADD3 R17, R141.reuse, 0x1, RZ ;  /* 0x000000018d117810 */ /* 0x040fe20007ffe0ff */
[----:B------:R-:W-:Y:S01]  /*05c0*/  STL [R1+0x1df4], R141 ;  /* 0x001df48d01007387 */ /* 0x000fe20000100800 */
[C---:B------:R-:W-:Y:S01]  /*05d0*/  IADD3 R146, R141.reuse, 0x7f, RZ ;  /* 0x0000007f8d927810 */ /* 0x040fe20007ffe0ff */
[----:B------:R-:W-:Y:S01]  /*05e0*/  IMAD R3, R14, R3, R15 ;  /* 0x000000030e037224 */ /* 0x000fe200078e020f */
[----:B------:R-:W-:Y:S02]  /*05f0*/  IABS R11, R17 ;  /* 0x00000011000b7213 */ /* 0x000fe40000000000 */
[----:B------:R-:W-:Y:S01]  /*0600*/  IABS R129, R141 ;  /* 0x0000008d00817213 */ /* 0x000fe20000000000 */
[----:B------:R-:W-:Y:S01]  /*0610*/  STL [R1+0x2fb4], R146 ;  /* 0x002fb49201007387 */ /* 0x000fe20000100800 */
[----:B------:R-:W-:Y:S01]  /*0620*/  IABS R13, R146 ;  /* 0x00000092000d7213 */ /* 0x000fe20000000000 */
[C---:B------:R-:W-:Y:S01]  /*0630*/  IMAD.HI.U32 R7, R4.reuse, R11, RZ ;  /* 0x0000000b04077227 */ /* 0x040fe200078e00ff */
[C---:B------:R-:W-:Y:S01]  /*0640*/  IADD3 R16, R141.reuse, 0x2, RZ ;  /* 0x000000028d107810 */ /* 0x040fe20007ffe0ff */
[----:B------:R1:W-:Y:S01]  /*0650*/  STL [R1+0x2c64], R17 ;  /* 0x002c641101007387 */ /* 0x0003e20000100800 */
[----:B------:R-:W-:Y:S01]  /*0660*/  IADD3 R19, R141, 0x3, RZ ;  /* 0x000000038d137810 */ /* 0x000fe20007ffe0ff */
[C---:B------:R-:W-:Y:S01]  /*0670*/  IMAD.HI.U32 R6, R4.reuse, R129, RZ ;  /* 0x0000008104067227 */ /* 0x040fe200078e00ff */
[----:B------:R-:W-:Y:S01]  /*0680*/  IADD3 R7, -R7, RZ, RZ ;  /* 0x000000ff07077210 */ /* 0x000fe20007ffe1ff */
[----:B------:R2:W-:Y:S01]  /*0690*/  STL [R1+0x2dc8], R16 ;  /* 0x002dc81001007387 */ /* 0x0005e20000100800 */
[----:B------:R-:W-:Y:S01]  /*06a0*/  IABS R127, R16 ;  /* 0x00000010007f7213 */ /* 0x000fe20000000000 */
[----:B------:R-:W-:Y:S01]  /*06b0*/  IMAD.HI.U32 R9, R4, R13, RZ ;  /* 0x0000000d04097227 */ /* 0x000fe200078e00ff */
[C---:B------:R-:W-:Y:S01]  /*06c0*/  IADD3 R18, R141.reuse, 0x4, RZ ;  /* 0x000000048d127810 */ /* 0x040fe20007ffe0ff */
[----:B------:R-:W-:Y:S01]  /*06d0*/  STL [R1+0x30c8], R146 ;  /* 0x0030c89201007387 */ /* 0x000fe20000100800 */
[C---:B------:R-:W-:Y:S01]  /*06e0*/  IADD3 R251, R141.reuse, 0xb, RZ ;  /* 0x0000000b8dfb7810 */ /* 0x040fe20007ffe0ff */
[----:B------:R-:W-:Y:S01]  /*06f0*/  IMAD R128, R0, R7, R11 ;  /* 0x0000000700807224 */ /* 0x000fe200078e020b */
[----:B------:R-:W-:Y:S01]  /*0700*/  IABS R11, R19 ;  /* 0x00000013000b7213 */ /* 0x000fe20000000000 */
[----:B------:R-:W-:Y:S01]  /*0710*/  IMAD.MOV R6, RZ, RZ, -R6 ;  /* 0x000000ffff067224 */ /* 0x000fe200078e0a06 */
[C---:B-1----:R-:W-:Y:S01]  /*0720*/  IADD3 R17, R141.reuse, 0x5, RZ ;  /* 0x000000058d117810 */ /* 0x042fe20007ffe0ff */
[----:B------:R-:W-:Y:S01]  /*0730*/  IMAD.MOV R9, RZ, RZ, -R9 ;  /* 0x000000ffff097224 */ /* 0x000fe200078e0a09 */
[C---:B--2---:R-:W-:Y:S01]  /*0740*/  IADD3 R16, R141.reuse, 0x6, RZ ;  /* 0x000000068d107810 */ /* 0x044fe20007ffe0ff */
[----:B------:R-:W-:Y:S01]  /*0750*/  IMAD.HI.U32 R8, R4, R127, RZ ;  /* 0x0000007f04087227 */ /* 0x000fe200078e00ff */
[----:B------:R-:W-:Y:S01]  /*0760*/  IABS R125, R18 ;  /* 0x00000012007d7213 */ /* 0x000fe20000000000 */
[----:B------:R-:W-:Y:S01]  /*0770*/  STL [R1+0x30d0], R128 ;  /* 0x0030d08001007387 */ /* 0x000fe20000100800 */
[----:B------:R-:W-:Y:S01]  /*0780*/  IABS R123, R16 ;  /* 0x00000010007b7213 */ /* 0x000fe20000000000 */
[C---:B------:R-:W-:Y:S01]  /*0790*/  IMAD R129, R0.reuse, R6, R129 ;  /* 0x0000000600817224 */ /* 0x040fe200078e0281 */
[C---:B------:R-:W-:Y:S01]  /*07a0*/  IADD3 R14, R141.reuse, 0x8, RZ ;  /* 0x000000088d0e7810 */ /* 0x040fe20007ffe0ff */
[----:B------:R-:W-:Y:S01]  /*07b0*/  IMAD R138, R0, R9, R13 ;  /* 0x00000009008a7224 */ /* 0x000fe200078e020d */
[----:B------:R-:W-:Y:S01]  /*07c0*/  IABS R13, R17 ;  /* 0x00000011000d7213 */ /* 0x000fe20000000000 */
[----:B------:R-:W-:Y:S01]  /*07d0*/  IMAD.HI.U32 R6, R4, R11, RZ ;  /* 0x0000000b04067227 */ /* 0x000fe200078e00ff */
[----:B------:R-:W-:-:S02]  /*07e0*/  IADD3 R252, R141, 0xa, RZ ;  /* 0x0000000a8dfc7810 */ /* 0x000fc40007ffe0ff */
[----:B------:R-:W-:Y:S01]  /*07f0*/  IABS R121, R14 ;  /* 0x0000000e00797213 */ /* 0x000fe20000000000 */
[----:B------:R-:W-:Y:S01]  /*0800*/  IMAD.MOV R8, RZ, RZ, -R8 ;  /* 0x000000ffff087224 */ /* 0x000fe200078e0a08 */
[----:B------:R-:W-:Y:S01]  /*0810*/  IADD3 R6, -R6, RZ, RZ ;  /* 0x000000ff06067210 */ /* 0x000fe20007ffe1ff */
[----:B------:R-:W-:Y:S01]  /*0820*/  IMAD.IADD R3, R12, 0x1, R3 ;  /* 0x000000010c037824 */ /* 0x000fe200078e0203 */
[C---:B------:R-:W-:Y:S01]  /*0830*/  IADD3 R12, R141.reuse, 0x9, RZ ;  /* 0x000000098d0c7810 */ /* 0x040fe20007ffe0ff */
[----:B------:R-:W-:Y:S01]  /*0840*/  IMAD R127, R0, R8, R127 ;  /* 0x00000008007f7224 */ /* 0x000fe200078e027f */
[----:B------:R-:W-:Y:S01]  /*0850*/  IABS R119, R252 ;  /* 0x000000fc00777213 */ /* 0x000fe20000000000 */
[C---:B------:R-:W-:Y:S01]  /*0860*/  IMAD.HI.U32 R8, R4.reuse, R13, RZ ;  /* 0x0000000d04087227 */ /* 0x040fe200078e00ff */
[C---:B------:R-:W-:Y:S02]  /*0870*/  IADD3 R250, R141.reuse, 0xd, RZ ;  /* 0x0000000d8dfa7810 */ /* 0x040fe40007ffe0ff */
[C---:B------:R-:W-:Y:S01]  /*0880*/  IADD3 R248, R141.reuse, 0xf, RZ ;  /* 0x0000000f8df87810 */ /* 0x040fe20007ffe0ff */
[C---:B------:R-:W-:Y:S01]  /*0890*/  IMAD.HI.U32 R7, R4.reuse, R125, RZ ;  /* 0x0000007d04077227 */ /* 0x040fe200078e00ff */
[C---:B------:R-:W-:Y:S01]  /*08a0*/  IADD3 R249, R141.reuse, 0xe, RZ ;  /* 0x0000000e8df97810 */ /* 0x040fe20007ffe0ff */
[----:B------:R-:W-:Y:S01]  /*08b0*/  STL [R1+0x30cc], R127 ;  /* 0x0030cc7f01007387 */ /* 0x000fe20000100800 */
[----:B------:R-:W-:Y:S01]  /*08c0*/  IADD3 R247, R141, 0x10, RZ ;  /* 0x000000108df77810 */ /* 0x000fe20007ffe0ff */
[----:B------:R-:W-:Y:S01]  /*08d0*/  IMAD.HI.U32 R9, R4, R123, RZ ;  /* 0x0000007b04097227 */ /* 0x000fe200078e00ff */
[----:B------:R-:W-:Y:S01]  /*08e0*/  IABS R115, R249 ;  /* 0x000000f900737213 */ /* 0x000fe20000000000 */
[----:B------:R-:W-:Y:S01]  /*08f0*/  STL [R1+0x2dcc], R19 ;  /* 0x002dcc1301007387 */ /* 0x000fe20000100800 */
[----:B------:R-:W-:Y:S01]  /*0900*/  IABS R113, R247 ;  /* 0x000000f700717213 */ /* 0x000fe20000000000 */
[----:B------:R-:W-:Y:S01]  /*0910*/  IMAD.MOV R8, RZ, RZ, -R8 ;  /* 0x000000ffff087224 */ /* 0x000fe200078e0a08 */
[----:B------:R-:W-:Y:S01]  /*0920*/  IADD3 R9, -R9, RZ, RZ ;  /* 0x000000ff09097210 */ /* 0x000fe20007ffe1ff */
[C---:B------:R-:W-:Y:S01]  /*0930*/  IMAD R126, R0.reuse, R6, R11 ;  /* 0x00000006007e7224 */ /* 0x040fe200078e020b */
[----:B------:R-:W-:Y:S01]  /*0940*/  IABS R11, R12 ;  /* 0x0000000c000b7213 */ /* 0x000fe20000000000 */
[----:B------:R-:W-:Y:S01]  /*0950*/  IMAD.MOV R7, RZ, RZ, -R7 ;  /* 0x000000ffff077224 */ /* 0x000fe200078e0a07 */
[C---:B------:R-:W-:Y:S01]  /*0960*/  IADD3 R244, R141.reuse, 0x13, RZ ;  /* 0x000000138df47810 */ /* 0x040fe20007ffe0ff */
[C---:B------:R-:W-:Y:S01]  /*0970*/  IMAD R124, R0.reuse, R8, R13 ;  /* 0x00000008007c7224 */ /* 0x040fe200078e020d */
[----:B------:R-:W-:Y:S01]  /*0980*/  IABS R13, R251 ;  /* 0x000000fb000d7213 */ /* 0x000fe20000000000 */
[----:B------:R-:W-:Y:S01]  /*0990*/  IMAD R125, R0, R7, R125 ;  /* 0x00000007007d7224 */ /* 0x000fe200078e027d */
[C---:B------:R-:W-:Y:S01]  /*09a0*/  IADD3 R245, R141.reuse, 0x12, RZ ;  /* 0x000000128df57810 */ /* 0x040fe20007ffe0ff */
[----:B------:R-:W-:Y:S01]  /*09b0*/  IMAD.HI.U32 R7, R4, R11, RZ ;  /* 0x0000000b04077227 */ /* 0x000fe200078e00ff */
[----:B------:R-:W-:Y:S01]  /*09c0*/  IADD3 R242, R141, 0x15, RZ ;  /* 0x000000158df27810 */ /* 0x000fe20007ffe0ff */
[----:B------:R-:W-:Y:S01]  /*09d0*/  STL [R1+0x2dd0], R18 ;  /* 0x002dd01201007387 */ /* 0x000fe20000100800 */
[----:B------:R-:W-:Y:S01]  /*09e0*/  IABS R111, R245 ;  /* 0x000000f5006f7213 */ /* 0x000fe20000000000 */
[----:B------:R-:W-:Y:S01]  /*09f0*/  IMAD R123, R0, R9, R123 ;  /* 0x00000009007b7224 */ /* 0x000fe200078e027b */
[----:B------:R-:W-:Y:S01]  /*0a00*/  IADD3 R7, -R7, RZ, RZ ;  /* 0x000000ff07077210 */ /* 0x000fe20007ffe1ff */
[C---:B------:R-:W-:Y:S01]  /*0a10*/  IMAD.HI.U32 R9, R4.reuse, R13, RZ ;  /* 0x0000000d04097227 */ /* 0x040fe200078e00ff */
[C---:B------:R-:W-:Y:S01]  /*0a20*/  IADD3 R243, R141.reuse, 0x14, RZ ;  /* 0x000000148df37810 */ /* 0x040fe20007ffe0ff */
[----:B------:R-:W-:Y:S01]  /*0a30*/  STL [R1+0x2dd4], R17 ;  /* 0x002dd41101007387 */ /* 0x000fe20000100800 */
[C---:B------:R-:W-:Y:S01]  /*0a40*/  IADD3 R240, R141.reuse, 0x17, RZ ;  /* 0x000000178df07810 */ /* 0x040fe20007ffe0ff */
[C---:B------:R-:W-:Y:S01]  /*0a50*/  IMAD.HI.U32 R6, R4.reuse, R121, RZ ;  /* 0x0000007904067227 */ /* 0x040fe200078e00ff */
[----:B------:R-:W-:Y:S01]  /*0a60*/  IABS R109, R243 ;  /* 0x000000f3006d7213 */ /* 0x000fe20000000000 */
[----:B------:R-:W-:Y:S01]  /*0a70*/  STL [R1+0x2dd8], R16 ;  /* 0x002dd81001007387 */ /* 0x000fe20000100800 */
[C---:B------:R-:W-:Y:S01]  /*0a80*/  IADD3 R239, R141.reuse, 0x18, RZ ;  /* 0x000000188def7810 */ /* 0x040fe20007ffe0ff */
[----:B------:R-:W-:Y:S01]  /*0a90*/  IMAD.MOV R9, RZ, RZ, -R9 ;  /* 0x000000ffff097224 */ /* 0x000fe200078e0a09 */
[----:B------:R-:W-:Y:S01]  /*0aa0*/  IADD3 R238, R141, 0x19, RZ ;  /* 0x000000198dee7810 */ /* 0x000fe20007ffe0ff */
[----:B------:R-:W-:Y:S01]  /*0ab0*/  IMAD.HI.U32 R8, R4, R119, RZ ;  /* 0x0000007704087227 */ /* 0x000fe200078e00ff */
[----:B------:R-:W-:-:S02]  /*0ac0*/  IABS R105, R239 ;  /* 0x000000ef00697213 */ /* 0x000fc40000000000 */
[C---:B------:R-:W-:Y:S01]  /*0ad0*/  IADD3 R237, R141.reuse, 0x1a, RZ ;  /* 0x0000001a8ded7810 */ /* 0x040fe20007ffe0ff */
[C---:B------:R-:W-:Y:S01]  /*0ae0*/  IMAD R120, R0.reuse, R7, R11 ;  /* 0x0000000700787224 */ /* 0x040fe200078e020b */
[----:B------:R-:W-:Y:S01]  /*0af0*/  IABS R11, R250 ;  /* 0x000000fa000b7213 */ /* 0x000fe20000000000 */
[----:B------:R-:W-:Y:S01]  /*0b00*/  IMAD.MOV R6, RZ, RZ, -R6 ;  /* 0x000000ffff067224 */ /* 0x000fe200078e0a06 */
[C---:B------:R-:W-:Y:S01]  /*0b10*/  IADD3 R234, R141.reuse, 0x1d, RZ ;  /* 0x0000001d8dea7810 */ /* 0x040fe20007ffe0ff */
[C---:B------:R-:W-:Y:S01]  /*0b20*/  IMAD R118, R0.reuse, R9, R13 ;  /* 0x0000000900767224 */ /* 0x040fe200078e020d */
[----:B------:R-:W-:Y:S01]  /*0b30*/  IABS R13, R248 ;  /* 0x000000f8000d7213 */ /* 0x000fe20000000000 */
[----:B------:R-:W-:Y:S01]  /*0b40*/  IMAD.MOV R8, RZ, RZ, -R8 ;  /* 0x000000ffff087224 */ /* 0x000fe200078e0a08 */
[----:B------:R-:W-:Y:S01]  /*0b50*/  IABS R103, R237 ;  /* 0x000000ed00677213 */ /* 0x000fe20000000000 */
[----:B------:R-:W-:Y:S01]  /*0b60*/  IMAD R121, R0, R6, R121 ;  /* 0x0000000600797224 */ /* 0x000fe200078e0279 */
[C---:B------:R-:W-:Y:S01]  /*0b70*/  IADD3 R235, R141.reuse, 0x1c, RZ ;  /* 0x0000001c8deb7810 */ /* 0x040fe20007ffe0ff */
[----:B------:R-:W-:Y:S01]  /*0b80*/  IMAD.HI.U32 R6, R4, R11, RZ ;  /* 0x0000000b04067227 */ /* 0x000fe200078e00ff */
[----:B------:R-:W-:-:S02]  /*0b90*/  IADD3 R233, R141, 0x1f, RZ ;  /* 0x0000001f8de97810 */ /* 0x000fc40007ffe0ff */
[C---:B------:R-:W-:Y:S01]  /*0ba0*/  IADD3 R144, R141.reuse, 0x1e, RZ ;  /* 0x0000001e8d907810 */ /* 0x040fe20007ffe0ff */
[----:B------:R-:W-:Y:S01]  /*0bb0*/  IMAD R119, R0, R8, R119 ;  /* 0x0000000800777224 */ /* 0x000fe200078e0277 */
[----:B------:R-:W-:Y:S01]  /*0bc0*/  IABS R101, R235 ;  /* 0x000000eb00657213 */ /* 0x000fe20000000000 */
[----:B------:R-:W-:Y:S01]  /*0bd0*/  IMAD.HI.U32 R8, R4, R13, RZ ;  /* 0x0000000d04087227 */ /* 0x000fe200078e00ff */
[----:B------:R-:W-:Y:S02]  /*0be0*/  IABS R99, R144 ;  /* 0x0000009000637213 */ /* 0x000fe40000000000 */
[C---:B------:R-:W-:Y:S01]  /*0bf0*/  IADD3 R231, R141.reuse, 0x21, RZ ;  /* 0x000000218de77810 */ /* 0x040fe20007ffe0ff */
[----:B------:R-:W-:Y:S01]  /*0c00*/  IMAD.MOV R6, RZ, RZ, -R6 ;  /* 0x000000ffff067224 */ /* 0x000fe200078e0a06 */
[----:B------:R-:W-:Y:S01]  /*0c10*/  IADD3 R8, -R8, RZ, RZ ;  /* 0x000000ff08087210 */ /* 0x000fe20007ffe1ff */
[----:B------:R-:W-:Y:S01]  /*0c20*/  IMAD.HI.U32 R7, R4, R115, RZ ;  /* 0x0000007304077227 */ /* 0x000fe200078e00ff */
[----:B------:R-:W-:-:S02]  /*0c30*/  IADD3 R229, R141, 0x23, RZ ;  /* 0x000000238de57810 */ /* 0x000fc40007ffe0ff */
[C---:B------:R-:W-:Y:S01]  /*0c40*/  IADD3 R230, R141.reuse, 0x22, RZ ;  /* 0x000000228de67810 */ /* 0x040fe20007ffe0ff */
[----:B------:R-:W-:Y:S01]  /*0c50*/  IMAD R116, R0, R6, R11 ;  /* 0x0000000600747224 */ /* 0x000fe200078e020b */
[----:B------:R-:W-:Y:S01]  /*0c60*/  IABS R11, R244 ;  /* 0x000000f4000b7213 */ /* 0x000fe20000000000 */
[----:B------:R-:W-:Y:S01]  /*0c70*/  IMAD.HI.U32 R9, R4, R113, RZ ;  /* 0x0000007104097227 */ /* 0x000fe200078e00ff */
[C---:B------:R-:W-:Y:S02]  /*0c80*/  IADD3 R228, R141.reuse, 0x24, RZ ;  /* 0x000000248de47810 */ /* 0x040fe40007ffe0ff */
[----:B------:R-:W-:Y:S01]  /*0c90*/  IABS R95, R230 ;  /* 0x000000e6005f7213 */ /* 0x000fe20000000000 */
[----:B------:R-:W-:Y:S01]  /*0ca0*/  IMAD.MOV R7, RZ, RZ, -R7 ;  /* 0x000000ffff077224 */ /* 0x000fe200078e0a07 */
[----:B------:R-:W-:Y:S01]  /*0cb0*/  IABS R93, R228 ;  /* 0x000000e4005d7213 */ /* 0x000fe20000000000 */
[C---:B------:R-:W-:Y:S01]  /*0cc0*/  IMAD R114, R0.reuse, R8, R13 ;  /* 0x0000000800727224 */ /* 0x040fe200078e020d */
[----:B------:R-:W-:Y:S01]  /*0cd0*/  IABS R13, R242 ;  /* 0x000000f2000d7213 */ /* 0x000fe20000000000 */
[----:B------:R-:W-:Y:S01]  /*0ce0*/  IMAD.MOV R9, RZ, RZ, -R9 ;  /* 0x000000ffff097224 */ /* 0x000fe200078e0a09 */
[C---:B------:R-:W-:Y:S01]  /*0cf0*/  IADD3 R225, R141.reuse, 0x27, RZ ;  /* 0x000000278de17810 */ /* 0x040fe20007ffe0ff */
[----:B------:R-:W-:Y:S01]  /*0d00*/  IMAD R115, R0, R7, R115 ;  /* 0x0000000700737224 */ /* 0x000fe200078e0273 */
[C---:B------:R-:W-:Y:S01]  /*0d10*/  IADD3 R223, R141.reuse, 0x29, RZ ;  /* 0x000000298ddf7810 */ /* 0x040fe20007ffe0ff */
[----:B------:R-:W-:Y:S01]  /*0d20*/  IMAD.HI.U32 R7, R4, R11, RZ ;  /* 0x0000000b04077227 */ /* 0x000fe200078e00ff */
[----:B------:R-:W-:-:S02]  /*0d30*/  IADD3 R226, R141, 0x26, RZ ;  /* 0x000000268de27810 */ /* 0x000fc40007ffe0ff */
[C---:B------:R-:W-:Y:S01]  /*0d40*/  IADD3 R224, R141.reuse, 0x28, RZ ;  /* 0x000000288de07810 */ /* 0x040fe20007ffe0ff */
[----:B------:R-:W-:Y:S01]  /*0d50*/  IMAD R113, R0, R9, R113 ;  /* 0x0000000900717224 */ /* 0x000fe200078e0271 */
[----:B------:R-:W-:Y:S01]  /*0d60*/  IABS R91, R226 ;  /* 0x000000e2005b7213 */ /* 0x000fe20000000000 */
[C---:B------:R-:W-:Y:S01]  /*0d70*/  IMAD.HI.U32 R6, R4.reuse, R111, RZ ;  /* 0x0000006f04067227 */ /* 0x040fe200078e00ff */
[----:B------:R-:W-:Y:S02]  /*0d80*/  IABS R89, R224 ;  /* 0x000000e000597213 */ /* 0x000fe40000000000 */
[C---:B------:R-:W-:Y:S01]  /*0d90*/  IADD3 R221, R141.reuse, 0x2b, RZ ;  /* 0x0000002b8ddd7810 */ /* 0x040fe20007ffe0ff */
[----:B------:R-:W-:Y:S01]  /*0da0*/  IMAD.HI.U32 R9, R4, R13, RZ ;  /* 0x0000000d04097227 */ /* 0x000fe200078e00ff */
[----:B------:R-:W-:Y:S02]  /*0db0*/  IADD3 R6, -R6, RZ, RZ ;  /* 0x000000ff06067210 */ /* 0x000fe40007ffe1ff */
[----:B------:R-:W-:Y:S01]  /*0dc0*/  IADD3 R219, R141, 0x2d, RZ ;  /* 0x0000002d8ddb7810 */ /* 0x000fe20007ffe0ff */
[----:B------:R-:W-:Y:S01]  /*0dd0*/  IMAD.MOV R7, RZ, RZ, -R7 ;  /* 0x000000ffff077224 */ /* 0x000fe200078e0a07 */
[----:B------:R-:W-:Y:S01]  /*0de0*/  IADD3 R9, -R9, RZ, RZ ;  /* 0x000000ff09097210 */ /* 0x000fe20007ffe1ff */
[----:B------:R-:W-:Y:S01]  /*0df0*/  IMAD.HI.U32 R8, R4, R109, RZ ;  /* 0x0000006d04087227 */ /* 0x000fe200078e00ff */
[----:B------:R-:W-:-:S02]  /*0e00*/  IADD3 R220, R141, 0x2c, RZ ;  /* 0x0000002c8ddc7810 */ /* 0x000fc40007ffe0ff */
[C---:B------:R-:W-:Y:S01]  /*0e10*/  IADD3 R10, R141.reuse, 0x7, RZ ;  /* 0x000000078d0a7810 */ /* 0x040fe20007ffe0ff */
[C---:B------:R-:W-:Y:S01]  /*0e20*/  IMAD R110, R0.reuse, R7, R11 ;  /* 0x00000007006e7224 */ /* 0x040fe200078e020b */
[----:B------:R-:W-:Y:S01]  /*0e30*/  IABS R11, R240 ;  /* 0x000000f0000b7213 */ /* 0x000fe20000000000 */
[C---:B------:R-:W-:Y:S01]  /*0e40*/  IMAD R111, R0.reuse, R6, R111 ;  /* 0x00000006006f7224 */ /* 0x040fe200078e026f */
[C---:B------:R-:W-:Y:S01]  /*0e50*/  IADD3 R218, R141.reuse, 0x2e, RZ ;  /* 0x0000002e8dda7810 */ /* 0x040fe20007ffe0ff */
[----:B------:R-:W-:Y:S01]  /*0e60*/  IMAD R108, R0, R9, R13 ;  /* 0x00000009006c7224 */ /* 0x000fe200078e020d */
[----:B------:R-:W-:Y:S01]  /*0e70*/  IABS R13, R238 ;  /* 0x000000ee000d7213 */ /* 0x000fe20000000000 */
[C---:B------:R-:W-:Y:S01]  /*0e80*/  IMAD.HI.U32 R6, R4.reuse, R11, RZ ;  /* 0x0000000b04067227 */ /* 0x040fe200078e00ff */
[----:B------:R-:W-:Y:S01]  /*0e90*/  IABS R85, R220 ;  /* 0x000000dc00557213 */ /* 0x000fe20000000000 */
[----:B------:R1:W-:Y:S01]  /*0ea0*/  STL [R1+0x2ddc], R10 ;  /* 0x002ddc0a01007387 */ /* 0x0003e20000100800 */
[----:B------:R-:W-:Y:S01]  /*0eb0*/  IABS R15, R10 ;  /* 0x0000000a000f7213 */ /* 0x000fe20000000000 */
[----:B------:R-:W-:Y:S01]  /*0ec0*/  IMAD.MOV R8, RZ, RZ, -R8 ;  /* 0x000000ffff087224 */ /* 0x000fe200078e0a08 */
[----:B------:R-:W-:Y:S01]  /*0ed0*/  IABS R83, R218 ;  /* 0x000000da00537213 */ /* 0x000fe20000000000 */
[----:B------:R-:W-:Y:S01]  /*0ee0*/  IMAD.HI.U32 R7, R4, R105, RZ ;  /* 0x0000006904077227 */ /* 0x000fe200078e00ff */
[C---:B------:R-:W-:Y:S01]  /*0ef0*/  IADD3 R216, R141.reuse, 0x31, RZ ;  /* 0x000000318dd87810 */ /* 0x040fe20007ffe0ff */
[----:B------:R-:W-:Y:S01]  /*0f00*/  STL [R1+0x30d4], R126 ;  /* 0x0030d47e01007387 */ /* 0x000fe20000100800 */
[----:B------:R-:W-:Y:S01]  /*0f10*/  IADD3 R145, R141, 0xc, RZ ;  /* 0x0000000c8d917810 */ /* 0x000fe20007ffe0ff */
[----:B------:R-:W-:Y:S01]  /*0f20*/  IMAD.MOV R6, RZ, RZ, -R6 ;  /* 0x000000ffff067224 */ /* 0x000fe200078e0a06 */
[----:B------:R-:W-:Y:S01]  /*0f30*/  IADD3 R7, -R7, RZ, RZ ;  /* 0x000000ff07077210 */ /* 0x000fe20007ffe1ff */
[----:B------:R-:W-:Y:S01]  /*0f40*/  IMAD R109, R0, R8, R109 ;  /* 0x00000008006d7224 */ /* 0x000fe200078e026d */
[C---:B------:R-:W-:Y:S01]  /*0f50*/  IADD3 R143, R141.reuse, 0x30, RZ ;  /* 0x000000308d8f7810 */ /* 0x040fe20007ffe0ff */
[----:B------:R-:W-:Y:S01]  /*0f60*/  IMAD.HI.U32 R8, R4, R13, RZ ;  /* 0x0000000d04087227 */ /* 0x000fe200078e00ff */
[C---:B------:R-:W-:Y:S01]  /*0f70*/  IADD3 R214, R141.reuse, 0x33, RZ ;  /* 0x000000338dd67810 */ /* 0x040fe20007ffe0ff */
[----:B------:R-:W-:Y:S01]  /*0f80*/  STL [R1+0x30d8], R125 ;  /* 0x0030d87d01007387 */ /* 0x000fe20000100800 */
[----:B------:R-:W-:Y:S01]  /*0f90*/  IABS R117, R145 ;  /* 0x0000009100757213 */ /* 0x000fe20000000000 */
[----:B------:R-:W-:Y:S01]  /*0fa0*/  IMAD R106, R0, R6, R11 ;  /* 0x00000006006a7224 */ /* 0x000fe200078e020b */
[----:B------:R-:W-:Y:S01]  /*0fb0*/  IABS R11, R234 ;  /* 0x000000ea000b7213 */ /* 0x000fe20000000000 */
[----:B------:R-:W-:Y:S01]  /*0fc0*/  IMAD.MOV R8, RZ, RZ, -R8 ;  /* 0x000000ffff087224 */ /* 0x000fe200078e0a08 */
[----:B------:R-:W-:Y:S01]  /*0fd0*/  IABS R81, R143 ;  /* 0x0000008f00517213 */ /* 0x000fe20000000000 */
[----:B------:R-:W-:Y:S01]  /*0fe0*/  IMAD.HI.U32 R9, R4, R103, RZ ;  /* 0x0000006704097227 */ /* 0x000fe200078e00ff */
[C---:B------:R-:W-:Y:S01]  /*0ff0*/  IADD3 R215, R141.reuse, 0x32, RZ ;  /* 0x000000328dd77810 */ /* 0x040fe20007ffe0ff */
[----:B------:R-:W-:Y:S01]  /*1000*/  STL [R1+0x30dc], R124 ;  /* 0x0030dc7c01007387 */ /* 0x000fe20000100800 */
[C---:B------:R-:W-:Y:S01]  /*1010*/  IADD3 R246, R141.reuse, 0x11, RZ ;  /* 0x000000118df67810 */ /* 0x040fe20007ffe0ff */
[C---:B------:R-:W-:Y:S01]  /*1020*/  IMAD R105, R0.reuse, R7, R105 ;  /* 0x0000000700697224 */ /* 0x040fe200078e0269 */
[C---:B------:R-:W-:Y:S01]  /*1030*/  IADD3 R212, R141.reuse, 0x35, RZ ;  /* 0x000000358dd47810 */ /* 0x040fe20007ffe0ff */
[----:B------:R-:W-:Y:S01]  /*1040*/  IMAD R104, R0, R8, R13 ;  /* 0x0000000800687224 */ /* 0x000fe200078e020d */
[----:B------:R-:W-:Y:S01]  /*1050*/  IABS R13, R233 ;  /* 0x000000e9000d7213 */ /* 0x000fe20000000000 */
[----:B------:R-:W-:Y:S01]  /*1060*/  IMAD.HI.U32 R7, R4, R11, RZ ;  /* 0x0000000b04077227 */ /* 0x000fe200078e00ff */
[----:B------:R-:W-:Y:S01]  /*1070*/  IABS R79, R215 ;  /* 0x000000d7004f7213 */ /* 0x000fe20000000000 */
[----:B------:R-:W-:Y:S01]  /*1080*/  STL [R1+0x30e0], R123 ;  /* 0x0030e07b01007387 */ /* 0x000fe20000100800 */
[C---:B------:R-:W-:Y:S01]  /*1090*/  IADD3 R211, R141.reuse, 0x36, RZ ;  /* 0x000000368dd37810 */ /* 0x040fe20007ffe0ff */
[----:B------:R-:W-:Y:S01]  /*10a0*/  IMAD.MOV R9, RZ, RZ, -R9 ;  /* 0x000000ffff097224 */ /* 0x000fe200078e0a09 */
[C---:B------:R-:W-:Y:S01]  /*10b0*/  IADD3 R210, R141.reuse, 0x37, RZ ;  /* 0x000000378dd27810 */ /* 0x040fe20007ffe0ff */
[----:B------:R-:W-:Y:S01]  /*10c0*/  IMAD.MOV R7, RZ, RZ, -R7 ;  /* 0x000000ffff077224 */ /* 0x000fe200078e0a07 */
[----:B------:R-:W-:Y:S01]  /*10d0*/  IABS R75, R211 ;  /* 0x000000d3004b7213 */ /* 0x000fe20000000000 */
[----:B------:R-:W-:Y:S01]  /*10e0*/  IMAD R103, R0, R9, R103 ;  /* 0x0000000900677224 */ /* 0x000fe200078e0267 */
[C---:B------:R-:W-:Y:S01]  /*10f0*/  IADD3 R241, R141.reuse, 0x16, RZ ;  /* 0x000000168df17810 */ /* 0x040fe20007ffe0ff */
[C---:B------:R-:W-:Y:S01]  /*1100*/  IMAD.HI.U32 R6, R4.reuse, R101, RZ ;  /* 0x0000006504067227 */ /* 0x040fe200078e00ff */
[C---:B------:R-:W-:Y:S01]  /*1110*/  IADD3 R209, R141.reuse, 0x38, RZ ;  /* 0x000000388dd17810 */ /* 0x040fe20007ffe0ff */
[----:B------:R-:W-:Y:S01]  /*1120*/  STL [R1+0x2de0], R14 ;  /* 0x002de00e01007387 */ /* 0x000fe20000100800 */
[----:B------:R-:W-:Y:S01]  /*1130*/  IABS R107, R241 ;  /* 0x000000f1006b7213 */ /* 0x000fe20000000000 */
[----:B------:R-:W-:Y:S01]  /*1140*/  IMAD.HI.U32 R9, R4, R13, RZ ;  /* 0x0000000d04097227 */ /* 0x000fe200078e00ff */
[C---:B------:R-:W-:Y:S01]  /*1150*/  IADD3 R206, R141.reuse, 0x3b, RZ ;  /* 0x0000003b8dce7810 */ /* 0x040fe20007ffe0ff */
[----:B------:R2:W-:Y:S01]  /*1160*/  STL [R1+0x2de4], R12 ;  /* 0x002de40c01007387 */ /* 0x0005e20000100800 */
[----:B------:R-:W-:Y:S01]  /*1170*/  IABS R73, R209 ;  /* 0x000000d100497213 */ /* 0x000fe20000000000 */
[----:B------:R-:W-:Y:S01]  /*1180*/  IMAD R100, R0, R7, R11 ;  /* 0x0000000700647224 */ /* 0x000fe200078e020b */
[----:B------:R-:W-:Y:S01]  /*1190*/  IABS R11, R231 ;  /* 0x000000e7000b7213 */ /* 0x000fe20000000000 */
[----:B------:R-:W-:Y:S01]  /*11a0*/  IMAD.HI.U32 R8, R4, R99, RZ ;  /* 0x0000006304087227 */ /* 0x000fe200078e00ff */
[C---:B------:R-:W-:Y:S01]  /*11b0*/  IADD3 R236, R141.reuse, 0x1b, RZ ;  /* 0x0000001b8dec7810 */ /* 0x040fe20007ffe0ff */
[----:B------:R-:W-:Y:S01]  /*11c0*/  STL [R1+0x2de8], R252 ;  /* 0x002de8fc01007387 */ /* 0x000fe20000100800 */
[C---:B------:R-:W-:Y:S01]  /*11d0*/  IADD3 R207, R141.reuse, 0x3a, RZ ;  /* 0x0000003a8dcf7810 */ /* 0x040fe20007ffe0ff */
[----:B------:R-:W-:Y:S01]  /*11e0*/  IMAD.MOV R6, RZ, RZ, -R6 ;  /* 0x000000ffff067224 */ /* 0x000fe200078e0a06 */
[----:B------:R-:W-:Y:S01]  /*11f0*/  IADD3 R8, -R8, RZ, RZ ;  /* 0x000000ff08087210 */ /* 0x000fe20007ffe1ff */
[----:B------:R-:W-:Y:S01]  /*1200*/  IMAD.MOV R9, RZ, RZ, -R9 ;  /* 0x000000ffff097224 */ /* 0x000fe200078e0a09 */
        /* <DEDUP_REMOVED lines=16> */
[C---:B------:R-:W-:Y:S01]  /*1310*/  IADD3 R200, R141.reuse, 0x41, RZ ;  /* 0x000000418dc87810 */ /* 0x040fe20007ffe0ff */
[----:B------:R-:W-:Y:S01]  /*1320*/  STL [R1+0x2df4], R250 ;  /* 0x002df4fa01007387 */ /* 0x000fe20000100800 */
[----:B------:R-:W-:Y:S01]  /*1330*/  IABS R97, R232 ;  /* 0x000000e800617213 */ /* 0x000fe20000000000 */
[----:B------:R-:W-:Y:S01]  /*1340*/  IMAD.HI.U32 R9, R4, R93, RZ ;  /* 0x0000005d04097227 */ /* 0x000fe200078e00ff */
[C---:B------:R-:W-:Y:S01]  /*1350*/  IADD3 R201, R141.reuse, 0x40, RZ ;  /* 0x000000408dc97810 */ /* 0x040fe20007ffe0ff */
[----:B------:R-:W-:Y:S01]  /*1360*/  STL [R1+0x2df8], R249 ;  /* 0x002df8f901007387 */ /* 0x000fe20000100800 */
[----:B------:R-:W-:Y:S01]  /*1370*/  IADD3 R142, R141, 0x42, RZ ;  /* 0x000000428d8e7810 */ /* 0x000fe20007ffe0ff */
        /* <DEDUP_REMOVED lines=9> */
[----:B------:R-:W-:Y:S01]  /*1410*/  IABS R65, R201 ;  /* 0x000000c900417213 */ /* 0x000fe20000000000 */
[----:B------:R-:W-:Y:S01]  /*1420*/  IMAD.HI.U32 R7, R4, R11, RZ ;  /* 0x0000000b04077227 */ /* 0x000fe200078e00ff */
[----:B------:R-:W-:Y:S01]  /*1430*/  IABS R63, R142 ;  /* 0x0000008e003f7213 */ /* 0x000fe20000000000 */
[----:B------:R-:W-:Y:S01]  /*1440*/  STL [R1+0x2dfc], R248 ;  /* 0x002dfcf801007387 */ /* 0x000fe20000100800 */
[----:B------:R-:W-:Y:S01]  /*1450*/  IADD3 R197, R141, 0x45, RZ ;  /* 0x000000458dc57810 */ /* 0x000fe20007ffe0ff */
        /* <DEDUP_REMOVED lines=11> */
[C---:B------:R-:W-:Y:S01]  /*1510*/  IADD3 R196, R141.reuse, 0x46, RZ ;  /* 0x000000468dc47810 */ /* 0x040fe20007ffe0ff */
[----:B------:R-:W-:Y:S01]  /*1520*/  IMAD.HI.U32 R8, R4, R89, RZ ;  /* 0x0000005904087227 */ /* 0x000fe200078e00ff */
[----:B------:R-:W-:Y:S01]  /*1530*/  IABS R61, R198 ;  /* 0x000000c6003d7213 */ /* 0x000fe20000000000 */
[----:B------:R-:W-:Y:S01]  /*1540*/  STL [R1+0x2e08], R245 ;  /* 0x002e08f501007387 */ /* 0x000fe20000100800 */
[----:B------:R-:W-:Y:S01]  /*1550*/  IABS R59, R196 ;  /* 0x000000c4003b7213 */ /* 0x000fe20000000000 */
[C---:B------:R-:W-:Y:S01]  /*1560*/  IMAD R90, R0.reuse, R7, R11 ;  /* 0x00000007005a7224 */ /* 0x040fe200078e020b */
[----:B------:R-:W-:Y:S01]  /*1570*/  IABS R11, R221 ;  /* 0x000000dd000b7213 */ /* 0x000fe20000000000 */
[----:B------:R-:W-:Y:S01]  /*1580*/  IMAD.MOV R6, RZ, RZ, -R6 ;  /* 0x000000ffff067224 */ /* 0x000fe200078e0a06 */
[C---:B------:R-:W-:Y:S01]  /*1590*/  IADD3 R217, R141.reuse, 0x2f, RZ ;  /* 0x0000002f8dd97810 */ /* 0x040fe20007ffe0ff */
[C---:B------:R-:W-:Y:S01]  /*15a0*/  IMAD R88, R0.reuse, R9, R13 ;  /* 0x0000000900587224 */ /* 0x040fe200078e020d */
[----:B------:R-:W-:Y:S01]  /*15b0*/  IABS R13, R219 ;  /* 0x000000db000d7213 */ /* 0x000fe20000000000 */
[----:B------:R-:W-:Y:S01]  /*15c0*/  IMAD.MOV R8, RZ, RZ, -R8 ;  /* 0x000000ffff087224 */ /* 0x000fe200078e0a08 */
[C---:B------:R-:W-:Y:S01]  /*15d0*/  IADD3 R193, R141.reuse, 0x49, RZ ;  /* 0x000000498dc17810 */ /* 0x040fe20007ffe0ff */
[----:B------:R-:W-:Y:S01]  /*15e0*/  IMAD R91, R0, R6, R91 ;  /* 0x00000006005b7224 */ /* 0x000fe200078e025b */
[C---:B------:R-:W-:Y:S01]  /*15f0*/  IADD3 R191, R141.reuse, 0x4b, RZ ;  /* 0x0000004b8dbf7810 */ /* 0x040fe20007ffe0ff */
[----:B------:R-:W-:Y:S01]  /*1600*/  IMAD.HI.U32 R6, R4, R11, RZ ;  /* 0x0000000b04067227 */ /* 0x000fe200078e00ff */
[C---:B------:R-:W-:Y:S01]  /*1610*/  IADD3 R192, R141.reuse, 0x4a, RZ ;  /* 0x0000004a8dc07810 */ /* 0x040fe20007ffe0ff */
[----:B------:R-:W-:Y:S01]  /*1620*/  STL [R1+0x2e0c], R244 ;  /* 0x002e0cf401007387 */ /* 0x000fe20000100800 */
[C---:B------:R-:W-:Y:S01]  /*1630*/  IADD3 R213, R141.reuse, 0x34, RZ ;  /* 0x000000348dd57810 */ /* 0x040fe20007ffe0ff */
[----:B------:R-:W-:Y:S01]  /*1640*/  IMAD R89, R0, R8, R89 ;  /* 0x0000000800597224 */ /* 0x000fe200078e0259 */
[C---:B------:R-:W-:Y:S01]  /*1650*/  IADD3 R190, R141.reuse, 0x4c, RZ ;  /* 0x0000004c8dbe7810 */ /* 0x040fe20007ffe0ff */
[----:B------:R-:W-:Y:S01]  /*1660*/  IMAD.HI.U32 R8, R4, R13, RZ ;  /* 0x0000000d04087227 */ /* 0x000fe200078e00ff */
[----:B------:R-:W-:Y:S01]  /*1670*/  IABS R55, R192 ;  /* 0x000000c000377213 */ /* 0x000fe20000000000 */
[----:B------:R-:W-:Y:S01]  /*1680*/  STL [R1+0x2e10], R243 ;  /* 0x002e10f301007387 */ /* 0x000fe20000100800 */
[----:B------:R-:W-:Y:S01]  /*1690*/  IABS R77, R213 ;  /* 0x000000d5004d7213 */ /* 0x000fe20000000000 */
[----:B------:R-:W-:Y:S01]  /*16a0*/  IMAD.MOV R6, RZ, RZ, -R6 ;  /* 0x000000ffff067224 */ /* 0x000fe200078e0a06 */
[----:B------:R-:W-:Y:S01]  /*16b0*/  IADD3 R8, -R8, RZ, RZ ;  /* 0x000000ff08087210 */ /* 0x000fe20007ffe1ff */
[C---:B------:R-:W-:Y:S01]  /*16c0*/  IMAD.HI.U32 R7, R4.reuse, R85, RZ ;  /* 0x0000005504077227 */ /* 0x040fe200078e00ff */
[----:B------:R-:W-:Y:S01]  /*16d0*/  IABS R53, R190 ;  /* 0x000000be00357213 */ /* 0x000fe20000000000 */
[----:B------:R-:W-:Y:S01]  /*16e0*/  STL [R1+0x2e14], R242 ;  /* 0x002e14f201007387 */ /* 0x000fe20000100800 */
[C---:B------:R-:W-:Y:S01]  /*16f0*/  IADD3 R187, R141.reuse, 0x4f, RZ ;  /* 0x0000004f8dbb7810 */ /* 0x040fe20007ffe0ff */
[----:B-1----:R-:W-:Y:S01]  /*1700*/  IMAD.HI.U32 R10, R4, R15, RZ ;  /* 0x0000000f040a7227 */ /* 0x002fe200078e00ff */
[C---:B------:R-:W-:Y:S01]  /*1710*/  IADD3 R208, R141.reuse, 0x39, RZ ;  /* 0x000000398dd07810 */ /* 0x040fe20007ffe0ff */
[----:B------:R-:W-:Y:S01]  /*1720*/  STL [R1+0x2e18], R241 ;  /* 0x002e18f101007387 */ /* 0x000fe20000100800 */
[C---:B------:R-:W-:Y:S01]  /*1730*/  IADD3 R188, R141.reuse, 0x4e, RZ ;  /* 0x0000004e8dbc7810 */ /* 0x040fe20007ffe0ff */
[----:B------:R-:W-:Y:S01]  /*1740*/  IMAD R86, R0, R6, R11 ;  /* 0x0000000600567224 */ /* 0x000fe200078e020b */
[----:B------:R-:W-:Y:S01]  /*1750*/  IABS R11, R216 ;  /* 0x000000d8000b7213 */ /* 0x000fe20000000000 */
[----:B------:R-:W-:Y:S01]  /*1760*/  IMAD.HI.U32 R9, R4, R83, RZ ;  /* 0x0000005304097227 */ /* 0x000fe200078e00ff */
[C---:B------:R-:W-:Y:S01]  /*1770*/  IADD3 R185, R141.reuse, 0x51, RZ ;  /* 0x000000518db97810 */ /* 0x040fe20007ffe0ff */
[----:B------:R-:W-:Y:S01]  /*1780*/  STL [R1+0x2e1c], R240 ;  /* 0x002e1cf001007387 */ /* 0x000fe20000100800 */
[----:B------:R-:W-:Y:S01]  /*1790*/  IABS R51, R188 ;  /* 0x000000bc00337213 */ /* 0x000fe20000000000 */
[----:B------:R-:W-:Y:S01]  /*17a0*/  IMAD.MOV R7, RZ, RZ, -R7 ;  /* 0x000000ffff077224 */ /* 0x000fe200078e0a07 */
[C---:B------:R-:W-:Y:S01]  /*17b0*/  IADD3 R186, R141.reuse, 0x50, RZ ;  /* 0x000000508dba7810 */ /* 0x040fe20007ffe0ff */
[----:B------:R-:W-:Y:S01]  /*17c0*/  IMAD.MOV R10, RZ, RZ, -R10 ;  /* 0x000000ffff0a7224 */ /* 0x000fe200078e0a0a */
[C---:B------:R-:W-:Y:S01]  /*17d0*/  IADD3 R203, R141.reuse, 0x3e, RZ ;  /* 0x0000003e8dcb7810 */ /* 0x040fe20007ffe0ff */
[C---:B------:R-:W-:Y:S01]  /*17e0*/  IMAD R84, R0.reuse, R8, R13 ;  /* 0x0000000800547224 */ /* 0x040fe200078e020d */
[----:B------:R-:W-:Y:S01]  /*17f0*/  IABS R13, R214 ;  /* 0x000000d6000d7213 */ /* 0x000fe20000000000 */
[----:B------:R-:W-:Y:S01]  /*1800*/  IMAD.MOV R9, RZ, RZ, -R9 ;  /* 0x000000ffff097224 */ /* 0x000fe200078e0a09 */
[C---:B------:R-:W-:Y:S01]  /*1810*/  IADD3 R183, R141.reuse, 0x53, RZ ;  /* 0x000000538db77810 */ /* 0x040fe20007ffe0ff */
[----:B------:R-:W-:Y:S01]  /*1820*/  IMAD R85, R0, R7, R85 ;  /* 0x0000000700557224 */ /* 0x000fe200078e0255 */
[----:B------:R-:W-:Y:S01]  /*1830*/  IABS R49, R186 ;  /* 0x000000ba00317213 */ /* 0x000fe20000000000 */
[----:B------:R-:W-:Y:S01]  /*1840*/  IMAD.HI.U32 R7, R4, R11, RZ ;  /* 0x0000000b04077227 */ /* 0x000fe200078e00ff */
[----:B------:R-:W-:Y:S01]  /*1850*/  IABS R67, R203 ;  /* 0x000000cb00437213 */ /* 0x000fe20000000000 */
[----:B------:R-:W-:Y:S01]  /*1860*/  STL [R1+0x2e20], R239 ;  /* 0x002e20ef01007387 */ /* 0x000fe20000100800 */
[C---:B------:R-:W-:Y:S01]  /*1870*/  IADD3 R182, R141.reuse, 0x54, RZ ;  /* 0x000000548db67810 */ /* 0x040fe20007ffe0ff */
[----:B------:R-:W-:Y:S01]  /*1880*/  IMAD R122, R0, R10, R15 ;  /* 0x0000000a007a7224 */ /* 0x000fe200078e020f */
[----:B------:R-:W-:Y:S01]  /*1890*/  IABS R15, R246 ;  /* 0x000000f6000f7213 */ /* 0x000fe20000000000 */
[----:B------:R-:W-:Y:S01]  /*18a0*/  IMAD.HI.U32 R10, R4, R117, RZ ;  /* 0x00000075040a7227 */ /* 0x000fe200078e00ff */
[C---:B------:R-:W-:Y:S01]  /*18b0*/  IADD3 R181, R141.reuse, 0x55, RZ ;  /* 0x000000558db57810 */ /* 0x040fe20007ffe0ff */
[----:B--2---:R-:W1:Y:S01]  /*18c0*/  S2R R12, SR_TID.X ;  /* 0x00000000000c7919 */ /* 0x004e620000002100 */
[----:B------:R-:W-:Y:S01]  /*18d0*/  IABS R45, R182 ;  /* 0x000000b6002d7213 */ /* 0x000fe20000000000 */
[----:B------:R-:W-:Y:S01]  /*18e0*/  IMAD R83, R0, R9, R83 ;  /* 0x0000000900537224 */ /* 0x000fe200078e0253 */
[----:B------:R-:W-:Y:S01]  /*18f0*/  IADD3 R10, -R10, RZ, RZ ;  /* 0x000000ff0a0a7210 */ /* 0x000fe20007ffe1ff */
[C---:B------:R-:W-:Y:S01]  /*1900*/  IMAD.HI.U32 R6, R4.reuse, R81, RZ ;  /* 0x0000005104067227 */ /* 0x040fe200078e00ff */
[C---:B------:R-:W-:Y:S01]  /*1910*/  IADD3 R199, R141.reuse, 0x43, RZ ;  /* 0x000000438dc77810 */ /* 0x040fe20007ffe0ff */
[----:B------:R-:W-:Y:S01]  /*1920*/  STL [R1+0x2e24], R238 ;  /* 0x002e24ee01007387 */ /* 0x000fe20000100800 */
[C---:B------:R-:W-:Y:S01]  /*1930*/  IADD3 R180, R141.reuse, 0x56, RZ ;  /* 0x000000568db47810 */ /* 0x040fe20007ffe0ff */
[----:B------:R-:W-:Y:S01]  /*1940*/  IMAD.HI.U32 R9, R4, R13, RZ ;  /* 0x0000000d04097227 */ /* 0x000fe200078e00ff */
[----:B------:R-:W-:Y:S01]  /*1950*/  IADD3 R6, -R6, RZ, RZ ;  /* 0x000000ff06067210 */ /* 0x000fe20007ffe1ff */
[----:B------:R-:W-:Y:S01]  /*1960*/  STL [R1+0x2e28], R237 ;  /* 0x002e28ed01007387 */ /* 0x000fe20000100800 */
[----:B------:R-:W-:Y:S01]  /*1970*/  IADD3 R177, R141, 0x59, RZ ;  /* 0x000000598db17810 */ /* 0x000fe20007ffe0ff */
[----:B------:R-:W-:Y:S01]  /*1980*/  IMAD.MOV R7, RZ, RZ, -R7 ;  /* 0x000000ffff077224 */ /* 0x000fe200078e0a07 */
[----:B------:R-:W-:Y:S01]  /*1990*/  IADD3 R9, -R9, RZ, RZ ;  /* 0x000000ff09097210 */ /* 0x000fe20007ffe1ff */
[----:B------:R-:W-:Y:S01]  /*19a0*/  IMAD.HI.U32 R8, R4, R79, RZ ;  /* 0x0000004f04087227 */ /* 0x000fe200078e00ff */
[----:B------:R-:W-:Y:S01]  /*19b0*/  IABS R43, R180 ;  /* 0x000000b4002b7213 */ /* 0x000fe20000000000 */
[----:B------:R-:W-:Y:S01]  /*19c0*/  STL [R1+0x2e2c], R236 ;  /* 0x002e2cec01007387 */ /* 0x000fe20000100800 */
[C---:B------:R-:W-:Y:S01]  /*19d0*/  IADD3 R194, R141.reuse, 0x48, RZ ;  /* 0x000000488dc27810 */ /* 0x040fe20007ffe0ff */
[C---:B------:R-:W-:Y:S01]  /*19e0*/  IMAD R80, R0.reuse, R7, R11 ;  /* 0x0000000700507224 */ /* 0x040fe200078e020b */
[----:B------:R-:W-:Y:S01]  /*19f0*/  IABS R11, R212 ;  /* 0x000000d4000b7213 */ /* 0x000fe20000000000 */
[C---:B------:R-:W-:Y:S01]  /*1a00*/  IMAD R117, R0.reuse, R10, R117 ;  /* 0x0000000a00757224 */ /* 0x040fe200078e0275 */
[C---:B------:R-:W-:Y:S01]  /*1a10*/  IADD3 R178, R141.reuse, 0x58, RZ ;  /* 0x000000588db27810 */ /* 0x040fe20007ffe0ff */
[----:B------:R-:W-:Y:S01]  /*1a20*/  IMAD R81, R0, R6, R81 ;  /* 0x0000000600517224 */ /* 0x000fe200078e0251 */
[C---:B------:R-:W-:Y:S01]  /*1a30*/  IADD3 R175, R141.reuse, 0x5b, RZ ;  /* 0x0000005b8daf7810 */ /* 0x040fe20007ffe0ff */
[----:B------:R-:W-:Y:S01]  /*1a40*/  IMAD.HI.U32 R10, R4, R15, RZ ;  /* 0x0000000f040a7227 */ /* 0x000fe200078e00ff */
[----:B------:R-:W-:Y:S01]  /*1a50*/  IABS R57, R194 ;  /* 0x000000c200397213 */ /* 0x000fe20000000000 */
[----:B------:R-:W-:Y:S01]  /*1a60*/  STL [R1+0x2e30], R235 ;  /* 0x002e30eb01007387 */ /* 0x000fe20000100800 */
[C---:B------:R-:W-:Y:S01]  /*1a70*/  IADD3 R176, R141.reuse, 0x5a, RZ ;  /* 0x0000005a8db07810 */ /* 0x040fe20007ffe0ff */
[----:B------:R-:W-:Y:S01]  /*1a80*/  IMAD R78, R0, R9, R13 ;  /* 0x00000009004e7224 */ /* 0x000fe200078e020d */
[----:B------:R-:W-:Y:S01]  /*1a90*/  IABS R13, R210 ;  /* 0x000000d2000d7213 */ /* 0x000fe20000000000 */
[C---:B------:R-:W-:Y:S01]  /*1aa0*/  IMAD.HI.U32 R6, R4.reuse, R11, RZ ;  /* 0x0000000b04067227 */ /* 0x040fe200078e00ff */
[----:B------:R-:W-:Y:S01]  /*1ab0*/  IABS R41, R178 ;  /* 0x000000b200297213 */ /* 0x000fe20000000000 */
[----:B------:R-:W-:Y:S01]  /*1ac0*/  STL [R1+0x2e34], R234 ;  /* 0x002e34ea01007387 */ /* 0x000fe20000100800 */
[----:B------:R-:W-:Y:S01]  /*1ad0*/  IABS R39, R176 ;  /* 0x000000b000277213 */ /* 0x000fe20000000000 */
[----:B------:R-:W-:Y:S01]  /*1ae0*/  IMAD.MOV R8, RZ, RZ, -R8 ;  /* 0x000000ffff087224 */ /* 0x000fe200078e0a08 */
[C---:B------:R-:W-:Y:S01]  /*1af0*/  IADD3 R189, R141.reuse, 0x4d, RZ ;  /* 0x0000004d8dbd7810 */ /* 0x040fe20007ffe0ff */
[----:B------:R-:W-:Y:S01]  /*1b00*/  IMAD.HI.U32 R7, R4, R75, RZ ;  /* 0x0000004b04077227 */ /* 0x000fe200078e00ff */
[C---:B------:R-:W-:Y:S01]  /*1b10*/  IADD3 R173, R141.reuse, 0x5d, RZ ;  /* 0x0000005d8dad7810 */ /* 0x040fe20007ffe0ff */
[----:B------:R-:W-:Y:S01]  /*1b20*/  STL [R1+0x2e38], R144 ;  /* 0x002e389001007387 */ /* 0x000fe20000100800 */
[----:B------:R-:W-:Y:S01]  /*1b30*/  IADD3 R171, R141, 0x5f, RZ ;  /* 0x0000005f8dab7810 */ /* 0x000fe20007ffe0ff */
[----:B------:R-:W-:Y:S01]  /*1b40*/  IMAD.MOV R10, RZ, RZ, -R10 ;  /* 0x000000ffff0a7224 */ /* 0x000fe200078e0a0a */
[----:B------:R-:W-:Y:S01]  /*1b50*/  IADD3 R7, -R7, RZ, RZ ;  /* 0x000000ff07077210 */ /* 0x000fe20007ffe1ff */
[----:B------:R-:W-:Y:S01]  /*1b60*/  IMAD.MOV R6, RZ, RZ, -R6 ;  /* 0x000000ffff067224 */ /* 0x000fe200078e0a06 */
[C---:B------:R-:W-:Y:S01]  /*1b70*/  IADD3 R172, R141.reuse, 0x5e, RZ ;  /* 0x0000005e8dac7810 */ /* 0x040fe20007ffe0ff */
[----:B------:R-:W-:Y:S01]  /*1b80*/  IMAD R79, R0, R8, R79 ;  /* 0x00000008004f7224 */ /* 0x000fe200078e024f */
[C---:B------:R-:W-:Y:S01]  /*1b90*/  IADD3 R184, R141.reuse, 0x52, RZ ;  /* 0x000000528db87810 */ /* 0x040fe20007ffe0ff */
[----:B------:R-:W-:Y:S01]  /*1ba0*/  IMAD.HI.U32 R8, R4, R13, RZ ;  /* 0x0000000d04087227 */ /* 0x000fe200078e00ff */
[C---:B------:R-:W-:Y:S01]  /*1bb0*/  IADD3 R170, R141.reuse, 0x60, RZ ;  /* 0x000000608daa7810 */ /* 0x040fe20007ffe0ff */
[----:B------:R-:W-:Y:S01]  /*1bc0*/  STL [R1+0x2e3c], R233 ;  /* 0x002e3ce901007387 */ /* 0x000fe20000100800 */
[----:B------:R-:W-:Y:S01]  /*1bd0*/  IABS R35, R172 ;  /* 0x000000ac00237213 */ /* 0x000fe20000000000 */
[C---:B------:R-:W-:Y:S01]  /*1be0*/  IMAD R112, R0.reuse, R10, R15 ;  /* 0x0000000a00707224 */ /* 0x040fe200078e020f */
[----:B------:R-:W-:Y:S01]  /*1bf0*/  IABS R15, R236 ;  /* 0x000000ec000f7213 */ /* 0x000fe20000000000 */
        /* <DEDUP_REMOVED lines=11> */
[C---:B------:R-:W-:Y:S01]  /*1cb0*/  IADD3 R165, R141.reuse, 0x65, RZ ;  /* 0x000000658da57810 */ /* 0x040fe20007ffe0ff */
        /* <DEDUP_REMOVED lines=11> */
[----:B------:R-:W-:Y:S01]  /*1d70*/  IABS R29, R166 ;  /* 0x000000a6001d7213 */ /* 0x000fe20000000000 */
[----:B------:R-:W-:Y:S01]  /*1d80*/  IMAD R107, R0, R10, R107 ;  /* 0x0000000a006b7224 */ /* 0x000fe200078e026b */
[C---:B------:R-:W-:Y:S01]  /*1d90*/  IADD3 R163, R141.reuse, 0x67, RZ ;  /* 0x000000678da37810 */ /* 0x040fe20007ffe0ff */
[----:B------:R-:W-:Y:S01]  /*1da0*/  IMAD.HI.U32 R10, R4, R15, RZ ;  /* 0x0000000f040a7227 */ /* 0x000fe200078e00ff */
[----:B------:R-:W-:Y:S01]  /*1db0*/  IABS R37, R174 ;  /* 0x000000ae00257213 */ /* 0x000fe20000000000 */
[----:B------:R-:W-:Y:S01]  /*1dc0*/  STL [R1+0x2e4c], R229 ;  /* 0x002e4ce501007387 */ /* 0x000fe20000100800 */
[C---:B------:R-:W-:Y:S01]  /*1dd0*/  IADD3 R161, R141.reuse, 0x69, RZ ;  /* 0x000000698da17810 */ /* 0x040fe20007ffe0ff */
[----:B------:R-:W-:Y:S01]  /*1de0*/  IMAD.MOV R7, RZ, RZ, -R7 ;  /* 0x000000ffff077224 */ /* 0x000fe200078e0a07 */
[----:B------:R-:W-:Y:S01]  /*1df0*/  IADD3 R10, -R10, RZ, RZ ;  /* 0x000000ff0a0a7210 */ /* 0x000fe20007ffe1ff */
        /* <DEDUP_REMOVED lines=10> */
[----:B------:R-:W-:Y:S01]  /*1ea0*/  IMAD R70, R0, R7, R11 ;  /* 0x0000000700467224 */ /* 0x000fe200078e020b */
[----:B------:R-:W-:Y:S01]  /*1eb0*/  IABS R11, R202 ;  /* 0x000000ca000b7213 */ /* 0x000fe20000000000 */
[----:B------:R-:W-:Y:S01]  /*1ec0*/  IMAD.HI.U32 R8, R4, R69, RZ ;  /* 0x0000004504087227 */ /* 0x000fe200078e00ff */
[----:B------:R-:W-:Y:S01]  /*1ed0*/  STL [R1+0x2e58], R226 ;  /* 0x002e58e201007387 */ /* 0x000fe20000100800 */
[----:B------:R-:W-:-:S02]  /*1ee0*/  IABS R21, R158 ;  /* 0x0000009e00157213 */ /* 0x000fc40000000000 */
[----:B------:R-:W-:Y:S01]  /*1ef0*/  IMAD.MOV R6, RZ, RZ, -R6 ;  /* 0x000000ffff067224 */ /* 0x000fe200078e0a06 */
[----:B------:R-:W-:Y:S01]  /*1f00*/  IADD3 R8, -R8, RZ, RZ ;  /* 0x000000ff08087210 */ /* 0x000fe20007ffe1ff */
[----:B------:R-:W-:Y:S01]  /*1f10*/  IMAD.MOV R9, RZ, RZ, -R9 ;  /* 0x000000ffff097224 */ /* 0x000fe200078e0a09 */
[----:B------:R-:W-:Y:S01]  /*1f20*/  STL [R1+0x2e5c], R225 ;  /* 0x002e5ce101007387 */ /* 0x000fe20000100800 */
[C---:B------:R-:W-:Y:S01]  /*1f30*/  IMAD R71, R0.reuse, R6, R71 ;  /* 0x0000000600477224 */ /* 0x040fe200078e0247 */
[C---:B------:R-:W-:Y:S01]  /*1f40*/  IADD3 R156, R141.reuse, 0x6e, RZ ;  /* 0x0000006e8d9c7810 */ /* 0x040fe20007ffe0ff */
[C---:B------:R-:W-:Y:S01]  /*1f50*/  IMAD R102, R0.reuse, R10, R15 ;  /* 0x0000000a00667224 */ /* 0x040fe200078e020f */
[----:B------:R-:W-:Y:S01]  /*1f60*/  IABS R15, R227 ;  /* 0x000000e3000f7213 */ /* 0x000fe20000000000 */
[----:B------:R-:W-:Y:S01]  /*1f70*/  IMAD R68, R0, R9, R13 ;  /* 0x0000000900447224 */ /* 0x000fe200078e020d */
[----:B------:R-:W-:Y:S01]  /*1f80*/  IABS R13, R200 ;  /* 0x000000c8000d7213 */ /* 0x000fe20000000000 */
[----:B------:R-:W-:Y:S01]  /*1f90*/  IMAD.HI.U32 R6, R4, R11, RZ ;  /* 0x0000000b04067227 */ /* 0x000fe200078e00ff */
[----:B------:R-:W-:Y:S01]  /*1fa0*/  STL [R1+0x2e60], R224 ;  /* 0x002e60e001007387 */ /* 0x000fe20000100800 */
[----:B------:R-:W-:-:S02]  /*1fb0*/  IADD3 R162, R141, 0x68, RZ ;  /* 0x000000688da27810 */ /* 0x000fc40007ffe0ff */
[----:B------:R-:W-:Y:S01]  /*1fc0*/  IMAD.HI.U32 R10, R4, R97, RZ ;  /* 0x00000061040a7227 */ /* 0x000fe200078e00ff */
[----:B------:R-:W-:Y:S01]  /*1fd0*/  IADD3 R6, -R6, RZ, RZ ;  /* 0x000000ff06067210 */ /* 0x000fe20007ffe1ff */
[----:B------:R-:W-:Y:S01]  /*1fe0*/  STL [R1+0x2e64], R223 ;  /* 0x002e64df01007387 */ /* 0x000fe20000100800 */
[----:B------:R-:W-:Y:S01]  /*1ff0*/  IADD3 R155, R141, 0x6f, RZ ;  /* 0x0000006f8d9b7810 */ /* 0x000fe20007ffe0ff */
[----:B------:R-:W-:Y:S01]  /*2000*/  IMAD.MOV R10, RZ, RZ, -R10 ;  /* 0x000000ffff0a7224 */ /* 0x000fe200078e0a0a */
[----:B------:R-:W-:Y:S01]  /*2010*/  IABS R27, R164 ;  /* 0x000000a4001b7213 */ /* 0x000fe20000000000 */
[----:B------:R-:W-:Y:S01]  /*2020*/  IMAD R69, R0, R8, R69 ;  /* 0x0000000800457224 */ /* 0x000fe200078e0245 */
[----:B------:R-:W-:Y:S01]  /*2030*/  STL [R1+0x2e68], R222 ;  /* 0x002e68de01007387 */ /* 0x000fe20000100800 */
[----:B------:R-:W-:Y:S01]  /*2040*/  IMAD.HI.U32 R8, R4, R13, RZ ;  /* 0x0000000d04087227 */ /* 0x000fe200078e00ff */
[----:B-1----:R-:W-:Y:S02]  /*2050*/  LOP3.LUT R140, R12, 0x3f, RZ, 0xc0, !PT ;  /* 0x0000003f0c8c7812 */ /* 0x002fe400078ec0ff */
[----:B------:R-:W-:Y:S01]  /*2060*/  STL [R1+0x2e6c], R221 ;  /* 0x002e6cdd01007387 */ /* 0x000fe20000100800 */
[----:B------:R-:W-:Y:S01]  /*2070*/  IMAD.HI.U32 R7, R4, R65, RZ ;  /* 0x0000004104077227 */ /* 0x000fe200078e00ff */
[----:B------:R-:W-:-:S02]  /*2080*/  IABS R19, R156 ;  /* 0x0000009c00137213 */ /* 0x000fc40000000000 */
[----:B------:R-:W-:Y:S01]  /*2090*/  STL [R1+0x2e70], R220 ;  /* 0x002e70dc01007387 */ /* 0x000fe20000100800 */
[----:B------:R-:W-:Y:S01]  /*20a0*/  IMAD R97, R0, R10, R97 ;  /* 0x0000000a00617224 */ /* 0x000fe200078e0261 */
[----:B------:R-:W-:Y:S01]  /*20b0*/  IABS R25, R162 ;  /* 0x000000a200197213 */ /* 0x000fe20000000000 */
[C---:B------:R-:W-:Y:S01]  /*20c0*/  IMAD.HI.U32 R9, R4.reuse, R63, RZ ;  /* 0x0000003f04097227 */ /* 0x040fe200078e00ff */
[----:B------:R-:W-:Y:S01]  /*20d0*/  STL [R1+0x2e74], R219 ;  /* 0x002e74db01007387 */ /* 0x000fe20000100800 */
[----:B------:R-:W-:Y:S02]  /*20e0*/  IADD3 R153, R141, 0x71, RZ ;  /* 0x000000718d997810 */ /* 0x000fe40007ffe0ff */
[----:B------:R-:W-:Y:S01]  /*20f0*/  IMAD.HI.U32 R10, R4, R15, RZ ;  /* 0x0000000f040a7227 */ /* 0x000fe200078e00ff */
[----:B------:R-:W-:Y:S01]  /*2100*/  IADD3 R9, -R9, RZ, RZ ;  /* 0x000000ff09097210 */ /* 0x000fe20007ffe1ff */
[----:B------:R-:W-:Y:S01]  /*2110*/  STL [R1+0x2e78], R218 ;  /* 0x002e78da01007387 */ /* 0x000fe20000100800 */
[C---:B------:R-:W-:Y:S01]  /*2120*/  IADD3 R159, R141.reuse, 0x6b, RZ ;  /* 0x0000006b8d9f7810 */ /* 0x040fe20007ffe0ff */
[----:B------:R-:W-:Y:S01]  /*2130*/  IMAD.MOV R8, RZ, RZ, -R8 ;  /* 0x000000ffff087224 */ /* 0x000fe200078e0a08 */
[C---:B------:R-:W-:Y:S01]  /*2140*/  IADD3 R157, R141.reuse, 0x6d, RZ ;  /* 0x0000006d8d9d7810 */ /* 0x040fe20007ffe0ff */
[C---:B------:R-:W-:Y:S01]  /*2150*/  IMAD R66, R0.reuse, R6, R11 ;  /* 0x0000000600427224 */ /* 0x040fe200078e020b */
[----:B------:R-:W-:Y:S01]  /*2160*/  IABS R11, R197 ;  /* 0x000000c5000b7213 */ /* 0x000fe20000000000 */
[----:B------:R-:W-:Y:S01]  /*2170*/  IMAD.MOV R7, RZ, RZ, -R7 ;  /* 0x000000ffff077224 */ /* 0x000fe200078e0a07 */
[----:B------:R-:W-:Y:S01]  /*2180*/  STL [R1+0x2e7c], R217 ;  /* 0x002e7cd901007387 */ /* 0x000fe20000100800 */
[----:B------:R-:W-:Y:S01]  /*2190*/  IMAD.MOV R10, RZ, RZ, -R10 ;  /* 0x000000ffff0a7224 */ /* 0x000fe200078e0a0a */
[----:B------:R-:W-:Y:S01]  /*21a0*/  IADD3 R154, R141, 0x70, RZ ;  /* 0x000000708d9a7810 */ /* 0x000fe20007ffe0ff */
[C---:B------:R-:W-:Y:S01]  /*21b0*/  IMAD R64, R0.reuse, R8, R13 ;  /* 0x0000000800407224 */ /* 0x040fe200078e020d */
[----:B------:R-:W-:Y:S01]  /*21c0*/  IABS R13, R195 ;  /* 0x000000c3000d7213 */ /* 0x000fe20000000000 */
[----:B------:R-:W-:Y:S01]  /*21d0*/  IMAD R65, R0, R7, R65 ;  /* 0x0000000700417224 */ /* 0x000fe200078e0241 */
[----:B------:R-:W-:Y:S01]  /*21e0*/  STL [R1+0x2e80], R143 ;  /* 0x002e808f01007387 */ /* 0x000fe20000100800 */
[----:B------:R-:W-:Y:S01]  /*21f0*/  IMAD.HI.U32 R7, R4, R11, RZ ;  /* 0x0000000b04077227 */ /* 0x000fe200078e00ff */
[----:B------:R-:W-:-:S02]  /*2200*/  IABS R17, R154 ;  /* 0x0000009a00117213 */ /* 0x000fc40000000000 */
[----:B------:R-:W-:Y:S01]  /*2210*/  STL [R1+0x2e84], R216 ;  /* 0x002e84d801007387 */ /* 0x000fe20000100800 */
[----:B------:R-:W-:Y:S01]  /*2220*/  IMAD R92, R0, R10, R15 ;  /* 0x0000000a005c7224 */ /* 0x000fe200078e020f */
[----:B------:R-:W-:Y:S01]  /*2230*/  IADD3 R7, -R7, RZ, RZ ;  /* 0x000000ff07077210 */ /* 0x000fe20007ffe1ff */
[----:B------:R-:W-:Y:S01]  /*2240*/  IMAD.HI.U32 R10, R4, R87, RZ ;  /* 0x00000057040a7227 */ /* 0x000fe200078e00ff */
[----:B------:R-:W-:Y:S01]  /*2250*/  IABS R15, R217 ;  /* 0x000000d9000f7213 */ /* 0x000fe20000000000 */
[----:B------:R-:W-:Y:S01]  /*2260*/  STL [R1+0x2e88], R215 ;  /* 0x002e88d701007387 */ /* 0x000fe20000100800 */
[C---:B------:R-:W-:Y:S01]  /*2270*/  IADD3 R139, R141.reuse, 0x72, RZ ;  /* 0x000000728d8b7810 */ /* 0x040fe20007ffe0ff */
[----:B------:R-:W-:Y:S01]  /*2280*/  IMAD R63, R0, R9, R63 ;  /* 0x00000009003f7224 */ /* 0x000fe200078e023f */
[----:B------:R-:W-:Y:S01]  /*2290*/  IADD3 R10, -R10, RZ, RZ ;  /* 0x000000ff0a0a7210 */ /* 0x000fe20007ffe1ff */
[----:B------:R-:W-:Y:S01]  /*22a0*/  IMAD.HI.U32 R9, R4, R13, RZ ;  /* 0x0000000d04097227 */ /* 0x000fe200078e00ff */
[----:B------:R-:W-:Y:S01]  /*22b0*/  STL [R1+0x2e8c], R214 ;  /* 0x002e8cd601007387 */ /* 0x000fe20000100800 */
[----:B------:R-:W-:-:S02]  /*22c0*/  IADD3 R152, R141, 0x73, RZ ;  /* 0x000000738d987810 */ /* 0x000fc40007ffe0ff */
[C---:B------:R-:W-:Y:S01]  /*22d0*/  IMAD.HI.U32 R6, R4.reuse, R61, RZ ;  /* 0x0000003d04067227 */ /* 0x040fe200078e00ff */
[----:B------:R-:W-:Y:S01]  /*22e0*/  STL [R1+0x2e90], R213 ;  /* 0x002e90d501007387 */ /* 0x000fe20000100800 */
[C---:B------:R-:W-:Y:S02]  /*22f0*/  IADD3 R151, R141.reuse, 0x74, RZ ;  /* 0x000000748d977810 */ /* 0x040fe40007ffe0ff */
[----:B------:R-:W-:Y:S01]  /*2300*/  IMAD.MOV R9, RZ, RZ, -R9 ;  /* 0x000000ffff097224 */ /* 0x000fe200078e0a09 */
[----:B------:R-:W-:Y:S01]  /*2310*/  STL [R1+0x2e94], R212 ;  /* 0x002e94d401007387 */ /* 0x000fe20000100800 */
[----:B------:R-:W-:Y:S01]  /*2320*/  IMAD.HI.U32 R8, R4, R59, RZ ;  /* 0x0000003b04087227 */ /* 0x000fe200078e00ff */
[C---:B------:R-:W-:Y:S02]  /*2330*/  IADD3 R150, R141.reuse, 0x75, RZ ;  /* 0x000000758d967810 */ /* 0x040fe40007ffe0ff */
[----:B------:R-:W-:Y:S01]  /*2340*/  STL [R1+0x2e98], R211 ;  /* 0x002e98d301007387 */ /* 0x000fe20000100800 */
[C---:B------:R-:W-:Y:S01]  /*2350*/  IMAD R60, R0.reuse, R7, R11 ;  /* 0x00000007003c7224 */ /* 0x040fe200078e020b */
[----:B------:R-:W-:Y:S01]  /*2360*/  IABS R11, R193 ;  /* 0x000000c1000b7213 */ /* 0x000fe20000000000 */
[----:B------:R-:W-:Y:S01]  /*2370*/  IMAD.MOV R6, RZ, RZ, -R6 ;  /* 0x000000ffff067224 */ /* 0x000fe200078e0a06 */
[----:B------:R-:W-:Y:S01]  /*2380*/  STL [R1+0x2e9c], R210 ;  /* 0x002e9cd201007387 */ /* 0x000fe20000100800 */
[C---:B------:R-:W-:Y:S01]  /*2390*/  IMAD R58, R0.reuse, R9, R13 ;  /* 0x00000009003a7224 */ /* 0x040fe200078e020d */
[----:B------:R-:W-:Y:S01]  /*23a0*/  IABS R13, R191 ;  /* 0x000000bf000d7213 */ /* 0x000fe20000000000 */
[----:B------:R-:W-:Y:S01]  /*23b0*/  IMAD R87, R0, R10, R87 ;  /* 0x0000000a00577224 */ /* 0x000fe200078e0257 */
[----:B------:R-:W-:Y:S01]  /*23c0*/  STL [R1+0x2ea0], R209 ;  /* 0x002ea0d101007387 */ /* 0x000fe20000100800 */
[----:B------:R-:W-:Y:S01]  /*23d0*/  IMAD.MOV R8, RZ, RZ, -R8 ;  /* 0x000000ffff087224 */ /* 0x000fe200078e0a08 */
[C---:B------:R-:W-:Y:S01]  /*23e0*/  IADD3 R149, R141.reuse, 0x76, RZ ;  /* 0x000000768d957810 */ /* 0x040fe20007ffe0ff */
[----:B------:R-:W-:Y:S01]  /*23f0*/  IMAD.HI.U32 R10, R4, R15, RZ ;  /* 0x0000000f040a7227 */ /* 0x000fe200078e00ff */
[----:B------:R-:W-:Y:S01]  /*2400*/  STL [R1+0x2ea4], R208 ;  /* 0x002ea4d001007387 */ /* 0x000fe20000100800 */
[----:B------:R-:W-:-:S02]  /*2410*/  IADD3 R148, R141, 0x77, RZ ;  /* 0x000000778d947810 */ /* 0x000fc40007ffe0ff */
[----:B------:R-:W-:Y:S01]  /*2420*/  IMAD R61, R0, R6, R61 ;  /* 0x00000006003d7224 */ /* 0x000fe200078e023d */
[----:B------:R-:W-:Y:S01]  /*2430*/  STL [R1+0x2ea8], R207 ;  /* 0x002ea8cf01007387 */ /* 0x000fe20000100800 */
[----:B------:R-:W-:Y:S01]  /*2440*/  IMAD.HI.U32 R6, R4, R11, RZ ;  /* 0x0000000b04067227 */ /* 0x000fe200078e00ff */
[----:B------:R-:W-:Y:S02]  /*2450*/  IADD3 R147, R141, 0x78, RZ ;  /* 0x000000788d937810 */ /* 0x000fe40007ffe0ff */
[----:B------:R-:W-:Y:S01]  /*2460*/  STL [R1+0x2eac], R206 ;  /* 0x002eacce01007387 */ /* 0x000fe20000100800 */
[----:B------:R-:W-:Y:S01]  /*2470*/  IMAD R59, R0, R8, R59 ;  /* 0x00000008003b7224 */ /* 0x000fe200078e023b */
[----:B------:R-:W-:Y:S01]  /*2480*/  IABS R12, R150 ;  /* 0x00000096000c7213 */ /* 0x000fe20000000000 */
[----:B------:R-:W-:Y:S01]  /*2490*/  IMAD.MOV R10, RZ, RZ, -R10 ;  /* 0x000000ffff0a7224 */ /* 0x000fe200078e0a0a */
[----:B------:R-:W-:Y:S01]  /*24a0*/  STL [R1+0x2eb0], R205 ;  /* 0x002eb0cd01007387 */ /* 0x000fe20000100800 */
[----:B------:R-:W-:Y:S01]  /*24b0*/  IMAD.HI.U32 R8, R4, R13, RZ ;  /* 0x0000000d04087227 */ /* 0x000fe200078e00ff */
[----:B------:R-:W-:-:S02]  /*24c0*/  IABS R14, R152 ;  /* 0x00000098000e7213 */ /* 0x000fc40000000000 */
[----:B------:R-:W-:Y:S01]  /*24d0*/  STL [R1+0x2eb4], R204 ;  /* 0x002eb4cc01007387 */ /* 0x000fe20000100800 */
[----:B------:R-:W-:Y:S01]  /*24e0*/  IMAD.MOV R6, RZ, RZ, -R6 ;  /* 0x000000ffff067224 */ /* 0x000fe200078e0a06 */
[----:B------:R-:W-:Y:S01]  /*24f0*/  IADD3 R8, -R8, RZ, RZ ;  /* 0x000000ff08087210 */ /* 0x000fe20007ffe1ff */
[----:B------:R-:W-:Y:S01]  /*2500*/  IMAD.HI.U32 R7, R4, R55, RZ ;  /* 0x0000003704077227 */ /* 0x000fe200078e00ff */
[----:B------:R-:W-:Y:S03]  /*2510*/  STL [R1+0x2eb8], R203 ;  /* 0x002eb8cb01007387 */ /* 0x000fe60000100800 */
[----:B------:R-:W-:Y:S01]  /*2520*/  IMAD R82, R0, R10, R15 ;  /* 0x0000000a00527224 */ /* 0x000fe200078e020f */
[----:B------:R-:W-:Y:S01]  /*2530*/  IABS R15, R208 ;  /* 0x000000d0000f7213 */ /* 0x000fe20000000000 */
[----:B------:R-:W-:Y:S01]  /*2540*/  IMAD.HI.U32 R10, R4, R77, RZ ;  /* 0x0000004d040a7227 */ /* 0x000fe200078e00ff */
[----:B------:R-:W-:Y:S03]  /*2550*/  STL [R1+0x2ebc], R202 ;  /* 0x002ebcca01007387 */ /* 0x000fe60000100800 */
[----:B------:R-:W-:Y:S01]  /*2560*/  IMAD R56, R0, R6, R11 ;  /* 0x0000000600387224 */ /* 0x000fe200078e020b */
[----:B------:R-:W-:Y:S01]  /*2570*/  IABS R11, R187 ;  /* 0x000000bb000b7213 */ /* 0x000fe20000000000 */
[----:B------:R-:W-:Y:S01]  /*2580*/  IMAD.HI.U32 R9, R4, R53, RZ ;  /* 0x0000003504097227 */ /* 0x000fe200078e00ff */
[----:B------:R-:W-:Y:S03]  /*2590*/  STL [R1+0x2ec0], R201 ;  /* 0x002ec0c901007387 */ /* 0x000fe60000100800 */
[----:B------:R-:W-:Y:S01]  /*25a0*/  IMAD.MOV R7, RZ, RZ, -R7 ;  /* 0x000000ffff077224 */ /* 0x000fe200078e0a07 */
[----:B------:R-:W-:Y:S01]  /*25b0*/  STL [R1+0x2ec4], R200 ;  /* 0x002ec4c801007387 */ /* 0x000fe20000100800 */
[----:B------:R-:W-:-:S02]  /*25c0*/  IMAD.MOV R10, RZ, RZ, -R10 ;  /* 0x000000ffff0a7224 */ /* 0x000fc400078e0a0a */
[C---:B------:R-:W-:Y:S01]  /*25d0*/  IMAD R54, R0.reuse, R8, R13 ;  /* 0x0000000800367224 */ /* 0x040fe200078e020d */
[----:B------:R-:W-:Y:S01]  /*25e0*/  IABS R13, R185 ;  /* 0x000000b9000d7213 */ /* 0x000fe20000000000 */
[----:B------:R-:W-:Y:S01]  /*25f0*/  IMAD.MOV R9, RZ, RZ, -R9 ;  /* 0x000000ffff097224 */ /* 0x000fe200078e0a09 */
[----:B------:R-:W-:Y:S01]  /*2600*/  STL [R1+0x2ec8], R142 ;  /* 0x002ec88e01007387 */ /* 0x000fe20000100800 */
[----:B------:R-:W-:Y:S02]  /*2610*/  IMAD R55, R0, R7, R55 ;  /* 0x0000000700377224 */ /* 0x000fe400078e0237 */
[----:B------:R-:W-:Y:S01]  /*2620*/  IMAD.HI.U32 R7, R4, R11, RZ ;  /* 0x0000000b04077227 */ /* 0x000fe200078e00ff */
[----:B------:R-:W-:Y:S03]  /*2630*/  STL [R1+0x2ecc], R199 ;  /* 0x002eccc701007387 */ /* 0x000fe60000100800 */
[----:B------:R-:W-:Y:S01]  /*2640*/  IMAD R77, R0, R10, R77 ;  /* 0x0000000a004d7224 */ /* 0x000fe200078e024d */
[----:B------:R-:W-:Y:S01]  /*2650*/  STL [R1+0x2ed0], R198 ;  /* 0x002ed0c601007387 */ /* 0x000fe20000100800 */
[----:B------:R-:W-:-:S03]  /*2660*/  IMAD.HI.U32 R10, R4, R15, RZ ;  /* 0x0000000f040a7227 */ /* 0x000fc600078e00ff */
[----:B------:R-:W-:Y:S01]  /*2670*/  STL [R1+0x2ed4], R197 ;  /* 0x002ed4c501007387 */ /* 0x000fe20000100800 */
[----:B------:R-:W-:Y:S01]  /*2680*/  IMAD R53, R0, R9, R53 ;  /* 0x0000000900357224 */ /* 0x000fe200078e0235 */
[----:B------:R-:W-:Y:S01]  /*2690*/  IADD3 R10, -R10, RZ, RZ ;  /* 0x000000ff0a0a7210 */ /* 0x000fe20007ffe1ff */
[C---:B------:R-:W-:Y:S01]  /*26a0*/  IMAD.HI.U32 R6, R4.reuse, R51, RZ ;  /* 0x0000003304067227 */ /* 0x040fe200078e00ff */
[----:B------:R-:W-:Y:S03]  /*26b0*/  STL [R1+0x2ed8], R196 ;  /* 0x002ed8c401007387 */ /* 0x000fe60000100800 */
[----:B------:R-:W-:Y:S01]  /*26c0*/  IMAD.HI.U32 R9, R4, R13, RZ ;  /* 0x0000000d04097227 */ /* 0x000fe200078e00ff */
[----:B------:R-:W-:Y:S01]  /*26d0*/  IADD3 R6, -R6, RZ, RZ ;  /* 0x000000ff06067210 */ /* 0x000fe20007ffe1ff */
[----:B------:R-:W-:Y:S02]  /*26e0*/  STL [R1+0x2edc], R195 ;  /* 0x002edcc301007387 */ /* 0x000fe40000100800 */
[----:B------:R-:W-:Y:S01]  /*26f0*/  IMAD.MOV R7, RZ, RZ, -R7 ;  /* 0x000000ffff077224 */ /* 0x000fe200078e0a07 */
[----:B------:R-:W-:Y:S01]  /*2700*/  IADD3 R9, -R9, RZ, RZ ;  /* 0x000000ff09097210 */ /* 0x000fe20007ffe1ff */
[----:B------:R-:W-:Y:S01]  /*2710*/  IMAD.HI.U32 R8, R4, R49, RZ ;  /* 0x0000003104087227 */ /* 0x000fe200078e00ff */
[----:B------:R-:W-:Y:S03]  /*2720*/  STL [R1+0x2ee0], R194 ;  /* 0x002ee0c201007387 */ /* 0x000fe60000100800 */
[C---:B------:R-:W-:Y:S01]  /*2730*/  IMAD R50, R0.reuse, R7, R11 ;  /* 0x0000000700327224 */ /* 0x040fe200078e020b */
[----:B------:R-:W-:Y:S01]  /*2740*/  IABS R11, R183 ;  /* 0x000000b7000b7213 */ /* 0x000fe20000000000 */
[----:B------:R-:W-:Y:S01]  /*2750*/  IMAD R72, R0, R10, R15 ;  /* 0x0000000a00487224 */ /* 0x000fe200078e020f */
[----:B------:R-:W-:Y:S01]  /*2760*/  IABS R15, R199 ;  /* 0x000000c7000f7213 */ /* 0x000fe20000000000 */
[----:B------:R-:W-:Y:S01]  /*2770*/  IMAD.HI.U32 R10, R4, R67, RZ ;  /* 0x00000043040a7227 */ /* 0x000fe200078e00ff */
[----:B------:R-:W-:Y:S03]  /*2780*/  STL [R1+0x2ee4], R193 ;  /* 0x002ee4c101007387 */ /* 0x000fe60000100800 */
[C---:B------:R-:W-:Y:S01]  /*2790*/  IMAD R51, R0.reuse, R6, R51 ;  /* 0x0000000600337224 */ /* 0x040fe200078e0233 */
[----:B------:R-:W-:Y:S01]  /*27a0*/  STL [R1+0x2ee8], R192 ;  /* 0x002ee8c001007387 */ /* 0x000fe20000100800 */
[----:B------:R-:W-:Y:S01]  /*27b0*/  IMAD R48, R0, R9, R13 ;  /* 0x0000000900307224 */ /* 0x000fe200078e020d */
[----:B------:R-:W-:Y:S01]  /*27c0*/  IABS R13, R181 ;  /* 0x000000b5000d7213 */ /* 0x000fe20000000000 */
[----:B------:R-:W-:Y:S01]  /*27d0*/  IMAD.HI.U32 R6, R4, R11, RZ ;  /* 0x0000000b04067227 */ /* 0x000fe200078e00ff */
[----:B------:R-:W-:Y:S03]  /*27e0*/  STL [R1+0x2eec], R191 ;  /* 0x002eecbf01007387 */ /* 0x000fe60000100800 */
[----:B------:R-:W-:Y:S01]  /*27f0*/  IMAD.MOV R8, RZ, RZ, -R8 ;  /* 0x000000ffff087224 */ /* 0x000fe200078e0a08 */
[----:B------:R-:W-:Y:S01]  /*2800*/  STL [R1+0x2ef0], R190 ;  /* 0x002ef0be01007387 */ /* 0x000fe20000100800 */
[----:B------:R-:W-:-:S02]  /*2810*/  IMAD.MOV R10, RZ, RZ, -R10 ;  /* 0x000000ffff0a7224 */ /* 0x000fc400078e0a0a */
[----:B------:R-:W-:Y:S01]  /*2820*/  IMAD.HI.U32 R7, R4, R45, RZ ;  /* 0x0000002d04077227 */ /* 0x000fe200078e00ff */
[----:B------:R-:W-:Y:S03]  /*2830*/  STL [R1+0x2ef4], R189 ;  /* 0x002ef4bd01007387 */ /* 0x000fe60000100800 */
[----:B------:R-:W-:Y:S01]  /*2840*/  IMAD.MOV R6, RZ, RZ, -R6 ;  /* 0x000000ffff067224 */ /* 0x000fe200078e0a06 */
[----:B------:R-:W-:Y:S01]  /*2850*/  IADD3 R7, -R7, RZ, RZ ;  /* 0x000000ff07077210 */ /* 0x000fe20007ffe1ff */
[----:B------:R-:W-:Y:S01]  /*2860*/  IMAD R49, R0, R8, R49 ;  /* 0x0000000800317224 */ /* 0x000fe200078e0231 */
[----:B------:R-:W-:Y:S01]  /*2870*/  STL [R1+0x2ef8], R188 ;  /* 0x002ef8bc01007387 */ /* 0x000fe20000100800 */
[----:B------:R-:W-:-:S03]  /*2880*/  IMAD.HI.U32 R8, R4, R13, RZ ;  /* 0x0000000d04087227 */ /* 0x000fc600078e00ff */
[----:B------:R-:W-:Y:S01]  /*2890*/  STL [R1+0x2efc], R187 ;  /* 0x002efcbb01007387 */ /* 0x000fe20000100800 */
[----:B------:R-:W-:Y:S02]  /*28a0*/  IMAD R67, R0, R10, R67 ;  /* 0x0000000a00437224 */ /* 0x000fe400078e0243 */
[----:B------:R-:W-:Y:S01]  /*28b0*/  IMAD.HI.U32 R10, R4, R15, RZ ;  /* 0x0000000f040a7227 */ /* 0x000fe200078e00ff */
[----:B------:R-:W-:Y:S03]  /*28c0*/  STL [R1+0x2f00], R186 ;  /* 0x002f00ba01007387 */ /* 0x000fe60000100800 */
[----:B------:R-:W-:Y:S01]  /*28d0*/  IMAD R46, R0, R6, R11 ;  /* 0x00000006002e7224 */ /* 0x000fe200078e020b */
[----:B------:R-:W-:Y:S01]  /*28e0*/  IABS R11, R177 ;  /* 0x000000b1000b7213 */ /* 0x000fe20000000000 */
[----:B------:R-:W-:Y:S01]  /*28f0*/  IMAD.MOV R8, RZ, RZ, -R8 ;  /* 0x000000ffff087224 */ /* 0x000fe200078e0a08 */
[----:B------:R-:W-:Y:S01]  /*2900*/  STL [R1+0x2f04], R185 ;  /* 0x002f04b901007387 */ /* 0x000fe20000100800 */
[----:B------:R-:W-:-:S03]  /*2910*/  IMAD.HI.U32 R9, R4, R43, RZ ;  /* 0x0000002b04097227 */ /* 0x000fc600078e00ff */
[----:B------:R-:W-:Y:S01]  /*2920*/  STL [R1+0x2f08], R184 ;  /* 0x002f08b801007387 */ /* 0x000fe20000100800 */
[----:B------:R-:W-:Y:S02]  /*2930*/  IMAD.MOV R10, RZ, RZ, -R10 ;  /* 0x000000ffff0a7224 */ /* 0x000fe400078e0a0a */
        /* <DEDUP_REMOVED lines=8> */
[----:B------:R-:W-:Y:S01]  /*29c0*/  IMAD R62, R0, R10, R15 ;  /* 0x0000000a003e7224 */ /* 0x000fe200078e020f */
[----:B------:R-:W-:Y:S01]  /*29d0*/  IABS R15, R189 ;  /* 0x000000bd000f7213 */ /* 0x000fe20000000000 */
        /* <DEDUP_REMOVED lines=8> */
[----:B------:R-:W-:-:S03]  /*2a60*/  IMAD.HI.U32 R9, R4, R13, RZ ;  /* 0x0000000d04097227 */ /* 0x000fc600078e00ff */
[----:B------:R-:W-:Y:S01]  /*2a70*/  STL [R1+0x2f24], R177 ;  /* 0x002f24b101007387 */ /* 0x000fe20000100800 */
[----:B------:R-:W-:Y:S01]  /*2a80*/  IMAD R40, R0, R7, R11 ;  /* 0x0000000700287224 */ /* 0x000fe200078e020b */
[----:B------:R-:W-:Y:S01]  /*2a90*/  IABS R11, R173 ;  /* 0x000000ad000b7213 */ /* 0x000fe20000000000 */
[----:B------:R-:W-:Y:S01]  /*2aa0*/  IMAD.HI.U32 R8, R4, R39, RZ ;  /* 0x0000002704087227 */ /* 0x000fe200078e00ff */
[----:B------:R-:W-:Y:S03]  /*2ab0*/  STL [R1+0x2f28], R176 ;  /* 0x002f28b001007387 */ /* 0x000fe60000100800 */
[----:B------:R-:W-:Y:S01]  /*2ac0*/  IMAD.MOV R6, RZ, RZ, -R6 ;  /* 0x000000ffff067224 */ /* 0x000fe200078e0a06 */
[----:B------:R-:W-:Y:S01]  /*2ad0*/  IADD3 R8, -R8, RZ, RZ ;  /* 0x000000ff08087210 */ /* 0x000fe20007ffe1ff */
[----:B------:R-:W-:Y:S01]  /*2ae0*/  IMAD.MOV R9, RZ, RZ, -R9 ;  /* 0x000000ffff097224 */ /* 0x000fe200078e0a09 */
[----:B------:R-:W-:Y:S01]  /*2af0*/  STL [R1+0x2f2c], R175 ;  /* 0x002f2caf01007387 */ /* 0x000fe20000100800 */
[----:B------:R-:W-:-:S02]  /*2b00*/  IMAD R57, R0, R10, R57 ;  /* 0x0000000a00397224 */ /* 0x000fc400078e0239 */
[----:B------:R-:W-:Y:S01]  /*2b10*/  IMAD R41, R0, R6, R41 ;  /* 0x0000000600297224 */ /* 0x000fe200078e0229 */
        /* <DEDUP_REMOVED lines=17> */
[C---:B------:R-:W-:Y:S01]  /*2c30*/  IMAD.HI.U32 R10, R4.reuse, R47, RZ ;  /* 0x0000002f040a7227 */ /* 0x040fe200078e00ff */
[----:B------:R-:W-:Y:S03]  /*2c40*/  STL [R1+0x2f48], R168 ;  /* 0x002f48a801007387 */ /* 0x000fe60000100800 */
[----:B------:R-:W-:Y:S01]  /*2c50*/  IMAD.HI.U32 R9, R4, R33, RZ ;  /* 0x0000002104097227 */ /* 0x000fe200078e00ff */
[----:B------:R-:W-:Y:S03]  /*2c60*/  STL [R1+0x2f4c], R167 ;  /* 0x002f4ca701007387 */ /* 0x000fe60000100800 */
[----:B------:R-:W-:Y:S01]  /*2c70*/  IMAD.MOV R8, RZ, RZ, -R8 ;  /* 0x000000ffff087224 */ /* 0x000fe200078e0a08 */
[----:B------:R-:W-:Y:S01]  /*2c80*/  IADD3 R9, -R9, RZ, RZ ;  /* 0x000000ff09097210 */ /* 0x000fe20007ffe1ff */
[----:B------:R-:W-:Y:S01]  /*2c90*/  IMAD R36, R0, R6, R11 ;  /* 0x0000000600247224 */ /* 0x000fe200078e020b */
[----:B------:R-:W-:Y:S01]  /*2ca0*/  IABS R11, R167 ;  /* 0x000000a7000b7213 */ /* 0x000fe20000000000 */
[----:B------:R-:W-:Y:S01]  /*2cb0*/  IMAD.MOV R7, RZ, RZ, -R7 ;  /* 0x000000ffff077224 */ /* 0x000fe200078e0a07 */
[----:B------:R-:W-:Y:S01]  /*2cc0*/  STL [R1+0x2f50], R166 ;  /* 0x002f50a601007387 */ /* 0x000fe20000100800 */
[----:B------:R-:W-:-:S02]  /*2cd0*/  IMAD.MOV R10, RZ, RZ, -R10 ;  /* 0x000000ffff0a7224 */ /* 0x000fc400078e0a0a */
[C---:B------:R-:W-:Y:S01]  /*2ce0*/  IMAD R34, R0.reuse, R8, R13 ;  /* 0x0000000800227224 */ /* 0x040fe200078e020d */
[----:B------:R-:W-:Y:S01]  /*2cf0*/  IABS R13, R165 ;  /* 0x000000a5000d7213 */ /* 0x000fe20000000000 */
[----:B------:R-:W-:Y:S01]  /*2d00*/  IMAD R35, R0, R7, R35 ;  /* 0x0000000700237224 */ /* 0x000fe200078e0223 */
[----:B------:R-:W-:Y:S01]  /*2d10*/  STL [R1+0x2f54], R165 ;  /* 0x002f54a501007387 */ /* 0x000fe20000100800 */
[----:B------:R-:W-:-:S03]  /*2d20*/  IMAD.HI.U32 R7, R4, R11, RZ ;  /* 0x0000000b04077227 */ /* 0x000fc600078e00ff */
[----:B------:R-:W-:Y:S01]  /*2d30*/  STL [R1+0x2f5c], R164 ;  /* 0x002f5ca401007387 */ /* 0x000fe20000100800 */
[----:B------:R-:W-:Y:S01]  /*2d40*/  IMAD R47, R0, R10, R47 ;  /* 0x0000000a002f7224 */ /* 0x000fe200078e022f */
[----:B------:R-:W-:Y:S01]  /*2d50*/  IADD3 R7, -R7, RZ, RZ ;  /* 0x000000ff07077210 */ /* 0x000fe20007ffe1ff */
[----:B------:R-:W-:Y:S01]  /*2d60*/  IMAD.HI.U32 R10, R4, R15, RZ ;  /* 0x0000000f040a7227 */ /* 0x000fe200078e00ff */
[----:B------:R-:W-:Y:S03]  /*2d70*/  STL [R1+0x2f70], R163 ;  /* 0x002f70a301007387 */ /* 0x000fe60000100800 */
[----:B------:R-:W-:Y:S01]  /*2d80*/  IMAD R33, R0, R9, R33 ;  /* 0x0000000900217224 */ /* 0x000fe200078e0221 */
[----:B------:R-:W-:Y:S01]  /*2d90*/  IADD3 R10, -R10, RZ, RZ ;  /* 0x000000ff0a0a7210 */ /* 0x000fe20007ffe1ff */
[C---:B------:R-:W-:Y:S01]  /*2da0*/  IMAD.HI.U32 R9, R4.reuse, R13, RZ ;  /* 0x0000000d04097227 */ /* 0x040fe200078e00ff */
[----:B------:R-:W-:Y:S03]  /*2db0*/  STL [R1+0x2f88], R162 ;  /* 0x002f88a201007387 */ /* 0x000fe60000100800 */
[C---:B------:R-:W-:Y:S01]  /*2dc0*/  IMAD.HI.U32 R6, R4.reuse, R31, RZ ;  /* 0x0000001f04067227 */ /* 0x040fe200078e00ff */
[----:B------:R-:W-:Y:S03]  /*2dd0*/  STL [R1+0x2f9c], R161 ;  /* 0x002f9ca101007387 */ /* 0x000fe60000100800 */
[----:B------:R-:W-:Y:S01]  /*2de0*/  IMAD.MOV R9, RZ, RZ, -R9 ;  /* 0x000000ffff097224 */ /* 0x000fe200078e0a09 */
[----:B------:R-:W-:Y:S01]  /*2df0*/  STL [R1+0x2fb0], R160 ;  /* 0x002fb0a001007387 */ /* 0x000fe20000100800 */
[----:B------:R-:W-:-:S03]  /*2e00*/  IMAD.HI.U32 R8, R4, R29, RZ ;  /* 0x0000001d04087227 */ /* 0x000fc600078e00ff */
        /* <DEDUP_REMOVED lines=8> */
[----:B------:R-:W-:Y:S01]  /*2e90*/  IABS R13, R161 ;  /* 0x000000a1000d7213 */ /* 0x000fe20000000000 */
[----:B------:R-:W-:Y:S01]  /*2ea0*/  IMAD.HI.U32 R10, R4, R37, RZ ;  /* 0x00000025040a7227 */ /* 0x000fe200078e00ff */
[----:B------:R-:W-:Y:S03]  /*2eb0*/  STL [R1+0x2f94], R157 ;  /* 0x002f949d01007387 */ /* 0x000fe60000100800 */
[----:B------:R-:W-:Y:S01]  /*2ec0*/  IMAD.MOV R8, RZ, RZ, -R8 ;  /* 0x000000ffff087224 */ /* 0x000fe200078e0a08 */
[----:B------:R-:W-:Y:S01]  /*2ed0*/  STL [R1+0x2f90], R156 ;  /* 0x002f909c01007387 */ /* 0x000fe20000100800 */
[----:B------:R-:W-:-:S02]  /*2ee0*/  IMAD R31, R0, R6, R31 ;  /* 0x00000006001f7224 */ /* 0x000fc400078e021f */
[----:B------:R-:W-:Y:S01]  /*2ef0*/  IMAD.HI.U32 R6, R4, R11, RZ ;  /* 0x0000000b04067227 */ /* 0x000fe200078e00ff */
[----:B------:R-:W-:Y:S03]  /*2f00*/  STL [R1+0x2f8c], R155 ;  /* 0x002f8c9b01007387 */ /* 0x000fe60000100800 */
[----:B------:R-:W-:Y:S01]  /*2f10*/  IMAD.MOV R10, RZ, RZ, -R10 ;  /* 0x000000ffff0a7224 */ /* 0x000fe200078e0a0a */
[----:B------:R-:W-:Y:S01]  /*2f20*/  STL [R1+0x2f84], R154 ;  /* 0x002f849a01007387 */ /* 0x000fe20000100800 */
[----:B------:R-:W-:Y:S02]  /*2f30*/  IMAD R29, R0, R8, R29 ;  /* 0x00000008001d7224 */ /* 0x000fe400078e021d */
[----:B------:R-:W-:Y:S01]  /*2f40*/  IMAD.HI.U32 R8, R4, R13, RZ ;  /* 0x0000000d04087227 */ /* 0x000fe200078e00ff */
[----:B------:R-:W-:Y:S03]  /*2f50*/  STL [R1+0x2fbc], R153 ;  /* 0x002fbc9901007387 */ /* 0x000fe60000100800 */
[----:B------:R-:W-:Y:S01]  /*2f60*/  IMAD.MOV R6, RZ, RZ, -R6 ;  /* 0x000000ffff067224 */ /* 0x000fe200078e0a06 */
[----:B------:R-:W-:Y:S01]  /*2f70*/  IADD3 R8, -R8, RZ, RZ ;  /* 0x000000ff08087210 */ /* 0x000fe20007ffe1ff */
[----:B------:R-:W-:-:S02]  /*2f80*/  IMAD R37, R0, R10, R37 ;  /* 0x0000000a00257224 */ /* 0x000fc400078e0225 */
[----:B------:R-:W-:-:S04]  /*2f90*/  IMAD.HI.U32 R9, R4, R23, RZ ;  /* 0x0000001704097227 */ /* 0x000fc800078e00ff */
[----:B------:R-:W-:-:S04]  /*2fa0*/  IMAD.HI.U32 R10, R4, R15, RZ ;  /* 0x0000000f040a7227 */ /* 0x000fc800078e00ff */
[----:B------:R-:W-:Y:S01]  /*2fb0*/  IMAD R26, R0, R6, R11 ;  /* 0x00000006001a7224 */ /* 0x000fe200078e020b */
[----:B------:R-:W-:Y:S01]  /*2fc0*/  IABS R11, R157 ;  /* 0x0000009d000b7213 */ /* 0x000fe20000000000 */
[----:B------:R-:W-:Y:S02]  /*2fd0*/  IMAD.MOV R9, RZ, RZ, -R9 ;  /* 0x000000ffff097224 */ /* 0x000fe400078e0a09 */
[----:B------:R-:W-:-:S04]  /*2fe0*/  IMAD.HI.U32 R6, R4, R21, RZ ;  /* 0x0000001504067227 */ /* 0x000fc800078e00ff */
[----:B------:R-:W-:Y:S02]  /*2ff0*/  IMAD.MOV R10, RZ, RZ, -R10 ;  /* 0x000000ffff0a7224 */ /* 0x000fe400078e0a0a */
[C---:B------:R-:W-:Y:S01]  /*3000*/  IMAD R24, R0.reuse, R8, R13 ;  /* 0x0000000800187224 */ /* 0x040fe200078e020d */
[----:B------:R-:W-:Y:S01]  /*3010*/  IABS R13, R155 ;  /* 0x0000009b000d7213 */ /* 0x000fe20000000000 */
[----:B------:R-:W-:Y:S01]  /*3020*/  IMAD R23, R0, R9, R23 ;  /* 0x0000000900177224 */ /* 0x000fe200078e0217 */
[----:B------:R-:W-:Y:S01]  /*3030*/  IADD3 R9, -R6, RZ, RZ ;  /* 0x000000ff06097210 */ /* 0x000fe20007ffe1ff */
[----:B------:R-:W-:Y:S01]  /*3040*/  IMAD R32, R0, R10, R15 ;  /* 0x0000000a00207224 */ /* 0x000fe200078e020f */
[----:B------:R-:W-:Y:S01]  /*3050*/  IABS R15, R159 ;  /* 0x0000009f000f7213 */ /* 0x000fe20000000000 */
[----:B------:R-:W-:-:S04]  /*3060*/  IMAD.HI.U32 R10, R4, R27, RZ ;  /* 0x0000001b040a7227 */ /* 0x000fc800078e00ff */
[----:B------:R-:W-:Y:S01]  /*3070*/  IMAD R123, R3, 0x200, R140 ;  /* 0x00000200037b7824 */ /* 0x000fe200078e028c */
[----:B------:R-:W-:Y:S01]  /*3080*/  IADD3 R10, -R10, RZ, RZ ;  /* 0x000000ff0a0a7210 */ /* 0x000fe20007ffe1ff */
[----:B------:R-:W-:-:S03]  /*3090*/  IMAD.HI.U32 R8, R4, R19, RZ ;  /* 0x0000001304087227 */ /* 0x000fc600078e00ff */
[C---:B------:R-:W-:Y:S01]  /*30a0*/  IADD3 R124, R123.reuse, 0x80, RZ ;  /* 0x000000807b7c7810 */ /* 0x040fe20007ffe0ff */
[C---:B------:R-:W-:Y:S01]  /*30b0*/  IMAD.HI.U32 R7, R4.reuse, R25, RZ ;  /* 0x0000001904077227 */ /* 0x040fe200078e00ff */
[----:B------:R-:W-:Y:S01]  /*30c0*/  IABS R137, R123 ;  /* 0x0000007b00897213 */ /* 0x000fe20000000000 */
[----:B------:R1:W-:Y:S01]  /*30d0*/  STL [R1+0x15f0], R123 ;  /* 0x0015f07b01007387 */ /* 0x0003e20000100800 */
[C---:B------:R-:W-:Y:S01]  /*30e0*/  IADD3 R130, R123.reuse, 0x40, RZ ;  /* 0x000000407b827810 */ /* 0x040fe20007ffe0ff */
[----:B------:R-:W-:Y:S01]  /*30f0*/  IMAD.HI.U32 R6, R4, R13, RZ ;  /* 0x0000000d04067227 */ /* 0x000fe200078e00ff */
[----:B------:R-:W-:Y:S01]  /*3100*/  IABS R135, R124 ;  /* 0x0000007c00877213 */ /* 0x000fe20000000000 */
[----:B------:R-:W-:Y:S01]  /*3110*/  STL [R1+0x2fb8], R139 ;  /* 0x002fb88b01007387 */ /* 0x000fe20000100800 */
[----:B------:R-:W-:Y:S01]  /*3120*/  IABS R136, R130 ;  /* 0x0000008200887213 */ /* 0x000fe20000000000 */
[----:B------:R-:W-:Y:S01]  /*3130*/  IMAD R21, R0, R9, R21 ;  /* 0x0000000900157224 */ /* 0x000fe200078e0215 */
[----:B------:R-:W-:Y:S01]  /*3140*/  IABS R9, R153 ;  /* 0x0000009900097213 */ /* 0x000fe20000000000 */
[----:B------:R-:W-:Y:S01]  /*3150*/  IMAD.MOV R8, RZ, RZ, -R8 ;  /* 0x000000ffff087224 */ /* 0x000fe200078e0a08 */
[----:B------:R-:W-:Y:S01]  /*3160*/  IADD3 R6, -R6, RZ, RZ ;  /* 0x000000ff06067210 */ /* 0x000fe20007ffe1ff */
[----:B------:R-:W-:Y:S01]  /*3170*/  IMAD.MOV R7, RZ, RZ, -R7 ;  /* 0x000000ffff077224 */ /* 0x000fe200078e0a07 */
[C---:B------:R-:W-:Y:S01]  /*3180*/  IADD3 R125, R123.reuse, 0xc0, RZ ;  /* 0x000000c07b7d7810 */ /* 0x040fe20007ffe0ff */
[C---:B------:R-:W-:Y:S01]  /*3190*/  IMAD R19, R0.reuse, R8, R19 ;  /* 0x0000000800137224 */ /* 0x040fe200078e0213 */
[C---:B------:R-:W-:Y:S01]  /*31a0*/  IADD3 R127, R123.reuse, 0x180, RZ ;  /* 0x000001807b7f7810 */ /* 0x040fe20007ffe0ff */
[C---:B------:R-:W-:Y:S01]  /*31b0*/  IMAD R27, R0.reuse, R10, R27 ;  /* 0x0000000a001b7224 */ /* 0x040fe200078e021b */
[----:B------:R-:W-:Y:S01]  /*31c0*/  IABS R134, R125 ;  /* 0x0000007d00867213 */ /* 0x000fe20000000000 */
[----:B------:R-:W-:Y:S01]  /*31d0*/  IMAD R25, R0, R7, R25 ;  /* 0x0000000700197224 */ /* 0x000fe200078e0219 */
[----:B------:R-:W-:Y:S01]  /*31e0*/  IABS R131, R127 ;  /* 0x0000007f00837213 */ /* 0x000fe20000000000 */
[----:B------:R-:W-:Y:S01]  /*31f0*/  IMAD.HI.U32 R16, R4, R9, RZ ;  /* 0x0000000904107227 */ /* 0x000fe200078e00ff */
[C---:B------:R-:W-:Y:S01]  /*3200*/  IADD3 R128, R123.reuse, 0x140, RZ ;  /* 0x000001407b807810 */ /* 0x040fe20007ffe0ff */
[----:B------:R-:W-:Y:S01]  /*3210*/  STL [R1+0x15f4], R130 ;  /* 0x0015f48201007387 */ /* 0x000fe20000100800 */
[----:B------:R-:W-:Y:S01]  /*3220*/  IADD3 R126, R123, 0x100, RZ ;  /* 0x000001007b7e7810 */ /* 0x000fe20007ffe0ff */
[----:B------:R-:W-:Y:S01]  /*3230*/  IMAD.HI.U32 R8, R5, R137, RZ ;  /* 0x0000008905087227 */ /* 0x000fe200078e00ff */
[----:B------:R-:W-:Y:S01]  /*3240*/  IADD3 R16, -R16, RZ, RZ ;  /* 0x000000ff10107210 */ /* 0x000fe20007ffe1ff */
[----:B------:R2:W-:Y:S01]  /*3250*/  STL [R1+0x15f8], R124 ;  /* 0x0015f87c01007387 */ /* 0x0005e20000100800 */
[----:B------:R-:W-:Y:S01]  /*3260*/  IABS R132, R128 ;  /* 0x0000008000847213 */ /* 0x000fe20000000000 */
[C---:B------:R-:W-:Y:S01]  /*3270*/  IMAD.HI.U32 R10, R4.reuse, R15, RZ ;  /* 0x0000000f040a7227 */ /* 0x040fe200078e00ff */
[----:B------:R-:W-:Y:S01]  /*3280*/  IABS R133, R126 ;  /* 0x0000007e00857213 */ /* 0x000fe20000000000 */
[----:B------:R3:W-:Y:S01]  /*3290*/  STL [R1+0x15fc], R125 ;  /* 0x0015fc7d01007387 */ /* 0x0007e20000100800 */
[----:B------:R-:W-:Y:S01]  /*32a0*/  IADD3 R146, R123, 0x1c0, RZ ;  /* 0x000001c07b927810 */ /* 0x000fe20007ffe0ff */
[----:B------:R-:W-:-:S02]  /*32b0*/  IMAD.HI.U32 R7, R4, R11, RZ ;  /* 0x0000000b04077227 */ /* 0x000fc400078e00ff */
[----:B------:R2:W-:Y:S02]  /*32c0*/  STL [R1+0x1df0], R126 ;  /* 0x001df07e01007387 */ /* 0x0005e40000100800 */
[----:B------:R-:W-:Y:S01]  /*32d0*/  IMAD R18, R0, R6, R13 ;  /* 0x0000000600127224 */ /* 0x000fe200078e020d */
[----:B------:R-:W-:Y:S01]  /*32e0*/  IABS R13, R151 ;  /* 0x00000097000d7213 */ /* 0x000fe20000000000 */
[----:B------:R-:W-:Y:S01]  /*32f0*/  IMAD.HI.U32 R6, R5, R135, RZ ;  /* 0x0000008705067227 */ /* 0x000fe200078e00ff */
[----:B------:R1:W-:Y:S03]  /*3300*/  STL [R1+0x1df8], R128 ;  /* 0x001df88001007387 */ /* 0x0003e60000100800 */
[----:B------:R-:W-:Y:S01]  /*3310*/  IMAD.MOV R8, RZ, RZ, -R8 ;  /* 0x000000ffff087224 */ /* 0x000fe200078e0a08 */
[----:B------:R1:W-:Y:S01]  /*3320*/  STL [R1+0x1e00], R127 ;  /* 0x001e007f01007387 */ /* 0x0003e20000100800 */
[----:B------:R-:W-:-:S02]  /*3330*/  IMAD.MOV R10, RZ, RZ, -R10 ;  /* 0x000000ffff0a7224 */ /* 0x000fc400078e0a0a */
[----:B------:R-:W-:Y:S01]  /*3340*/  IMAD.MOV R20, RZ, RZ, -R7 ;  /* 0x000000ffff147224 */ /* 0x000fe200078e0a07 */
[----:B------:R1:W-:Y:S01]  /*3350*/  STL [R1+0x1dfc], R146 ;  /* 0x001dfc9201007387 */ /* 0x0003e20000100800 */
[----:B------:R-:W-:-:S03]  /*3360*/  IMAD.HI.U32 R7, R4, R17, RZ ;  /* 0x0000001104077227 */ /* 0x000fc600078e00ff */
[----:B------:R-:W-:Y:S01]  /*3370*/  STL [R1+0x2fac], R152 ;  /* 0x002fac9801007387 */ /* 0x000fe20000100800 */
[----:B------:R-:W-:-:S03]  /*3380*/  IMAD.HI.U32 R3, R5, R136, RZ ;  /* 0x0000008805037227 */ /* 0x000fc600078e00ff */
[----:B------:R-:W-:Y:S01]  /*3390*/  STL [R1+0x2fa8], R151 ;  /* 0x002fa89701007387 */ /* 0x000fe20000100800 */
[----:B------:R-:W-:Y:S01]  /*33a0*/  IMAD.MOV R6, RZ, RZ, -R6 ;  /* 0x000000ffff067224 */ /* 0x000fe200078e0a06 */
[----:B------:R-:W-:Y:S01]  /*33b0*/  IADD3 R3, -R3, RZ, RZ ;  /* 0x000000ff03037210 */ /* 0x000fe20007ffe1ff */
[----:B------:R-:W-:Y:S01]  /*33c0*/  IMAD R137, R2, R8, R137 ;  /* 0x0000000802897224 */ /* 0x000fe200078e0289 */
[----:B------:R-:W-:Y:S01]  /*33d0*/  STL [R1+0x2fa4], R150 ;  /* 0x002fa49601007387 */ /* 0x000fe20000100800 */
[----:B------:R-:W-:Y:S01]  /*33e0*/  IMAD R22, R0, R10, R15 ;  /* 0x0000000a00167224 */ /* 0x000fe200078e020f */
[----:B------:R-:W-:Y:S01]  /*33f0*/  IABS R15, R139 ;  /* 0x0000008b000f7213 */ /* 0x000fe20000000000 */
[----:B------:R-:W-:Y:S01]  /*3400*/  IMAD.MOV R7, RZ, RZ, -R7 ;  /* 0x000000ffff077224 */ /* 0x000fe200078e0a07 */
[----:B------:R-:W-:Y:S01]  /*3410*/  ISETP.GT.U32.AND P1, PT, R2, R137, PT ;  /* 0x000000890200720c */ /* 0x000fe20003f24070 */
[----:B------:R-:W-:Y:S01]  /*3420*/  IMAD R16, R0, R16, R9 ;  /* 0x0000001000107224 */ /* 0x000fe200078e0209 */
[----:B------:R-:W-:Y:S01]  /*3430*/  STL [R1+0x2f80], R149 ;  /* 0x002f809501007387 */ /* 0x000fe20000100800 */
[----:B------:R-:W-:Y:S01]  /*3440*/  IMAD.HI.U32 R9, R5, R134, RZ ;  /* 0x0000008605097227 */ /* 0x000fe200078e00ff */
[----:B------:R-:W-:-:S02]  /*3450*/  IABS R10, R148 ;  /* 0x00000094000a7213 */ /* 0x000fc40000000000 */
[----:B------:R-:W-:Y:S01]  /*3460*/  STL [R1+0x2f7c], R148 ;  /* 0x002f7c9401007387 */ /* 0x000fe20000100800 */
[----:B------:R-:W-:Y:S02]  /*3470*/  IMAD R135, R2, R6, R135 ;  /* 0x0000000602877224 */ /* 0x000fe400078e0287 */
[----:B------:R-:W-:Y:S01]  /*3480*/  IMAD.HI.U32 R6, R5, R131, RZ ;  /* 0x0000008305067227 */ /* 0x000fe200078e00ff */
[----:B------:R-:W-:Y:S03]  /*3490*/  STL [R1+0x2f78], R147 ;  /* 0x002f789301007387 */ /* 0x000fe60000100800 */
[----:B------:R-:W-:Y:S01]  /*34a0*/  IMAD R17, R0, R7, R17 ;  /* 0x0000000700117224 */ /* 0x000fe200078e0211 */
[----:B------:R-:W-:Y:S01]  /*34b0*/  @!P1 IADD3 R137, R137, -R2, RZ ;  /* 0x8000000289899210 */ /* 0x000fe20007ffe0ff */
[----:B------:R-:W-:Y:S01]  /*34c0*/  IMAD.HI.U32 R7, R4, R15, RZ ;  /* 0x0000000f04077227 */ /* 0x000fe200078e00ff */
[----:B------:R-:W-:-:S03]  /*34d0*/  ISETP.GT.U32.AND P1, PT, R2, R135, PT ;  /* 0x000000870200720c */ /* 0x000fc60003f24070 */
[----:B------:R-:W-:Y:S02]  /*34e0*/  IMAD.MOV R9, RZ, RZ, -R9 ;  /* 0x000000ffff097224 */ /* 0x000fe400078e0a09 */
[C---:B------:R-:W-:Y:S01]  /*34f0*/  IMAD R136, R2.reuse, R3, R136 ;  /* 0x0000000302887224 */ /* 0x040fe200078e0288 */
[----:B------:R-:W-:Y:S01]  /*3500*/  IABS R3, R146 ;  /* 0x0000009200037213 */ /* 0x000fe20000000000 */
[----:B------:R-:W-:Y:S02]  /*3510*/  IMAD.MOV R6, RZ, RZ, -R6 ;  /* 0x000000ffff067224 */ /* 0x000fe400078e0a06 */
[----:B------:R-:W-:Y:S01]  /*3520*/  IMAD.MOV R7, RZ, RZ, -R7 ;  /* 0x000000ffff077224 */ /* 0x000fe200078e0a07 */
[C---:B------:R-:W-:Y:S01]  /*3530*/  ISETP.GT.U32.AND P0, PT, R2.reuse, R136, PT ;  /* 0x000000880200720c */ /* 0x040fe20003f04070 */
[C---:B------:R-:W-:Y:S02]  /*3540*/  IMAD R134, R2.reuse, R9, R134 ;  /* 0x0000000902867224 */ /* 0x040fe400078e0286 */
[----:B------:R-:W-:-:S02]  /*3550*/  IMAD R131, R2, R6, R131 ;  /* 0x0000000602837224 */ /* 0x000fc400078e0283 */
[----:B------:R-:W-:Y:S01]  /*3560*/  IMAD R15, R0, R7, R15 ;  /* 0x00000007000f7224 */ /* 0x000fe200078e020f */
[C---:B------:R-:W-:Y:S01]  /*3570*/  ISETP.GT.U32.AND P2, PT, R2.reuse, R134, PT ;  /* 0x000000860200720c */ /* 0x040fe20003f44070 */
[----:B------:R-:W-:Y:S01]  /*3580*/  IMAD.HI.U32 R7, R5, R132, RZ ;  /* 0x0000008405077227 */ /* 0x000fe200078e00ff */
[----:B------:R-:W-:-:S03]  /*3590*/  ISETP.GT.U32.AND P5, PT, R2, R131, PT ;  /* 0x000000830200720c */ /* 0x000fc60003fa4070 */
[----:B------:R-:W-:-:S04]  /*35a0*/  IMAD.HI.U32 R8, R5, R133, RZ ;  /* 0x0000008505087227 */ /* 0x000fc800078e00ff */
[----:B------:R-:W-:Y:S01]  /*35b0*/  IMAD.MOV R7, RZ, RZ, -R7 ;  /* 0x000000ffff077224 */ /* 0x000fe200078e0a07 */
[----:B------:R-:W-:Y:S01]  /*35c0*/  IADD3 R8, -R8, RZ, RZ ;  /* 0x000000ff08087210 */ /* 0x000fe20007ffe1ff */
[----:B------:R-:W-:Y:S01]  /*35d0*/  @!P0 IMAD.IADD R136, R136, 0x1, -R2 ;  /* 0x0000000188888824 */ /* 0x000fe200078e0a02 */
[C---:B------:R-:W-:Y:S01]  /*35e0*/  ISETP.GT.U32.AND P0, PT, R2.reuse, R137, PT ;  /* 0x000000890200720c */ /* 0x040fe20003f04070 */
[----:B------:R-:W-:Y:S01]  /*35f0*/  IMAD R132, R2, R7, R132 ;  /* 0x0000000702847224 */ /* 0x000fe200078e0284 */
[----:B------:R-:W-:Y:S01]  /*3600*/  @!P2 IADD3 R134, R134, -R2, RZ ;  /* 0x800000028686a210 */ /* 0x000fe20007ffe0ff */
[C---:B------:R-:W-:Y:S01]  /*3610*/  IMAD R133, R2.reuse, R8, R133 ;  /* 0x0000000802857224 */ /* 0x040fe200078e0285 */
[----:B------:R-:W-:Y:S01]  /*3620*/  @!P5 IADD3 R131, R131, -R2, RZ ;  /* 0x800000028383d210 */ /* 0x000fe20007ffe0ff */
[----:B------:R-:W-:Y:S01]  /*3630*/  @!P1 IMAD.IADD R135, R135, 0x1, -R2 ;  /* 0x0000000187879824 */ /* 0x000fe200078e0a02 */
[----:B------:R-:W-:Y:S01]  /*3640*/  ISETP.GT.U32.AND P4, PT, R2, R132, PT ;  /* 0x000000840200720c */ /* 0x000fe20003f84070 */
[----:B------:R-:W-:Y:S01]  /*3650*/  IMAD R20, R0, R20, R11 ;  /* 0x0000001400147224 */ /* 0x000fe200078e020b */
[C---:B------:R-:W-:Y:S01]  /*3660*/  ISETP.GT.U32.AND P5, PT, R2.reuse, R136, PT ;  /* 0x000000880200720c */ /* 0x040fe20003fa4070 */
[----:B------:R-:W-:Y:S01]  /*3670*/  IMAD.HI.U32 R5, R5, R3, RZ ;  /* 0x0000000305057227 */ /* 0x000fe200078e00ff */
[----:B------:R-:W-:-:S02]  /*3680*/  ISETP.GT.U32.AND P3, PT, R2, R133, PT ;  /* 0x000000850200720c */ /* 0x000fc40003f64070 */
[C---:B------:R-:W-:Y:S01]  /*3690*/  ISETP.GT.U32.AND P1, PT, R2.reuse, R134, PT ;  /* 0x000000860200720c */ /* 0x040fe20003f24070 */
[--C-:B------:R-:W-:Y:S01]  /*36a0*/  @!P0 IMAD.IADD R137, R137, 0x1, -R2.reuse ;  /* 0x0000000189898824 */ /* 0x100fe200078e0a02 */
[----:B------:R-:W-:Y:S01]  /*36b0*/  ISETP.GT.U32.AND P0, PT, R2, R135, PT ;  /* 0x000000870200720c */ /* 0x000fe20003f04070 */
[----:B------:R-:W-:Y:S01]  /*36c0*/  IMAD.HI.U32 R7, R4, R12, RZ ;  /* 0x0000000c04077227 */ /* 0x000fe200078e00ff */
[----:B------:R-:W-:Y:S02]  /*36d0*/  IABS R11, R149 ;  /* 0x00000095000b7213 */ /* 0x000fe40000000000 */
[----:B------:R-:W-:Y:S01]  /*36e0*/  IADD3 R5, -R5, RZ, RZ ;  /* 0x000000ff05057210 */ /* 0x000fe20007ffe1ff */
[----:B------:R-:W-:Y:S01]  /*36f0*/  @!P4 IMAD.IADD R132, R132, 0x1, -R2 ;  /* 0x000000018484c824 */ /* 0x000fe200078e0a02 */
[----:B------:R-:W-:Y:S01]  /*3700*/  ISETP.GT.U32.AND P4, PT, R2, R131, PT ;  /* 0x000000830200720c */ /* 0x000fe20003f84070 */
[----:B------:R-:W-:Y:S01]  /*3710*/  IMAD.HI.U32 R6, R4, R11, RZ ;  /* 0x0000000b04067227 */ /* 0x000fe200078e00ff */
[----:B------:R-:W-:-:S02]  /*3720*/  @!P5 IADD3 R136, R136, -R2, RZ ;  /* 0x800000028888d210 */ /* 0x000fc40007ffe0ff */
[----:B------:R-:W-:Y:S01]  /*3730*/  ISETP.GT.U32.AND P5, PT, R0, R138, PT ;  /* 0x0000008a0000720c */ /* 0x000fe20003fa4070 */
[--C-:B------:R-:W-:Y:S01]  /*3740*/  @!P3 IMAD.IADD R133, R133, 0x1, -R2.reuse ;  /* 0x000000018585b824 */ /* 0x100fe200078e0a02 */
[----:B------:R-:W-:Y:S01]  /*3750*/  ISETP.GT.U32.AND P3, PT, R2, R132, PT ;  /* 0x000000840200720c */ /* 0x000fe20003f64070 */
[--C-:B------:R-:W-:Y:S01]  /*3760*/  @!P1 IMAD.IADD R134, R134, 0x1, -R2.reuse ;  /* 0x0000000186869824 */ /* 0x100fe200078e0a02 */
[----:B------:R-:W-:Y:S01]  /*3770*/  ISETP.GE.AND P1, PT, R123, RZ, PT ;  /* 0x000000ff7b00720c */ /* 0x000fe20003f26270 */
[--C-:B------:R-:W-:Y:S01]  /*3780*/  @!P0 IMAD.IADD R135, R135, 0x1, -R2.reuse ;  /* 0x0000000187878824 */ /* 0x100fe200078e0a02 */
[----:B-1----:R-:W4:Y:S01]  /*3790*/  LDL.LU R123, [R1+0x30e0] ;  /* 0x0030e000017b7983 */ /* 0x002f220000300800 */
[----:B------:R-:W-:Y:S01]  /*37a0*/  ISETP.GE.AND P0, PT, R125, RZ, PT ;  /* 0x000000ff7d00720c */ /* 0x000fe20003f06270 */
[----:B------:R-:W-:Y:S01]  /*37b0*/  IMAD.MOV R7, RZ, RZ, -R7 ;  /* 0x000000ffff077224 */ /* 0x000fe200078e0a07 */
[----:B------:R-:W-:Y:S01]  /*37c0*/  IADD3 R6, -R6, RZ, RZ ;  /* 0x000000ff06067210 */ /* 0x000fe20007ffe1ff */
[----:B------:R-:W-:Y:S01]  /*37d0*/  @!P4 IMAD.IADD R131, R131, 0x1, -R2 ;  /* 0x000000018383c824 */ /* 0x000fe200078e0a02 */
[----:B------:R-:W-:Y:S01]  /*37e0*/  ISETP.GE.AND P4, PT, R124, RZ, PT ;  /* 0x000000ff7c00720c */ /* 0x000fe20003f86270 */
[----:B------:R-:W-:Y:S01]  /*37f0*/  IMAD R12, R0, R7, R12 ;  /* 0x00000007000c7224 */ /* 0x000fe200078e020c */
[----:B--2---:R-:W2:Y:S01]  /*3800*/  LDL.LU R124, [R1+0x30dc] ;  /* 0x0030dc00017c7983 */ /* 0x004ea20000300800 */
[----:B------:R-:W-:Y:S01]  /*3810*/  @!P5 IMAD.IADD R138, R138, 0x1, -R0 ;  /* 0x000000018a8ad824 */ /* 0x000fe200078e0a00 */
[----:B------:R-:W-:Y:S01]  /*3820*/  ISETP.GE.AND P5, PT, R126, RZ, PT ;  /* 0x000000ff7e00720c */ /* 0x000fe20003fa6270 */
[----:B------:R-:W-:Y:S01]  /*3830*/  @!P3 IMAD.IADD R132, R132, 0x1, -R2 ;  /* 0x000000018484b824 */ /* 0x000fe200078e0a02 */
[----:B---3--:R-:W3:Y:S01]  /*3840*/  LDL.LU R125, [R1+0x30d8] ;  /* 0x0030d800017d7983 */ /* 0x008ee20000300800 */
[----:B------:R-:W-:Y:S01]  /*3850*/  @!P1 IMAD.MOV R137, RZ, RZ, -R137 ;  /* 0x000000ffff899224 */ /* 0x000fe200078e0a89 */
[----:B------:R-:W-:Y:S01]  /*3860*/  ISETP.GE.AND P3, PT, R130, RZ, PT ;  /* 0x000000ff8200720c */ /* 0x000fe20003f66270 */
[----:B------:R-:W-:Y:S01]  /*3870*/  IMAD R11, R0, R6, R11 ;  /* 0x00000006000b7224 */ /* 0x000fe200078e020b */
[----:B------:R-:W2:Y:S01]  /*3880*/  LDL.LU R126, [R1+0x30d4] ;  /* 0x0030d400017e7983 */ /* 0x000ea20000300800 */
[----:B------:R-:W-:Y:S01]  /*3890*/  ISETP.GE.AND P1, PT, R128, RZ, PT ;  /* 0x000000ff8000720c */ /* 0x000fe20003f26270 */
[C---:B------:R-:W-:Y:S01]  /*38a0*/  IMAD R3, R2.reuse, R5, R3 ;  /* 0x0000000502037224 */ /* 0x040fe200078e0203 */
[----:B------:R-:W-:Y:S01]  /*38b0*/  ISETP.GT.U32.AND P2, PT, R2, R133, PT ;  /* 0x000000850200720c */ /* 0x000fe20003f44070 */
[----:B------:R-:W3:Y:S01]  /*38c0*/  LDL.LU R128, [R1+0x30d0] ;  /* 0x0030d00001807983 */ /* 0x000ee20000300800 */
[----:B------:R-:W-:Y:S01]  /*38d0*/  @!P4 IMAD.MOV R135, RZ, RZ, -R135 ;  /* 0x000000ffff87c224 */ /* 0x000fe200078e0a87 */
[----:B------:R-:W-:Y:S01]  /*38e0*/  ISETP.GE.AND P4, PT, R146, RZ, PT ;  /* 0x000000ff9200720c */ /* 0x000fe20003f86270 */
[----:B------:R-:W-:Y:S01]  /*38f0*/  IMAD.HI.U32 R5, R4, R10, RZ ;  /* 0x0000000a04057227 */ /* 0x000fe200078e00ff */
[----:B------:R-:W-:-:S03]  /*3900*/  ISETP.GT.U32.AND P6, PT, R2, R3, PT ;  /* 0x000000030200720c */ /* 0x000fc60003fc4070 */
[----:B------:R-:W-:Y:S01]  /*3910*/  @!P3 IADD3 R136, -R136, RZ, RZ ;  /* 0x000000ff8888b210 */ /* 0x000fe20007ffe1ff */
[----:B------:R-:W-:Y:S01]  /*3920*/  IMAD.MOV R5, RZ, RZ, -R5 ;  /* 0x000000ffff057224 */ /* 0x000fe200078e0a05 */
[----:B------:R-:W-:Y:S01]  /*3930*/  ISETP.GE.AND P3, PT, R127, RZ, PT ;  /* 0x000000ff7f00720c */ /* 0x000fe20003f66270 */
[----:B------:R-:W-:Y:S01]  /*3940*/  IMAD.HI.U32 R9, R4, R14, RZ ;  /* 0x0000000e04097227 */ /* 0x000fe200078e00ff */
[----:B------:R-:W4:Y:S01]  /*3950*/  LDL.LU R127, [R1+0x30cc] ;  /* 0x0030cc00017f7983 */ /* 0x000f220000300800 */
[----:B------:R-:W-:Y:S02]  /*3960*/  @!P2 IADD3 R133, R133, -R2, RZ ;  /* 0x800000028585a210 */ /* 0x000fe40007ffe0ff */
[----:B------:R-:W-:Y:S01]  /*3970*/  IMAD R10, R0, R5, R10 ;  /* 0x00000005000a7224 */ /* 0x000fe200078e020a */
[----:B------:R-:W4:Y:S01]  /*3980*/  LDL.LU R146, [R1+0x30c8] ;  /* 0x0030c80001927983 */ /* 0x000f220000300800 */
[----:B------:R-:W-:Y:S02]  /*3990*/  @!P0 IMAD.MOV R134, RZ, RZ, -R134 ;  /* 0x000000ffff868224 */ /* 0x000fe400078e0a86 */
[----:B------:R-:W-:Y:S01]  /*39a0*/  @!P6 IMAD.IADD R3, R3, 0x1, -R2 ;  /* 0x000000010303e824 */ /* 0x000fe200078e0a02 */
[----:B------:R-:W4:Y:S01]  /*39b0*/  LDL R6, [R1+0x2dd4] ;  /* 0x002dd40001067983 */ /* 0x000f220000100800 */
[----:B------:R-:W-:Y:S01]  /*39c0*/  @!P1 IADD3 R132, -R132, RZ, RZ ;  /* 0x000000ff84849210 */ /* 0x000fe20007ffe1ff */
[----:B------:R-:W-:-:S02]  /*39d0*/  IMAD.HI.U32 R8, R4, R13, RZ ;  /* 0x0000000d04087227 */ /* 0x000fc400078e00ff */
[----:B------:R-:W4:Y:S01]  /*39e0*/  LDL R7, [R1+0x2dd8] ;  /* 0x002dd80001077983 */ /* 0x000f220000100800 */
[----:B------:R-:W-:Y:S01]  /*39f0*/  ISETP.GT.U32.AND P6, PT, R2, R3, PT ;  /* 0x000000030200720c */ /* 0x000fe20003fc4070 */
[----:B------:R-:W-:Y:S02]  /*3a00*/  @!P5 IMAD.MOV R133, RZ, RZ, -R133 ;  /* 0x000000ffff85d224 */ /* 0x000fe400078e0a85 */
[----:B------:R-:W4:Y:S01]  /*3a10*/  LDL R5, [R1+0x2dd0] ;  /* 0x002dd00001057983 */ /* 0x000f220000100800 */
[----:B------:R-:W-:Y:S01]  /*3a20*/  @!P3 IMAD.MOV R131, RZ, RZ, -R131 ;  /* 0x000000ffff83b224 */ /* 0x000fe200078e0a83 */
[----:B------:R-:W-:Y:S01]  /*3a30*/  ISETP.NE.AND P2, PT, RZ, c[0x0][0x178], PT ;  /* 0x00005e00ff007a0c */ /* 0x000fe20003f45270 */
[----:B------:R-:W-:Y:S01]  /*3a40*/  IMAD.MOV R9, RZ, RZ, -R9 ;  /* 0x000000ffff097224 */ /* 0x000fe200078e0a09 */
[----:B------:R-:W-:Y:S01]  /*3a50*/  LOP3.LUT R130, RZ, c[0x0][0x178], RZ, 0x33, !PT ;  /* 0x00005e00ff827a12 */ /* 0x000fe200078e33ff */
[----:B------:R-:W-:Y:S02]  /*3a60*/  IMAD.MOV R8, RZ, RZ, -R8 ;  /* 0x000000ffff087224 */ /* 0x000fe400078e0a08 */
[----:B------:R-:W-:-:S03]  /*3a70*/  IMAD R14, R0, R9, R14 ;  /* 0x00000009000e7224 */ /* 0x000fc600078e020e */
[----:B------:R-:W-:Y:S01]  /*3a80*/  @!P6 IADD3 R3, R3, -R2, RZ ;  /* 0x800000020303e210 */ /* 0x000fe20007ffe0ff */
[----:B------:R-:W-:Y:S01]  /*3a90*/  IMAD R13, R0, R8, R13 ;  /* 0x00000008000d7224 */ /* 0x000fe200078e020d */
[C---:B------:R-:W-:Y:S01]  /*3aa0*/  SEL R137, R130.reuse, R137, !P2 ;  /* 0x0000008982897207 */ /* 0x040fe20005000000 */
[----:B------:R-:W4:Y:S01]  /*3ab0*/  LDL R8, [R1+0x2c64] ;  /* 0x002c640001087983 */ /* 0x000f220000100800 */
[C---:B------:R-:W-:Y:S01]  /*3ac0*/  SEL R136, R130.reuse, R136, !P2 ;  /* 0x0000008882887207 */ /* 0x040fe20005000000 */
[----:B------:R-:W-:Y:S01]  /*3ad0*/  @!P4 IMAD.MOV R3, RZ, RZ, -R3 ;  /* 0x000000ffff03c224 */ /* 0x000fe200078e0a03 */
[C---:B------:R-:W-:Y:S02]  /*3ae0*/  SEL R135, R130.reuse, R135, !P2 ;  /* 0x0000008782877207 */ /* 0x040fe40005000000 */
[C---:B------:R-:W-:Y:S02]  /*3af0*/  SEL R134, R130.reuse, R134, !P2 ;  /* 0x0000008682867207 */ /* 0x040fe40005000000 */
[----:B------:R-:W-:-:S02]  /*3b00*/  SEL R133, R130, R133, !P2 ;  /* 0x0000008582857207 */ /* 0x000fc40005000000 */
[C---:B------:R-:W-:Y:S02]  /*3b10*/  SEL R132, R130.reuse, R132, !P2 ;  /* 0x0000008482847207 */ /* 0x040fe40005000000 */
[C---:B------:R-:W-:Y:S02]  /*3b20*/  SEL R131, R130.reuse, R131, !P2 ;  /* 0x0000008382837207 */ /* 0x040fe40005000000 */
[----:B------:R-:W-:Y:S02]  /*3b30*/  SEL R130, R130, R3, !P2 ;  /* 0x0000000382827207 */ /* 0x000fe40005000000 */
[----:B------:R-:W-:Y:S01]  /*3b40*/  IABS R9, R147 ;  /* 0x0000009300097213 */ /* 0x000fe20000000000 */
[----:B------:R-:W4:Y:S01]  /*3b50*/  LDL R3, [R1+0x2dcc] ;  /* 0x002dcc0001037983 */ /* 0x000f220000100800 */
[----:B------:R-:W-:-:S03]  /*3b60*/  ISETP.GT.U32.AND P2, PT, R0, R138, PT ;  /* 0x0000008a0000720c */ /* 0x000fc60003f44070 */
[----:B------:R-:W-:-:S04]  /*3b70*/  IMAD.HI.U32 R2, R4, R9, RZ ;  /* 0x0000000904027227 */ /* 0x000fc800078e00ff */
[----:B------:R-:W-:-:S04]  /*3b80*/  IMAD.MOV R2, RZ, RZ, -R2 ;  /* 0x000000ffff027224 */ /* 0x000fc800078e0a02 */
[----:B------:R-:W-:Y:S02]  /*3b90*/  IMAD R9, R0, R2, R9 ;  /* 0x0000000200097224 */ /* 0x000fe400078e0209 */
[----:B------:R-:W-:Y:S01]  /*3ba0*/  @!P2 IMAD.IADD R138, R138, 0x1, -R0 ;  /* 0x000000018a8aa824 */ /* 0x000fe200078e0a00 */
[----:B------:R-:W4:Y:S01]  /*3bb0*/  LDL R2, [R1+0x2dc8] ;  /* 0x002dc80001027983 */ /* 0x000f220000100800 */
[C---:B--2---:R-:W-:Y:S02]  /*3bc0*/  ISETP.GT.U32.AND P1, PT, R0.reuse, R126, PT ;  /* 0x0000007e0000720c */ /* 0x044fe40003f24070 */
[C---:B---3--:R-:W-:Y:S02]  /*3bd0*/  ISETP.GT.U32.AND P0, PT, R0.reuse, R128, PT ;  /* 0x000000800000720c */ /* 0x048fe40003f04070 */
[C---:B------:R-:W-:Y:S02]  /*3be0*/  ISETP.GT.U32.AND P3, PT, R0.reuse, R125, PT ;  /* 0x0000007d0000720c */ /* 0x040fe40003f64070 */
[----:B------:R-:W-:-:S07]  /*3bf0*/  ISETP.GT.U32.AND P5, PT, R0, R124, PT ;  /* 0x0000007c0000720c */ /* 0x000fce0003fa4070 */
[--C-:B------:R-:W-:Y:S02]  /*3c00*/  @!P1 IMAD.IADD R126, R126, 0x1, -R0.reuse ;  /* 0x000000017e7e9824 */ /* 0x100fe400078e0a00 */
[-C--:B------:R-:W-:Y:S02]  /*3c10*/  @!P0 IADD3 R128, R128, -R0.reuse, RZ ;  /* 0x8000000080808210 */ /* 0x080fe40007ffe0ff */
[----:B----4-:R-:W-:Y:S02]  /*3c20*/  ISETP.GT.U32.AND P0, PT, R0, R123, PT ;  /* 0x0000007b0000720c */ /* 0x010fe40003f04070 */
[----:B------:R-:W-:Y:S01]  /*3c30*/  ISETP.GE.AND P1, PT, R146, RZ, PT ;  /* 0x000000ff9200720c */ /* 0x000fe20003f26270 */
[----:B------:R-:W-:Y:S01]  /*3c40*/  @!P5 IMAD.IADD R124, R124, 0x1, -R0 ;  /* 0x000000017c7cd824 */ /* 0x000fe200078e0a00 */
[----:B------:R-:W-:-:S09]  /*3c50*/  @!P3 IADD3 R125, R125, -R0, RZ ;  /* 0x800000007d7db210 */ /* 0x000fd20007ffe0ff */
[----:B------:R-:W-:Y:S01]  /*3c60*/  @!P0 IMAD.IADD R123, R123, 0x1, -R0 ;  /* 0x000000017b7b8824 */ /* 0x000fe200078e0a00 */
[C---:B------:R-:W-:Y:S01]  /*3c70*/  ISETP.GT.U32.AND P0, PT, R0.reuse, R125, PT ;  /* 0x0000007d0000720c */ /* 0x040fe20003f04070 */
[----:B------:R-:W-:Y:S01]  /*3c80*/  @!P1 IMAD.MOV R138, RZ, RZ, -R138 ;  /* 0x000000ffff8a9224 */ /* 0x000fe200078e0a8a */
[C---:B------:R-:W-:Y:S02]  /*3c90*/  ISETP.GT.U32.AND P1, PT, R0.reuse, R124, PT ;  /* 0x0000007c0000720c */ /* 0x040fe40003f24070 */
[----:B------:R-:W-:-:S09]  /*3ca0*/  ISETP.GT.U32.AND P2, PT, R0, R126, PT ;  /* 0x0000007e0000720c */ /* 0x000fd20003f44070 */
[--C-:B------:R-:W-:Y:S01]  /*3cb0*/  @!P0 IMAD.IADD R125, R125, 0x1, -R0.reuse ;  /* 0x000000017d7d8824 */ /* 0x100fe200078e0a00 */
[----:B------:R-:W-:Y:S01]  /*3cc0*/  ISETP.GT.U32.AND P0, PT, R0, R119, PT ;  /* 0x000000770000720c */ /* 0x000fe20003f04070 */
[--C-:B------:R-:W-:Y:S01]  /*3cd0*/  @!P1 IMAD.IADD R124, R124, 0x1, -R0.reuse ;  /* 0x000000017c7c9824 */ /* 0x100fe200078e0a00 */
[----:B------:R-:W-:Y:S02]  /*3ce0*/  ISETP.GT.U32.AND P1, PT, R0, R118, PT ;  /* 0x000000760000720c */ /* 0x000fe40003f24070 */
[----:B------:R-:W-:Y:S02]  /*3cf0*/  IADD3 R146, R141, 0x79, RZ ;  /* 0x000000798d927810 */ /* 0x000fe40007ffe0ff */
[----:B------:R-:W-:Y:S02]  /*3d00*/  @!P2 IADD3 R126, R126, -R0, RZ ;  /* 0x800000007e7ea210 */ /* 0x000fe40007ffe0ff */
[----:B------:R-:W-:Y:S01]  /*3d10*/  ISETP.GT.U32.AND P2, PT, R0, R120, PT ;  /* 0x000000780000720c */ /* 0x000fe20003f44070 */
[----:B------:R-:W-:Y:S04]  /*3d20*/  STL [R1+0x2f74], R146 ;  /* 0x002f749201007387 */ /* 0x000fe80000100800 */
[--C-:B------:R-:W-:Y:S01]  /*3d30*/  @!P0 IMAD.IADD R119, R119, 0x1, -R0.reuse ;  /* 0x0000000177778824 */ /* 0x100fe200078e0a00 */
[----:B------:R-:W-:Y:S01]  /*3d40*/  ISETP.GE.AND P0, PT, R6, RZ, PT ;  /* 0x000000ff0600720c */ /* 0x000fe20003f06270 */
[----:B------:R-:W-:Y:S01]  /*3d50*/  @!P1 IMAD.IADD R118, R118, 0x1, -R0 ;  /* 0x0000000176769824 */ /* 0x000fe200078e0a00 */
[----:B------:R-:W-:Y:S01]  /*3d60*/  ISETP.GE.AND P1, PT, R7, RZ, PT ;  /* 0x000000ff0700720c */ /* 0x000fe20003f26270 */
[----:B------:R-:W2:Y:S04]  /*3d70*/  LDL R6, [R1+0x2de0] ;  /* 0x002de00001067983 */ /* 0x000ea80000100800 */
[----:B------:R-:W3:Y:S01]  /*3d80*/  LDL R7, [R1+0x2de4] ;  /* 0x002de40001077983 */ /* 0x000ee20000100800 */
[----:B------:R-:W-:-:S02]  /*3d90*/  @!P2 IADD3 R120, R120, -R0, RZ ;  /* 0x800000007878a210 */ /* 0x000fc40007ffe0ff */
[----:B------:R-:W-:Y:S02]  /*3da0*/  ISETP.GE.AND P2, PT, R5, RZ, PT ;  /* 0x000000ff0500720c */ /* 0x000fe40003f46270 */
[----:B------:R-:W4:Y:S01]  /*3db0*/  LDL R5, [R1+0x2ddc] ;  /* 0x002ddc0001057983 */ /* 0x000f220000100800 */
[----:B------:R-:W-:-:S13]  /*3dc0*/  ISETP.GT.U32.AND P6, PT, R0, R129, PT ;  /* 0x000000810000720c */ /* 0x000fda0003fc4070 */
[----:B------:R-:W-:Y:S02]  /*3dd0*/  @!P6 IADD3 R129, R129, -R0, RZ ;  /* 0x800000008181e210 */ /* 0x000fe40007ffe0ff */
[C---:B------:R-:W-:Y:S02]  /*3de0*/  ISETP.GT.U32.AND P6, PT, R0.reuse, R127, PT ;  /* 0x0000007f0000720c */ /* 0x040fe40003fc4070 */
[C---:B------:R-:W-:Y:S02]  /*3df0*/  ISETP.GT.U32.AND P4, PT, R0.reuse, R129, PT ;  /* 0x000000810000720c */ /* 0x040fe40003f84070 */
[----:B------:R-:W-:-:S09]  /*3e00*/  ISETP.GT.U32.AND P3, PT, R0, R128, PT ;  /* 0x000000800000720c */ /* 0x000fd20003f64070 */
[--C-:B------:R-:W-:Y:S01]  /*3e10*/  @!P6 IMAD.IADD R127, R127, 0x1, -R0.reuse ;  /* 0x000000017f7fe824 */ /* 0x100fe200078e0a00 */
[----:B------:R-:W-:Y:S02]  /*3e20*/  ISETP.GE.AND P6, PT, R141, RZ, PT ;  /* 0x000000ff8d00720c */ /* 0x000fe40003fc6270 */
[----:B------:R-:W-:Y:S02]  /*3e30*/  @!P4 IADD3 R129, R129, -R0, RZ ;  /* 0x800000008181c210 */ /* 0x000fe40007ffe0ff */
[C---:B------:R-:W-:Y:S02]  /*3e40*/  ISETP.GT.U32.AND P4, PT, R0.reuse, R127, PT ;  /* 0x0000007f0000720c */ /* 0x040fe40003f84070 */
[----:B------:R-:W-:Y:S01]  /*3e50*/  ISETP.GT.U32.AND P5, PT, R0, R123, PT ;  /* 0x0000007b0000720c */ /* 0x000fe20003fa4070 */
[----:B------:R-:W-:Y:S01]  /*3e60*/  @!P3 IMAD.IADD R128, R128, 0x1, -R0 ;  /* 0x000000018080b824 */ /* 0x000fe200078e0a00 */
[----:B------:R-:W-:-:S05]  /*3e70*/  ISETP.GE.AND P3, PT, R8, RZ, PT ;  /* 0x000000ff0800720c */ /* 0x000fca0003f66270 */
[----:B------:R-:W-:Y:S02]  /*3e80*/  @!P6 IADD3 R129, -R129, RZ, RZ ;  /* 0x000000ff8181e210 */ /* 0x000fe40007ffe1ff */
[C---:B------:R-:W-:Y:S02]  /*3e90*/  ISETP.GT.U32.AND P6, PT, R0.reuse, R122, PT ;  /* 0x0000007a0000720c */ /* 0x040fe40003fc4070 */
[----:B------:R-:W-:Y:S01]  /*3ea0*/  @!P4 IMAD.IADD R127, R127, 0x1, -R0 ;  /* 0x000000017f7fc824 */ /* 0x000fe200078e0a00 */
[----:B------:R-:W-:Y:S02]  /*3eb0*/  ISETP.GT.U32.AND P4, PT, R0, R121, PT ;  /* 0x000000790000720c */ /* 0x000fe40003f84070 */
[----:B------:R-:W-:Y:S02]  /*3ec0*/  @!P5 IADD3 R123, R123, -R0, RZ ;  /* 0x800000007b7bd210 */ /* 0x000fe40007ffe0ff */
[----:B------:R-:W-:Y:S01]  /*3ed0*/  ISETP.GE.AND P5, PT, R2, RZ, PT ;  /* 0x000000ff0200720c */ /* 0x000fe20003fa6270 */
[----:B------:R-:W-:-:S05]  /*3ee0*/  @!P3 IMAD.MOV R128, RZ, RZ, -R128 ;  /* 0x000000ffff80b224 */ /* 0x000fca00078e0a80 */
[----:B------:R-:W-:-:S05]  /*3ef0*/  @!P6 IMAD.IADD R122, R122, 0x1, -R0 ;  /* 0x000000017a7ae824 */ /* 0x000fca00078e0a00 */
[C---:B------:R-:W-:Y:S01]  /*3f00*/  ISETP.GT.U32.AND P3, PT, R0.reuse, R122, PT ;  /* 0x0000007a0000720c */ /* 0x040fe20003f64070 */
[----:B------:R-:W-:Y:S01]  /*3f10*/  @!P4 IMAD.IADD R121, R121, 0x1, -R0 ;  /* 0x000000017979c824 */ /* 0x000fe200078e0a00 */
[C---:B------:R-:W-:Y:S02]  /*3f20*/  ISETP.GT.U32.AND P6, PT, R0.reuse, R117, PT ;  /* 0x000000750000720c */ /* 0x040fe40003fc4070 */
[----:B------:R-:W-:Y:S02]  /*3f30*/  ISETP.GE.AND P4, PT, R3, RZ, PT ;  /* 0x000000ff0300720c */ /* 0x000fe40003f86270 */
[----:B------:R-:W-:Y:S02]  /*3f40*/  @!P5 IADD3 R127, -R127, RZ, RZ ;  /* 0x000000ff7f7fd210 */ /* 0x000fe40007ffe1ff */
[C---:B------:R-:W-:Y:S01]  /*3f50*/  ISETP.GT.U32.AND P5, PT, R0.reuse, R121, PT ;  /* 0x000000790000720c */ /* 0x040fe20003fa4070 */
[----:B------:R-:W-:Y:S01]  /*3f60*/  @!P1 IMAD.MOV R123, RZ, RZ, -R123 ;  /* 0x000000ffff7b9224 */ /* 0x000fe200078e0a7b */
[----:B------:R-:W-:-:S03]  /*3f70*/  ISETP.GT.U32.AND P1, PT, R0, R116, PT ;  /* 0x000000740000720c */ /* 0x000fc60003f24070 */
[--C-:B------:R-:W-:Y:S01]  /*3f80*/  @!P3 IMAD.IADD R122, R122, 0x1, -R0.reuse ;  /* 0x000000017a7ab824 */ /* 0x100fe200078e0a00 */
[----:B------:R-:W-:Y:S01]  /*3f90*/  ISETP.GT.U32.AND P3, PT, R0, R115, PT ;  /* 0x000000730000720c */ /* 0x000fe20003f64070 */
[----:B------:R-:W-:Y:S01]  /*3fa0*/  @!P2 IMAD.MOV R125, RZ, RZ, -R125 ;  /* 0x000000ffff7da224 */ /* 0x000fe200078e0a7d */
[----:B------:R-:W-:Y:S02]  /*3fb0*/  @!P0 IADD3 R124, -R124, RZ, RZ ;  /* 0x000000ff7c7c8210 */ /* 0x000fe40007ffe1ff */
[C---:B------:R-:W-:Y:S02]  /*3fc0*/  ISETP.GT.U32.AND P0, PT, R0.reuse, R118, PT ;  /* 0x000000760000720c */ /* 0x040fe40003f04070 */
[C---:B------:R-:W-:Y:S01]  /*3fd0*/  ISETP.GT.U32.AND P2, PT, R0.reuse, R119, PT ;  /* 0x000000770000720c */ /* 0x040fe20003f44070 */
[----:B------:R-:W-:Y:S02]  /*3fe0*/  @!P6 IMAD.IADD R117, R117, 0x1, -R0 ;  /* 0x000000017575e824 */ /* 0x000fe400078e0a00 */
[----:B------:R-:W-:Y:S01]  /*3ff0*/  @!P4 IMAD.MOV R126, RZ, RZ, -R126 ;  /* 0x000000ffff7ec224 */ /* 0x000fe200078e0a7e */
[----:B------:R-:W-:-:S02]  /*4000*/  ISETP.GT.U32.AND P4, PT, R0, R120, PT ;  /* 0x000000780000720c */ /* 0x000fc40003f84070 */
[----:B------:R-:W-:Y:S02]  /*4010*/  @!P5 IADD3 R121, R121, -R0, RZ ;  /* 0x800000007979d210 */ /* 0x000fe40007ffe0ff */
[----:B------:R-:W-:Y:S01]  /*4020*/  ISETP.GT.U32.AND P5, PT, R0, R114, PT ;  /* 0x000000720000720c */ /* 0x000fe20003fa4070 */
[--C-:B------:R-:W-:Y:S01]  /*4030*/  @!P1 IMAD.IADD R116, R116, 0x1, -R0.reuse ;  /* 0x0000000174749824 */ /* 0x100fe200078e0a00 */
[----:B------:R-:W-:Y:S02]  /*4040*/  ISETP.GT.U32.AND P6, PT, R0, R117, PT ;  /* 0x000000750000720c */ /* 0x000fe40003fc4070 */
[-C--:B------:R-:W-:Y:S01]  /*4050*/  @!P3 IADD3 R115, R115, -R0.reuse, RZ ;  /* 0x800000007373b210 */ /* 0x080fe20007ffe0ff */
[----:B------:R-:W-:Y:S01]  /*4060*/  @!P2 IMAD.IADD R119, R119, 0x1, -R0 ;  /* 0x000000017777a824 */ /* 0x000fe200078e0a00 */
[----:B------:R-:W-:Y:S02]  /*4070*/  @!P0 IADD3 R118, R118, -R0, RZ ;  /* 0x8000000076768210 */ /* 0x000fe40007ffe0ff */
[----:B------:R-:W-:-:S02]  /*4080*/  ISETP.GT.U32.AND P0, PT, R0, R111, PT ;  /* 0x0000006f0000720c */ /* 0x000fc40003f04070 */
[----:B------:R-:W-:Y:S01]  /*4090*/  ISETP.GT.U32.AND P2, PT, R0, R112, PT ;  /* 0x000000700000720c */ /* 0x000fe20003f44070 */
[--C-:B------:R-:W-:Y:S01]  /*40a0*/  @!P4 IMAD.IADD R120, R120, 0x1, -R0.reuse ;  /* 0x000000017878c824 */ /* 0x100fe200078e0a00 */
[----:B------:R-:W-:Y:S01]  /*40b0*/  ISETP.GT.U32.AND P4, PT, R0, R113, PT ;  /* 0x000000710000720c */ /* 0x000fe20003f84070 */
[--C-:B------:R-:W-:Y:S02]  /*40c0*/  @!P5 IMAD.IADD R114, R114, 0x1, -R0.reuse ;  /* 0x000000017272d824 */ /* 0x100fe400078e0a00 */
[----:B------:R-:W-:-:S06]  /*40d0*/  @!P6 IMAD.IADD R117, R117, 0x1, -R0 ;  /* 0x000000017575e824 */ /* 0x000fcc00078e0a00 */
[--C-:B------:R-:W-:Y:S01]  /*40e0*/  @!P0 IMAD.IADD R111, R111, 0x1, -R0.reuse ;  /* 0x000000016f6f8824 */ /* 0x100fe200078e0a00 */
[----:B------:R-:W-:Y:S02]  /*40f0*/  ISETP.GT.U32.AND P0, PT, R0, R116, PT ;  /* 0x000000740000720c */ /* 0x000fe40003f04070 */
[----:B------:R-:W-:Y:S02]  /*4100*/  @!P2 IADD3 R112, R112, -R0, RZ ;  /* 0x800000007070a210 */ /* 0x000fe40007ffe0ff */
[----:B------:R-:W-:Y:S01]  /*4110*/  ISETP.GE.AND P2, PT, R145, RZ, PT ;  /* 0x000000ff9100720c */ /* 0x000fe20003f46270 */
[----:B------:R-:W-:Y:S01]  /*4120*/  @!P4 IMAD.IADD R113, R113, 0x1, -R0 ;  /* 0x000000017171c824 */ /* 0x000fe200078e0a00 */
[----:B------:R-:W-:Y:S02]  /*4130*/  ISETP.GE.AND P4, PT, R251, RZ, PT ;  /* 0x000000fffb00720c */ /* 0x000fe40003f86270 */
[----:B------:R-:W-:-:S05]  /*4140*/  ISETP.GE.AND P5, PT, R252, RZ, PT ;  /* 0x000000fffc00720c */ /* 0x000fca0003fa6270 */
[----:B------:R-:W-:Y:S01]  /*4150*/  @!P0 IMAD.IADD R116, R116, 0x1, -R0 ;  /* 0x0000000174748824 */ /* 0x000fe200078e0a00 */
[----:B------:R-:W-:-:S03]  /*4160*/  ISETP.GT.U32.AND P0, PT, R0, R109, PT ;  /* 0x0000006d0000720c */ /* 0x000fc60003f04070 */
[----:B------:R-:W-:Y:S01]  /*4170*/  @!P2 IMAD.MOV R117, RZ, RZ, -R117 ;  /* 0x000000ffff75a224 */ /* 0x000fe200078e0a75 */
[----:B------:R-:W-:Y:S02]  /*4180*/  ISETP.GT.U32.AND P2, PT, R0, R110, PT ;  /* 0x0000006e0000720c */ /* 0x000fe40003f44070 */
[----:B------:R-:W-:Y:S02]  /*4190*/  @!P4 IADD3 R118, -R118, RZ, RZ ;  /* 0x000000ff7676c210 */ /* 0x000fe40007ffe1ff */
[----:B------:R-:W-:Y:S01]  /*41a0*/  ISETP.GT.U32.AND P4, PT, R0, R112, PT ;  /* 0x000000700000720c */ /* 0x000fe20003f84070 */
[----:B------:R-:W-:-:S04]  /*41b0*/  @!P5 IMAD.MOV R119, RZ, RZ, -R119 ;  /* 0x000000ffff77d224 */ /* 0x000fc800078e0a77 */
[-C--:B------:R-:W-:Y:S02]  /*41c0*/  @!P0 IADD3 R109, R109, -R0.reuse, RZ ;  /* 0x800000006d6d8210 */ /* 0x080fe40007ffe0ff */
[----:B------:R-:W-:Y:S02]  /*41d0*/  ISETP.GE.AND P0, PT, R248, RZ, PT ;  /* 0x000000fff800720c */ /* 0x000fe40003f06270 */
[----:B------:R-:W-:Y:S01]  /*41e0*/  @!P2 IMAD.IADD R110, R110, 0x1, -R0 ;  /* 0x000000016e6ea824 */ /* 0x000fe200078e0a00 */
[----:B------:R-:W-:Y:S02]  /*41f0*/  ISETP.GE.AND P2, PT, R249, RZ, PT ;  /* 0x000000fff900720c */ /* 0x000fe40003f46270 */
[----:B------:R-:W-:Y:S02]  /*4200*/  ISETP.GT.U32.AND P5, PT, R0, R111, PT ;  /* 0x0000006f0000720c */ /* 0x000fe40003fa4070 */
[----:B------:R-:W-:Y:S02]  /*4210*/  @!P4 IADD3 R112, R112, -R0, RZ ;  /* 0x800000007070c210 */ /* 0x000fe40007ffe0ff */
[----:B------:R-:W-:-:S09]  /*4220*/  ISETP.GT.U32.AND P4, PT, R0, R105, PT ;  /* 0x000000690000720c */ /* 0x000fd20003f84070 */
[----:B------:R-:W-:Y:S01]  /*4230*/  @!P5 IMAD.IADD R111, R111, 0x1, -R0 ;  /* 0x000000016f6fd824 */ /* 0x000fe200078e0a00 */
[----:B------:R-:W-:-:S03]  /*4240*/  ISETP.GE.AND P5, PT, R250, RZ, PT ;  /* 0x000000fffa00720c */ /* 0x000fc60003fa6270 */
[----:B------:R-:W-:Y:S01]  /*4250*/  @!P4 IMAD.IADD R105, R105, 0x1, -R0 ;  /* 0x000000016969c824 */ /* 0x000fe200078e0a00 */
[----:B------:R-:W-:-:S09]  /*4260*/  ISETP.GT.U32.AND P4, PT, R0, R110, PT ;  /* 0x0000006e0000720c */ /* 0x000fd20003f84070 */
[----:B------:R-:W-:Y:S01]  /*4270*/  @!P5 IMAD.MOV R116, RZ, RZ, -R116 ;  /* 0x000000ffff74d224 */ /* 0x000fe200078e0a74 */
[----:B------:R-:W-:-:S03]  /*4280*/  ISETP.GT.U32.AND P5, PT, R0, R105, PT ;  /* 0x000000690000720c */ /* 0x000fc60003fa4070 */
[----:B------:R-:W-:Y:S01]  /*4290*/  @!P4 IMAD.IADD R110, R110, 0x1, -R0 ;  /* 0x000000016e6ec824 */ /* 0x000fe200078e0a00 */
[----:B------:R-:W-:-:S09]  /*42a0*/  ISETP.GE.AND P4, PT, R244, RZ, PT ;  /* 0x000000fff400720c */ /* 0x000fd20003f86270 */
[----:B------:R-:W-:Y:S01]  /*42b0*/  @!P5 IMAD.IADD R105, R105, 0x1, -R0 ;  /* 0x000000016969d824 */ /* 0x000fe200078e0a00 */
[----:B------:R-:W-:-:S03]  /*42c0*/  ISETP.GE.AND P5, PT, R243, RZ, PT ;  /* 0x000000fff300720c */ /* 0x000fc60003fa6270 */
[----:B------:R-:W-:Y:S02]  /*42d0*/  @!P4 IADD3 R110, -R110, RZ, RZ ;  /* 0x000000ff6e6ec210 */ /* 0x000fe40007ffe1ff */
[----:B--2---:R-:W-:Y:S02]  /*42e0*/  ISETP.GE.AND P1, PT, R6, RZ, PT ;  /* 0x000000ff0600720c */ /* 0x004fe40003f26270 */
[----:B---3--:R-:W-:Y:S02]  /*42f0*/  ISETP.GE.AND P3, PT, R7, RZ, PT ;  /* 0x000000ff0700720c */ /* 0x008fe40003f66270 */
[----:B----4-:R-:W-:-:S09]  /*4300*/  ISETP.GE.AND P6, PT, R5, RZ, PT ;  /* 0x000000ff0500720c */ /* 0x010fd20003fc6270 */
[----:B------:R-:W-:Y:S02]  /*4310*/  @!P1 IADD3 R121, -R121, RZ, RZ ;  /* 0x000000ff79799210 */ /* 0x000fe40007ffe1ff */
[C---:B------:R-:W-:Y:S01]  /*4320*/  ISETP.GT.U32.AND P1, PT, R0.reuse, R115, PT ;  /* 0x000000730000720c */ /* 0x040fe20003f24070 */
[----:B------:R-:W-:Y:S01]  /*4330*/  @!P3 IMAD.MOV R120, RZ, RZ, -R120 ;  /* 0x000000ffff78b224 */ /* 0x000fe200078e0a78 */
[C---:B------:R-:W-:Y:S01]  /*4340*/  ISETP.GT.U32.AND P3, PT, R0.reuse, R114, PT ;  /* 0x000000720000720c */ /* 0x040fe20003f64070 */
[----:B------:R-:W-:Y:S01]  /*4350*/  @!P6 IMAD.MOV R122, RZ, RZ, -R122 ;  /* 0x000000ffff7ae224 */ /* 0x000fe200078e0a7a */
[----:B------:R-:W-:-:S09]  /*4360*/  ISETP.GT.U32.AND P6, PT, R0, R113, PT ;  /* 0x000000710000720c */ /* 0x000fd20003fc4070 */
[----:B------:R-:W-:Y:S02]  /*4370*/  @!P1 IADD3 R115, R115, -R0, RZ ;  /* 0x8000000073739210 */ /* 0x000fe40007ffe0ff */
[----:B------:R-:W-:Y:S01]  /*4380*/  ISETP.GT.U32.AND P1, PT, R0, R108, PT ;  /* 0x0000006c0000720c */ /* 0x000fe20003f24070 */
[--C-:B------:R-:W-:Y:S01]  /*4390*/  @!P3 IMAD.IADD R114, R114, 0x1, -R0.reuse ;  /* 0x000000017272b824 */ /* 0x100fe200078e0a00 */
[C---:B------:R-:W-:Y:S01]  /*43a0*/  ISETP.GT.U32.AND P3, PT, R0.reuse, R107, PT ;  /* 0x0000006b0000720c */ /* 0x040fe20003f64070 */
[----:B------:R-:W-:Y:S01]  /*43b0*/  @!P6 IMAD.IADD R113, R113, 0x1, -R0 ;  /* 0x000000017171e824 */ /* 0x000fe200078e0a00 */
[----:B------:R-:W-:-:S09]  /*43c0*/  ISETP.GT.U32.AND P6, PT, R0, R106, PT ;  /* 0x0000006a0000720c */ /* 0x000fd20003fc4070 */
[--C-:B------:R-:W-:Y:S01]  /*43d0*/  @!P1 IMAD.IADD R108, R108, 0x1, -R0.reuse ;  /* 0x000000016c6c9824 */ /* 0x100fe200078e0a00 */
[----:B------:R-:W-:Y:S01]  /*43e0*/  ISETP.GE.AND P1, PT, R247, RZ, PT ;  /* 0x000000fff700720c */ /* 0x000fe20003f26270 */
[----:B------:R-:W-:Y:S01]  /*43f0*/  @!P3 IMAD.IADD R107, R107, 0x1, -R0 ;  /* 0x000000016b6bb824 */ /* 0x000fe200078e0a00 */
[----:B------:R-:W-:Y:S02]  /*4400*/  ISETP.GE.AND P3, PT, R246, RZ, PT ;  /* 0x000000fff600720c */ /* 0x000fe40003f66270 */
[----:B------:R-:W-:Y:S01]  /*4410*/  @!P6 IADD3 R106, R106, -R0, RZ ;  /* 0x800000006a6ae210 */ /* 0x000fe20007ffe0ff */
[----:B------:R-:W-:Y:S01]  /*4420*/  @!P0 IMAD.MOV R114, RZ, RZ, -R114 ;  /* 0x000000ffff728224 */ /* 0x000fe200078e0a72 */
[----:B------:R-:W-:-:S07]  /*4430*/  @!P2 IADD3 R115, -R115, RZ, RZ ;  /* 0x000000ff7373a210 */ /* 0x000fce0007ffe1ff */
[----:B------:R-:W-:Y:S01]  /*4440*/  @!P1 IMAD.MOV R113, RZ, RZ, -R113 ;  /* 0x000000ffff719224 */ /* 0x000fe200078e0a71 */
[----:B------:R-:W-:Y:S02]  /*4450*/  ISETP.GT.U32.AND P1, PT, R0, R107, PT ;  /* 0x0000006b0000720c */ /* 0x000fe40003f24070 */
[----:B------:R-:W-:Y:S02]  /*4460*/  @!P3 IADD3 R112, -R112, RZ, RZ ;  /* 0x000000ff7070b210 */ /* 0x000fe40007ffe1ff */
[C---:B------:R-:W-:Y:S02]  /*4470*/  ISETP.GT.U32.AND P3, PT, R0.reuse, R106, PT ;  /* 0x0000006a0000720c */ /* 0x040fe40003f64070 */
[C---:B------:R-:W-:Y:S02]  /*4480*/  ISETP.GT.U32.AND P0, PT, R0.reuse, R108, PT ;  /* 0x0000006c0000720c */ /* 0x040fe40003f04070 */
[----:B------:R-:W-:Y:S02]  /*4490*/  ISETP.GT.U32.AND P2, PT, R0, R109, PT ;  /* 0x0000006d0000720c */ /* 0x000fe40003f44070 */
[----:B------:R-:W-:-:S03]  /*44a0*/  ISETP.GE.AND P6, PT, R245, RZ, PT ;  /* 0x000000fff500720c */ /* 0x000fc60003fc6270 */
[----:B------:R-:W-:Y:S01]  /*44b0*/  @!P1 IMAD.IADD R107, R107, 0x1, -R0 ;  /* 0x000000016b6b9824 */ /* 0x000fe200078e0a00 */
[----:B------:R-:W-:-:S03]  /*44c0*/  ISETP.GT.U32.AND P1, PT, R0, R101, PT ;  /* 0x000000650000720c */ /* 0x000fc60003f24070 */
[----:B------:R-:W-:Y:S02]  /*44d0*/  @!P3 IADD3 R106, R106, -R0, RZ ;  /* 0x800000006a6ab210 */ /* 0x000fe40007ffe0ff */
[----:B------:R-:W-:Y:S01]  /*44e0*/  ISETP.GT.U32.AND P3, PT, R0, R100, PT ;  /* 0x000000640000720c */ /* 0x000fe20003f64070 */
[--C-:B------:R-:W-:Y:S01]  /*44f0*/  @!P0 IMAD.IADD R108, R108, 0x1, -R0.reuse ;  /* 0x000000016c6c8824 */ /* 0x100fe200078e0a00 */
[----:B------:R-:W-:Y:S02]  /*4500*/  @!P2 IADD3 R109, R109, -R0, RZ ;  /* 0x800000006d6da210 */ /* 0x000fe40007ffe0ff */
[C---:B------:R-:W-:Y:S02]  /*4510*/  ISETP.GT.U32.AND P0, PT, R0.reuse, R102, PT ;  /* 0x000000660000720c */ /* 0x040fe40003f04070 */
[C---:B------:R-:W-:Y:S01]  /*4520*/  ISETP.GT.U32.AND P2, PT, R0.reuse, R103, PT ;  /* 0x000000670000720c */ /* 0x040fe20003f44070 */
[----:B------:R-:W-:Y:S01]  /*4530*/  @!P6 IMAD.MOV R111, RZ, RZ, -R111 ;  /* 0x000000ffff6fe224 */ /* 0x000fe200078e0a6f */
[----:B------:R-:W-:Y:S01]  /*4540*/  ISETP.GT.U32.AND P6, PT, R0, R104, PT ;  /* 0x000000680000720c */ /* 0x000fe20003fc4070 */
[----:B------:R-:W-:Y:S01]  /*4550*/  @!P1 IMAD.IADD R101, R101, 0x1, -R0 ;  /* 0x0000000165659824 */ /* 0x000fe200078e0a00 */
[----:B------:R-:W-:-:S03]  /*4560*/  ISETP.GE.AND P1, PT, R240, RZ, PT ;  /* 0x000000fff000720c */ /* 0x000fc60003f26270 */
[-C--:B------:R-:W-:Y:S02]  /*4570*/  @!P3 IADD3 R100, R100, -R0.reuse, RZ ;  /* 0x800000006464b210 */ /* 0x080fe40007ffe0ff */
[----:B------:R-:W-:Y:S02]  /*4580*/  ISETP.GE.AND P3, PT, R239, RZ, PT ;  /* 0x000000ffef00720c */ /* 0x000fe40003f66270 */
[--C-:B------:R-:W-:Y:S01]  /*4590*/  @!P0 IMAD.IADD R102, R102, 0x1, -R0.reuse ;  /* 0x0000000166668824 */ /* 0x100fe200078e0a00 */
[----:B------:R-:W-:Y:S02]  /*45a0*/  ISETP.GE.AND P0, PT, R241, RZ, PT ;  /* 0x000000fff100720c */ /* 0x000fe40003f06270 */
[----:B------:R-:W-:Y:S02]  /*45b0*/  @!P2 IADD3 R103, R103, -R0, RZ ;  /* 0x800000006767a210 */ /* 0x000fe40007ffe0ff */
[----:B------:R-:W-:Y:S01]  /*45c0*/  ISETP.GE.AND P2, PT, R242, RZ, PT ;  /* 0x000000fff200720c */ /* 0x000fe20003f46270 */
[----:B------:R-:W-:Y:S01]  /*45d0*/  @!P6 IMAD.IADD R104, R104, 0x1, -R0 ;  /* 0x000000016868e824 */ /* 0x000fe200078e0a00 */
[----:B------:R-:W-:Y:S01]  /*45e0*/  ISETP.GT.U32.AND P6, PT, R0, R99, PT ;  /* 0x000000630000720c */ /* 0x000fe20003fc4070 */
[----:B------:R-:W-:-:S03]  /*45f0*/  @!P1 IMAD.MOV R106, RZ, RZ, -R106 ;  /* 0x000000ffff6a9224 */ /* 0x000fc600078e0a6a */
[C---:B------:R-:W-:Y:S01]  /*4600*/  ISETP.GT.U32.AND P4, PT, R0.reuse, R104, PT ;  /* 0x000000680000720c */ /* 0x040fe20003f84070 */
[----:B------:R-:W-:Y:S01]  /*4610*/  @!P3 IMAD.MOV R105, RZ, RZ, -R105 ;  /* 0x000000ffff69b224 */ /* 0x000fe200078e0a69 */
[C---:B------:R-:W-:Y:S02]  /*4620*/  ISETP.GT.U32.AND P1, PT, R0.reuse, R100, PT ;  /* 0x000000640000720c */ /* 0x040fe40003f24070 */
[C---:B------:R-:W-:Y:S02]  /*4630*/  ISETP.GT.U32.AND P3, PT, R0.reuse, R98, PT ;  /* 0x000000620000720c */ /* 0x040fe40003f64070 */
[----:B------:R-:W-:Y:S01]  /*4640*/  @!P0 IADD3 R107, -R107, RZ, RZ ;  /* 0x000000ff6b6b8210 */ /* 0x000fe20007ffe1ff */
[----:B------:R-:W-:Y:S01]  /*4650*/  @!P2 IMAD.MOV R108, RZ, RZ, -R108 ;  /* 0x000000ffff6ca224 */ /* 0x000fe200078e0a6c */
[C---:B------:R-:W-:Y:S02]  /*4660*/  ISETP.GT.U32.AND P0, PT, R0.reuse, R101, PT ;  /* 0x000000650000720c */ /* 0x040fe40003f04070 */
[C---:B------:R-:W-:Y:S01]  /*4670*/  ISETP.GT.U32.AND P2, PT, R0.reuse, R102, PT ;  /* 0x000000660000720c */ /* 0x040fe20003f44070 */
[----:B------:R-:W-:Y:S01]  /*4680*/  @!P5 IMAD.MOV R109, RZ, RZ, -R109 ;  /* 0x000000ffff6dd224 */ /* 0x000fe200078e0a6d */
[----:B------:R-:W-:Y:S01]  /*4690*/  ISETP.GT.U32.AND P5, PT, R0, R103, PT ;  /* 0x000000670000720c */ /* 0x000fe20003fa4070 */
[----:B------:R-:W-:Y:S01]  /*46a0*/  @!P6 IMAD.IADD R99, R99, 0x1, -R0 ;  /* 0x000000016363e824 */ /* 0x000fe200078e0a00 */
[----:B------:R-:W-:-:S02]  /*46b0*/  @!P4 IADD3 R104, R104, -R0, RZ ;  /* 0x800000006868c210 */ /* 0x000fc40007ffe0ff */
[----:B------:R-:W-:Y:S01]  /*46c0*/  ISETP.GT.U32.AND P4, PT, R0, R97, PT ;  /* 0x000000610000720c */ /* 0x000fe20003f84070 */
[--C-:B------:R-:W-:Y:S01]  /*46d0*/  @!P1 IMAD.IADD R100, R100, 0x1, -R0.reuse ;  /* 0x0000000164649824 */ /* 0x100fe200078e0a00 */
[----:B------:R-:W-:Y:S02]  /*46e0*/  ISETP.GT.U32.AND P1, PT, R0, R93, PT ;  /* 0x0000005d0000720c */ /* 0x000fe40003f24070 */
[-C--:B------:R-:W-:Y:S02]  /*46f0*/  @!P3 IADD3 R98, R98, -R0.reuse, RZ ;  /* 0x800000006262b210 */ /* 0x080fe40007ffe0ff */
[----:B------:R-:W-:Y:S02]  /*4700*/  ISETP.GT.U32.AND P6, PT, R0, R99, PT ;  /* 0x000000630000720c */ /* 0x000fe40003fc4070 */
[----:B------:R-:W-:Y:S01]  /*4710*/  ISETP.GE.AND P3, PT, R237, RZ, PT ;  /* 0x000000ffed00720c */ /* 0x000fe20003f66270 */
[----:B------:R-:W-:Y:S01]  /*4720*/  @!P2 IMAD.IADD R102, R102, 0x1, -R0 ;  /* 0x000000016666a824 */ /* 0x000fe200078e0a00 */
[----:B------:R-:W-:-:S02]  /*4730*/  @!P0 IADD3 R101, R101, -R0, RZ ;  /* 0x8000000065658210 */ /* 0x000fc40007ffe0ff */
[C---:B------:R-:W-:Y:S02]  /*4740*/  ISETP.GT.U32.AND P0, PT, R0.reuse, R94, PT ;  /* 0x0000005e0000720c */ /* 0x040fe40003f04070 */
[C---:B------:R-:W-:Y:S01]  /*4750*/  ISETP.GT.U32.AND P2, PT, R0.reuse, R95, PT ;  /* 0x0000005f0000720c */ /* 0x040fe20003f44070 */
[--C-:B------:R-:W-:Y:S01]  /*4760*/  @!P5 IMAD.IADD R103, R103, 0x1, -R0.reuse ;  /* 0x000000016767d824 */ /* 0x100fe200078e0a00 */
[----:B------:R-:W-:Y:S01]  /*4770*/  ISETP.GT.U32.AND P5, PT, R0, R96, PT ;  /* 0x000000600000720c */ /* 0x000fe20003fa4070 */
[--C-:B------:R-:W-:Y:S01]  /*4780*/  @!P4 IMAD.IADD R97, R97, 0x1, -R0.reuse ;  /* 0x000000016161c824 */ /* 0x100fe200078e0a00 */
[----:B------:R-:W-:Y:S01]  /*4790*/  ISETP.GE.AND P4, PT, R236, RZ, PT ;  /* 0x000000ffec00720c */ /* 0x000fe20003f86270 */
[--C-:B------:R-:W-:Y:S01]  /*47a0*/  @!P1 IMAD.IADD R93, R93, 0x1, -R0.reuse ;  /* 0x000000015d5d9824 */ /* 0x100fe200078e0a00 */
[----:B------:R-:W-:Y:S01]  /*47b0*/  ISETP.GT.U32.AND P1, PT, R0, R98, PT ;  /* 0x000000620000720c */ /* 0x000fe20003f24070 */
[--C-:B------:R-:W-:Y:S01]  /*47c0*/  @!P6 IMAD.IADD R99, R99, 0x1, -R0.reuse ;  /* 0x000000016363e824 */ /* 0x100fe200078e0a00 */
[----:B------:R-:W-:Y:S01]  /*47d0*/  ISETP.GE.AND P6, PT, R238, RZ, PT ;  /* 0x000000ffee00720c */ /* 0x000fe20003fc6270 */
[----:B------:R-:W-:Y:S01]  /*47e0*/  @!P3 IMAD.MOV R103, RZ, RZ, -R103 ;  /* 0x000000ffff67b224 */ /* 0x000fe200078e0a67 */
[----:B------:R-:W-:Y:S01]  /*47f0*/  ISETP.GT.U32.AND P3, PT, R0, R97, PT ;  /* 0x000000610000720c */ /* 0x000fe20003f64070 */
[----:B------:R-:W-:Y:S01]  /*4800*/  @!P0 IMAD.IADD R94, R94, 0x1, -R0 ;  /* 0x000000015e5e8824 */ /* 0x000fe200078e0a00 */
[----:B------:R-:W-:-:S02]  /*4810*/  ISETP.GE.AND P0, PT, R144, RZ, PT ;  /* 0x000000ff9000720c */ /* 0x000fc40003f06270 */
[-C--:B------:R-:W-:Y:S02]  /*4820*/  @!P2 IADD3 R95, R95, -R0.reuse, RZ ;  /* 0x800000005f5fa210 */ /* 0x080fe40007ffe0ff */
[----:B------:R-:W-:Y:S01]  /*4830*/  ISETP.GE.AND P2, PT, R234, RZ, PT ;  /* 0x000000ffea00720c */ /* 0x000fe20003f46270 */
[----:B------:R-:W-:Y:S02]  /*4840*/  @!P5 IMAD.IADD R96, R96, 0x1, -R0 ;  /* 0x000000016060d824 */ /* 0x000fe400078e0a00 */
[----:B------:R-:W-:Y:S01]  /*4850*/  @!P4 IMAD.MOV R102, RZ, RZ, -R102 ;  /* 0x000000ffff66c224 */ /* 0x000fe200078e0a66 */
[----:B------:R-:W-:Y:S02]  /*4860*/  @!P1 IADD3 R98, R98, -R0, RZ ;  /* 0x8000000062629210 */ /* 0x000fe40007ffe0ff */
[----:B------:R-:W-:Y:S01]  /*4870*/  ISETP.GT.U32.AND P4, PT, R0, R96, PT ;  /* 0x000000600000720c */ /* 0x000fe20003f84070 */
[----:B------:R-:W-:Y:S01]  /*4880*/  @!P3 IMAD.IADD R97, R97, 0x1, -R0 ;  /* 0x000000016161b824 */ /* 0x000fe200078e0a00 */
[----:B------:R-:W-:-:S02]  /*4890*/  @!P6 IADD3 R104, -R104, RZ, RZ ;  /* 0x000000ff6868e210 */ /* 0x000fc40007ffe1ff */
[C---:B------:R-:W-:Y:S01]  /*48a0*/  ISETP.GT.U32.AND P1, PT, R0.reuse, R91, PT ;  /* 0x0000005b0000720c */ /* 0x040fe20003f24070 */
[----:B------:R-:W-:Y:S01]  /*48b0*/  @!P0 IMAD.MOV R99, RZ, RZ, -R99 ;  /* 0x000000ffff638224 */ /* 0x000fe200078e0a63 */
[----:B------:R-:W-:Y:S02]  /*48c0*/  ISETP.GE.AND P5, PT, R235, RZ, PT ;  /* 0x000000ffeb00720c */ /* 0x000fe40003fa6270 */
[C---:B------:R-:W-:Y:S02]  /*48d0*/  ISETP.GT.U32.AND P6, PT, R0.reuse, R95, PT ;  /* 0x0000005f0000720c */ /* 0x040fe40003fc4070 */
[C---:B------:R-:W-:Y:S01]  /*48e0*/  ISETP.GT.U32.AND P3, PT, R0.reuse, R90, PT ;  /* 0x0000005a0000720c */ /* 0x040fe20003f64070 */
[----:B------:R-:W-:Y:S01]  /*48f0*/  @!P2 IMAD.MOV R100, RZ, RZ, -R100 ;  /* 0x000000ffff64a224 */ /* 0x000fe200078e0a64 */
[C---:B------:R-:W-:Y:S02]  /*4900*/  ISETP.GT.U32.AND P0, PT, R0.reuse, R92, PT ;  /* 0x0000005c0000720c */ /* 0x040fe40003f04070 */
[----:B------:R-:W-:Y:S01]  /*4910*/  ISETP.GT.U32.AND P2, PT, R0, R94, PT ;  /* 0x0000005e0000720c */ /* 0x000fe20003f44070 */
[--C-:B------:R-:W-:Y:S01]  /*4920*/  @!P4 IMAD.IADD R96, R96, 0x1, -R0.reuse ;  /* 0x000000016060c824 */ /* 0x100fe200078e0a00 */
[----:B------:R-:W-:Y:S01]  /*4930*/  ISETP.GT.U32.AND P4, PT, R0, R89, PT ;  /* 0x000000590000720c */ /* 0x000fe20003f84070 */
[----:B------:R-:W-:Y:S01]  /*4940*/  @!P1 IMAD.IADD R91, R91, 0x1, -R0 ;  /* 0x000000015b5b9824 */ /* 0x000fe200078e0a00 */
[----:B------:R-:W-:-:S02]  /*4950*/  ISETP.GE.AND P1, PT, R231, RZ, PT ;  /* 0x000000ffe700720c */ /* 0x000fc40003f26270 */
[----:B------:R-:W-:Y:S02]  /*4960*/  @!P5 IADD3 R101, -R101, RZ, RZ ;  /* 0x000000ff6565d210 */ /* 0x000fe40007ffe1ff */
[----:B------:R-:W-:Y:S01]  /*4970*/  @!P6 IADD3 R95, R95, -R0, RZ ;  /* 0x800000005f5fe210 */ /* 0x000fe20007ffe0ff */
[--C-:B------:R-:W-:Y:S01]  /*4980*/  @!P3 IMAD.IADD R90, R90, 0x1, -R0.reuse ;  /* 0x000000015a5ab824 */ /* 0x100fe200078e0a00 */
[C---:B------:R-:W-:Y:S02]  /*4990*/  ISETP.GT.U32.AND P5, PT, R0.reuse, R93, PT ;  /* 0x0000005d0000720c */ /* 0x040fe40003fa4070 */
[----:B------:R-:W-:Y:S02]  /*49a0*/  ISETP.GT.U32.AND P6, PT, R0, R88, PT ;  /* 0x000000580000720c */ /* 0x000fe40003fc4070 */
[----:B------:R-:W-:Y:S01]  /*49b0*/  ISETP.GE.AND P3, PT, R230, RZ, PT ;  /* 0x000000ffe600720c */ /* 0x000fe20003f66270 */
[----:B------:R-:W-:Y:S01]  /*49c0*/  @!P2 IMAD.IADD R94, R94, 0x1, -R0 ;  /* 0x000000015e5ea824 */ /* 0x000fe200078e0a00 */
[----:B------:R-:W-:-:S02]  /*49d0*/  @!P0 IADD3 R92, R92, -R0, RZ ;  /* 0x800000005c5c8210 */ /* 0x000fc40007ffe0ff */
[----:B------:R-:W-:Y:S02]  /*49e0*/  ISETP.GE.AND P0, PT, R232, RZ, PT ;  /* 0x000000ffe800720c */ /* 0x000fe40003f06270 */
[C---:B------:R-:W-:Y:S02]  /*49f0*/  ISETP.GT.U32.AND P2, PT, R0.reuse, R87, PT ;  /* 0x000000570000720c */ /* 0x040fe40003f44070 */
[----:B------:R-:W-:Y:S02]  /*4a00*/  @!P4 IADD3 R89, R89, -R0, RZ ;  /* 0x800000005959c210 */ /* 0x000fe40007ffe0ff */
[----:B------:R-:W-:Y:S01]  /*4a10*/  ISETP.GE.AND P4, PT, R229, RZ, PT ;  /* 0x000000ffe500720c */ /* 0x000fe20003f86270 */
[----:B------:R-:W-:Y:S01]  /*4a20*/  @!P1 IMAD.MOV R96, RZ, RZ, -R96 ;  /* 0x000000ffff609224 */ /* 0x000fe200078e0a60 */
[----:B------:R-:W-:Y:S01]  /*4a30*/  ISETP.GT.U32.AND P1, PT, R0, R90, PT ;  /* 0x0000005a0000720c */ /* 0x000fe20003f24070 */
[--C-:B------:R-:W-:Y:S01]  /*4a40*/  @!P5 IMAD.IADD R93, R93, 0x1, -R0.reuse ;  /* 0x000000015d5dd824 */ /* 0x100fe200078e0a00 */
[----:B------:R-:W-:Y:S01]  /*4a50*/  @!P3 IADD3 R95, -R95, RZ, RZ ;  /* 0x000000ff5f5fb210 */ /* 0x000fe20007ffe1ff */
[----:B------:R-:W-:Y:S01]  /*4a60*/  @!P6 IMAD.IADD R88, R88, 0x1, -R0 ;  /* 0x000000015858e824 */ /* 0x000fe200078e0a00 */
[----:B------:R-:W-:Y:S01]  /*4a70*/  ISETP.GE.AND P5, PT, R233, RZ, PT ;  /* 0x000000ffe900720c */ /* 0x000fe20003fa6270 */
[----:B------:R-:W-:Y:S01]  /*4a80*/  @!P0 IMAD.MOV R97, RZ, RZ, -R97 ;  /* 0x000000ffff618224 */ /* 0x000fe200078e0a61 */
[----:B------:R-:W-:-:S02]  /*4a90*/  ISETP.GE.AND P6, PT, R228, RZ, PT ;  /* 0x000000ffe400720c */ /* 0x000fc40003fc6270 */
[C---:B------:R-:W-:Y:S01]  /*4aa0*/  ISETP.GT.U32.AND P3, PT, R0.reuse, R89, PT ;  /* 0x000000590000720c */ /* 0x040fe20003f64070 */
[----:B------:R-:W-:Y:S01]  /*4ab0*/  @!P2 IMAD.IADD R87, R87, 0x1, -R0 ;  /* 0x000000015757a824 */ /* 0x000fe200078e0a00 */
[C---:B------:R-:W-:Y:S02]  /*4ac0*/  ISETP.GT.U32.AND P0, PT, R0.reuse, R91, PT ;  /* 0x0000005b0000720c */ /* 0x040fe40003f04070 */
[C---:B------:R-:W-:Y:S01]  /*4ad0*/  ISETP.GT.U32.AND P2, PT, R0.reuse, R92, PT ;  /* 0x0000005c0000720c */ /* 0x040fe20003f44070 */
[----:B------:R-:W-:Y:S01]  /*4ae0*/  @!P4 IMAD.MOV R94, RZ, RZ, -R94 ;  /* 0x000000ffff5ec224 */ /* 0x000fe200078e0a5e */
[----:B------:R-:W-:Y:S01]  /*4af0*/  ISETP.GT.U32.AND P4, PT, R0, R88, PT ;  /* 0x000000580000720c */ /* 0x000fe20003f84070 */
[----:B------:R-:W-:Y:S01]  /*4b00*/  @!P1 IMAD.IADD R90, R90, 0x1, -R0 ;  /* 0x000000015a5a9824 */ /* 0x000fe200078e0a00 */
[----:B------:R-:W-:Y:S02]  /*4b10*/  ISETP.GT.U32.AND P1, PT, R0, R84, PT ;  /* 0x000000540000720c */ /* 0x000fe40003f24070 */
[----:B------:R-:W-:Y:S01]  /*4b20*/  @!P5 IADD3 R98, -R98, RZ, RZ ;  /* 0x000000ff6262d210 */ /* 0x000fe20007ffe1ff */
[----:B------:R-:W-:Y:S01]  /*4b30*/  @!P6 IMAD.MOV R93, RZ, RZ, -R93 ;  /* 0x000000ffff5de224 */ /* 0x000fe200078e0a5d */
[----:B------:R-:W-:-:S02]  /*4b40*/  ISETP.GT.U32.AND P5, PT, R0, R87, PT ;  /* 0x000000570000720c */ /* 0x000fc40003fa4070 */
[----:B------:R-:W-:Y:S01]  /*4b50*/  @!P3 IADD3 R89, R89, -R0, RZ ;  /* 0x800000005959b210 */ /* 0x000fe20007ffe0ff */
[--C-:B------:R-:W-:Y:S01]  /*4b60*/  @!P0 IMAD.IADD R91, R91, 0x1, -R0.reuse ;  /* 0x000000015b5b8824 */ /* 0x100fe200078e0a00 */
[C---:B------:R-:W-:Y:S02]  /*4b70*/  ISETP.GT.U32.AND P6, PT, R0.reuse, R86, PT ;  /* 0x000000560000720c */ /* 0x040fe40003fc4070 */
[----:B------:R-:W-:Y:S02]  /*4b80*/  ISETP.GT.U32.AND P3, PT, R0, R83, PT ;  /* 0x000000530000720c */ /* 0x000fe40003f64070 */
[----:B------:R-:W-:Y:S02]  /*4b90*/  @!P2 IADD3 R92, R92, -R0, RZ ;  /* 0x800000005c5ca210 */ /* 0x000fe40007ffe0ff */
[----:B------:R-:W-:Y:S02]  /*4ba0*/  ISETP.GT.U32.AND P0, PT, R0, R85, PT ;  /* 0x000000550000720c */ /* 0x000fe40003f04070 */
[----:B------:R-:W-:Y:S01]  /*4bb0*/  ISETP.GE.AND P2, PT, R227, RZ, PT ;  /* 0x000000ffe300720c */ /* 0x000fe20003f46270 */
[--C-:B------:R-:W-:Y:S01]  /*4bc0*/  @!P4 IMAD.IADD R88, R88, 0x1, -R0.reuse ;  /* 0x000000015858c824 */ /* 0x100fe200078e0a00 */
[----:B------:R-:W-:Y:S01]  /*4bd0*/  ISETP.GT.U32.AND P4, PT, R0, R82, PT ;  /* 0x000000520000720c */ /* 0x000fe20003f84070 */
[--C-:B------:R-:W-:Y:S01]  /*4be0*/  @!P1 IMAD.IADD R84, R84, 0x1, -R0.reuse ;  /* 0x0000000154549824 */ /* 0x100fe200078e0a00 */
[----:B------:R-:W-:Y:S01]  /*4bf0*/  ISETP.GE.AND P1, PT, R224, RZ, PT ;  /* 0x000000ffe000720c */ /* 0x000fe20003f26270 */
[----:B------:R-:W-:Y:S01]  /*4c00*/  @!P5 IMAD.IADD R87, R87, 0x1, -R0 ;  /* 0x000000015757d824 */ /* 0x000fe200078e0a00 */
[----:B------:R-:W-:-:S02]  /*4c10*/  @!P6 IADD3 R86, R86, -R0, RZ ;  /* 0x800000005656e210 */ /* 0x000fc40007ffe0ff */
[----:B------:R-:W-:Y:S02]  /*4c20*/  @!P3 IADD3 R83, R83, -R0, RZ ;  /* 0x800000005353b210 */ /* 0x000fe40007ffe0ff */
[----:B------:R-:W-:Y:S01]  /*4c30*/  ISETP.GE.AND P5, PT, R226, RZ, PT ;  /* 0x000000ffe200720c */ /* 0x000fe20003fa6270 */
[----:B------:R-:W-:Y:S01]  /*4c40*/  @!P0 IMAD.IADD R85, R85, 0x1, -R0 ;  /* 0x0000000155558824 */ /* 0x000fe200078e0a00 */
[----:B------:R-:W-:Y:S01]  /*4c50*/  ISETP.GE.AND P3, PT, R223, RZ, PT ;  /* 0x000000ffdf00720c */ /* 0x000fe20003f66270 */
[----:B------:R-:W-:Y:S01]  /*4c60*/  @!P2 IMAD.MOV R92, RZ, RZ, -R92 ;  /* 0x000000ffff5ca224 */ /* 0x000fe200078e0a5c */
[----:B------:R-:W-:Y:S02]  /*4c70*/  ISETP.GE.AND P0, PT, R225, RZ, PT ;  /* 0x000000ffe100720c */ /* 0x000fe40003f06270 */
[----:B------:R-:W-:Y:S01]  /*4c80*/  ISETP.GT.U32.AND P2, PT, R0, R86, PT ;  /* 0x000000560000720c */ /* 0x000fe20003f44070 */
[----:B------:R-:W-:Y:S01]  /*4c90*/  @!P4 IMAD.IADD R82, R82, 0x1, -R0 ;  /* 0x000000015252c824 */ /* 0x000fe200078e0a00 */
[----:B------:R-:W-:-:S02]  /*4ca0*/  ISETP.GT.U32.AND P6, PT, R0, R81, PT ;  /* 0x000000510000720c */ /* 0x000fc40003fc4070 */
[----:B------:R-:W-:Y:S01]  /*4cb0*/  ISETP.GE.AND P4, PT, R222, RZ, PT ;  /* 0x000000ffde00720c */ /* 0x000fe20003f86270 */
[----:B------:R-:W-:Y:S01]  /*4cc0*/  @!P1 IMAD.MOV R89, RZ, RZ, -R89 ;  /* 0x000000ffff599224 */ /* 0x000fe200078e0a59 */
[C---:B------:R-:W-:Y:S01]  /*4cd0*/  ISETP.GT.U32.AND P1, PT, R0.reuse, R83, PT ;  /* 0x000000530000720c */ /* 0x040fe20003f24070 */
[----:B------:R-:W-:Y:S01]  /*4ce0*/  @!P5 IMAD.MOV R91, RZ, RZ, -R91 ;  /* 0x000000ffff5bd224 */ /* 0x000fe200078e0a5b */
[C---:B------:R-:W-:Y:S01]  /*4cf0*/  ISETP.GT.U32.AND P5, PT, R0.reuse, R85, PT ;  /* 0x000000550000720c */ /* 0x040fe20003fa4070 */
[----:B------:R-:W-:Y:S01]  /*4d00*/  @!P3 IMAD.MOV R88, RZ, RZ, -R88 ;  /* 0x000000ffff58b224 */ /* 0x000fe200078e0a58 */
[----:B------:R-:W-:Y:S02]  /*4d10*/  ISETP.GT.U32.AND P3, PT, R0, R82, PT ;  /* 0x000000520000720c */ /* 0x000fe40003f64070 */
[----:B------:R-:W-:Y:S01]  /*4d20*/  @!P0 IADD3 R90, -R90, RZ, RZ ;  /* 0x000000ff5a5a8210 */ /* 0x000fe20007ffe1ff */
[----:B------:R-:W-:Y:S01]  /*4d30*/  @!P2 IMAD.IADD R86, R86, 0x1, -R0 ;  /* 0x000000015656a824 */ /* 0x000fe200078e0a00 */
[----:B------:R-:W-:-:S02]  /*4d40*/  ISETP.GT.U32.AND P0, PT, R0, R84, PT ;  /* 0x000000540000720c */ /* 0x000fc40003f04070 */
[C---:B------:R-:W-:Y:S02]  /*4d50*/  ISETP.GT.U32.AND P2, PT, R0.reuse, R79, PT ;  /* 0x0000004f0000720c */ /* 0x040fe40003f44070 */
[----:B------:R-:W-:Y:S02]  /*4d60*/  @!P6 IADD3 R81, R81, -R0, RZ ;  /* 0x800000005151e210 */ /* 0x000fe40007ffe0ff */
[----:B------:R-:W-:Y:S02]  /*4d70*/  @!P4 IADD3 R87, -R87, RZ, RZ ;  /* 0x000000ff5757c210 */ /* 0x000fe40007ffe1ff */
[C---:B------:R-:W-:Y:S01]  /*4d80*/  ISETP.GT.U32.AND P4, PT, R0.reuse, R80, PT ;  /* 0x000000500000720c */ /* 0x040fe20003f84070 */
[--C-:B------:R-:W-:Y:S01]  /*4d90*/  @!P1 IMAD.IADD R83, R83, 0x1, -R0.reuse ;  /* 0x0000000153539824 */ /* 0x100fe200078e0a00 */
[C---:B------:R-:W-:Y:S01]  /*4da0*/  ISETP.GT.U32.AND P6, PT, R0.reuse, R81, PT ;  /* 0x000000510000720c */ /* 0x040fe20003fc4070 */
[--C-:B------:R-:W-:Y:S01]  /*4db0*/  @!P5 IMAD.IADD R85, R85, 0x1, -R0.reuse ;  /* 0x000000015555d824 */ /* 0x100fe200078e0a00 */
[----:B------:R-:W-:Y:S01]  /*4dc0*/  ISETP.GT.U32.AND P1, PT, R0, R76, PT ;  /* 0x0000004c0000720c */ /* 0x000fe20003f24070 */
[----:B------:R-:W-:Y:S01]  /*4dd0*/  @!P3 IMAD.IADD R82, R82, 0x1, -R0 ;  /* 0x000000015252b824 */ /* 0x000fe200078e0a00 */
[----:B------:R-:W-:-:S02]  /*4de0*/  ISETP.GT.U32.AND P5, PT, R0, R78, PT ;  /* 0x0000004e0000720c */ /* 0x000fc40003fa4070 */
[----:B------:R-:W-:Y:S01]  /*4df0*/  ISETP.GT.U32.AND P3, PT, R0, R75, PT ;  /* 0x0000004b0000720c */ /* 0x000fe20003f64070 */
[--C-:B------:R-:W-:Y:S01]  /*4e00*/  @!P2 IMAD.IADD R79, R79, 0x1, -R0.reuse ;  /* 0x000000014f4fa824 */ /* 0x100fe200078e0a00 */
[-C--:B------:R-:W-:Y:S02]  /*4e10*/  @!P0 IADD3 R84, R84, -R0.reuse, RZ ;  /* 0x8000000054548210 */ /* 0x080fe40007ffe0ff */
[----:B------:R-:W-:Y:S02]  /*4e20*/  ISETP.GT.U32.AND P0, PT, R0, R77, PT ;  /* 0x0000004d0000720c */ /* 0x000fe40003f04070 */
[----:B------:R-:W-:Y:S01]  /*4e30*/  ISETP.GE.AND P2, PT, R219, RZ, PT ;  /* 0x000000ffdb00720c */ /* 0x000fe20003f46270 */
[--C-:B------:R-:W-:Y:S01]  /*4e40*/  @!P4 IMAD.IADD R80, R80, 0x1, -R0.reuse ;  /* 0x000000015050c824 */ /* 0x100fe200078e0a00 */
[----:B------:R-:W-:Y:S01]  /*4e50*/  ISETP.GE.AND P4, PT, R220, RZ, PT ;  /* 0x000000ffdc00720c */ /* 0x000fe20003f86270 */
[----:B------:R-:W-:Y:S01]  /*4e60*/  @!P1 IMAD.IADD R76, R76, 0x1, -R0 ;  /* 0x000000014c4c9824 */ /* 0x000fe200078e0a00 */
[----:B------:R-:W-:-:S02]  /*4e70*/  @!P6 IADD3 R81, R81, -R0, RZ ;  /* 0x800000005151e210 */ /* 0x000fc40007ffe0ff */
[----:B------:R-:W-:Y:S02]  /*4e80*/  ISETP.GE.AND P6, PT, R221, RZ, PT ;  /* 0x000000ffdd00720c */ /* 0x000fe40003fc6270 */
[-C--:B------:R-:W-:Y:S02]  /*4e90*/  @!P5 IADD3 R78, R78, -R0.reuse, RZ ;  /* 0x800000004e4ed210 */ /* 0x080fe40007ffe0ff */
[----:B------:R-:W-:Y:S02]  /*4ea0*/  ISETP.GE.AND P1, PT, R143, RZ, PT ;  /* 0x000000ff8f00720c */ /* 0x000fe40003f26270 */
[----:B------:R-:W-:Y:S01]  /*4eb0*/  @!P3 IADD3 R75, R75, -R0, RZ ;  /* 0x800000004b4bb210 */ /* 0x000fe20007ffe0ff */
[----:B------:R-:W-:Y:S01]  /*4ec0*/  @!P0 IMAD.IADD R77, R77, 0x1, -R0 ;  /* 0x000000014d4d8824 */ /* 0x000fe200078e0a00 */
[----:B------:R-:W-:Y:S02]  /*4ed0*/  ISETP.GT.U32.AND P3, PT, R0, R80, PT ;  /* 0x000000500000720c */ /* 0x000fe40003f64070 */
[----:B------:R-:W-:-:S02]  /*4ee0*/  ISETP.GE.AND P0, PT, R217, RZ, PT ;  /* 0x000000ffd900720c */ /* 0x000fc40003f06270 */
[----:B------:R-:W-:Y:S02]  /*4ef0*/  @!P2 IADD3 R84, -R84, RZ, RZ ;  /* 0x000000ff5454a210 */ /* 0x000fe40007ffe1ff */
[C---:B------:R-:W-:Y:S01]  /*4f00*/  ISETP.GT.U32.AND P2, PT, R0.reuse, R78, PT ;  /* 0x0000004e0000720c */ /* 0x040fe20003f44070 */
[----:B------:R-:W-:Y:S01]  /*4f10*/  @!P4 IMAD.MOV R85, RZ, RZ, -R85 ;  /* 0x000000ffff55c224 */ /* 0x000fe200078e0a55 */
[----:B------:R-:W-:Y:S01]  /*4f20*/  ISETP.GT.U32.AND P4, PT, R0, R79, PT ;  /* 0x0000004f0000720c */ /* 0x000fe20003f84070 */
[----:B------:R-:W-:Y:S01]  /*4f30*/  @!P6 IMAD.MOV R86, RZ, RZ, -R86 ;  /* 0x000000ffff56e224 */ /* 0x000fe200078e0a56 */
[----:B------:R-:W-:Y:S02]  /*4f40*/  ISETP.GE.AND P5, PT, R218, RZ, PT ;  /* 0x000000ffda00720c */ /* 0x000fe40003fa6270 */
[----:B------:R-:W-:Y:S01]  /*4f50*/  ISETP.GT.U32.AND P6, PT, R0, R77, PT ;  /* 0x0000004d0000720c */ /* 0x000fe20003fc4070 */
[----:B------:R-:W-:Y:S01]  /*4f60*/  @!P3 IMAD.IADD R80, R80, 0x1, -R0 ;  /* 0x000000015050b824 */ /* 0x000fe200078e0a00 */
[----:B------:R-:W-:-:S02]  /*4f70*/  @!P1 IADD3 R81, -R81, RZ, RZ ;  /* 0x000000ff51519210 */ /* 0x000fc40007ffe1ff */
[C---:B------:R-:W-:Y:S01]  /*4f80*/  ISETP.GT.U32.AND P1, PT, R0.reuse, R74, PT ;  /* 0x0000004a0000720c */ /* 0x040fe20003f24070 */
[----:B------:R-:W-:Y:S01]  /*4f90*/  @!P0 IMAD.MOV R82, RZ, RZ, -R82 ;  /* 0x000000ffff528224 */ /* 0x000fe200078e0a52 */
[C---:B------:R-:W-:Y:S02]  /*4fa0*/  ISETP.GT.U32.AND P3, PT, R0.reuse, R73, PT ;  /* 0x000000490000720c */ /* 0x040fe40003f64070 */
[----:B------:R-:W-:Y:S02]  /*4fb0*/  ISETP.GT.U32.AND P0, PT, R0, R76, PT ;  /* 0x0000004c0000720c */ /* 0x000fe40003f04070 */
[----:B------:R-:W-:Y:S02]  /*4fc0*/  @!P2 IADD3 R78, R78, -R0, RZ ;  /* 0x800000004e4ea210 */ /* 0x000fe40007ffe0ff */
[C---:B------:R-:W-:Y:S01]  /*4fd0*/  ISETP.GT.U32.AND P2, PT, R0.reuse, R71, PT ;  /* 0x000000470000720c */ /* 0x040fe20003f44070 */
[--C-:B------:R-:W-:Y:S01]  /*4fe0*/  @!P4 IMAD.IADD R79, R79, 0x1, -R0.reuse ;  /* 0x000000014f4fc824 */ /* 0x100fe200078e0a00 */
[C---:B------:R-:W-:Y:S01]  /*4ff0*/  ISETP.GT.U32.AND P4, PT, R0.reuse, R72, PT ;  /* 0x000000480000720c */ /* 0x040fe20003f84070 */
[----:B------:R-:W-:Y:S01]  /*5000*/  @!P5 IMAD.MOV R83, RZ, RZ, -R83 ;  /* 0x000000ffff53d224 */ /* 0x000fe200078e0a53 */
[C---:B------:R-:W-:Y:S01]  /*5010*/  ISETP.GT.U32.AND P5, PT, R0.reuse, R75, PT ;  /* 0x0000004b0000720c */ /* 0x040fe20003fa4070 */
[--C-:B------:R-:W-:Y:S01]  /*5020*/  @!P6 IMAD.IADD R77, R77, 0x1, -R0.reuse ;  /* 0x000000014d4de824 */ /* 0x100fe200078e0a00 */
[----:B------:R-:W-:Y:S01]  /*5030*/  ISETP.GT.U32.AND P6, PT, R0, R70, PT ;  /* 0x000000460000720c */ /* 0x000fe20003fc4070 */
[--C-:B------:R-:W-:Y:S01]  /*5040*/  @!P1 IMAD.IADD R74, R74, 0x1, -R0.reuse ;  /* 0x000000014a4a9824 */ /* 0x100fe200078e0a00 */
[----:B------:R-:W-:Y:S01]  /*5050*/  ISETP.GE.AND P1, PT, R215, RZ, PT ;  /* 0x000000ffd700720c */ /* 0x000fe20003f26270 */
[--C-:B------:R-:W-:Y:S01]  /*5060*/  @!P3 IMAD.IADD R73, R73, 0x1, -R0.reuse ;  /* 0x000000014949b824 */ /* 0x100fe200078e0a00 */
[----:B------:R-:W-:Y:S01]  /*5070*/  ISETP.GE.AND P3, PT, R214, RZ, PT ;  /* 0x000000ffd600720c */ /* 0x000fe20003f66270 */
[--C-:B------:R-:W-:Y:S01]  /*5080*/  @!P0 IMAD.IADD R76, R76, 0x1, -R0.reuse ;  /* 0x000000014c4c8824 */ /* 0x100fe200078e0a00 */
[----:B------:R-:W-:Y:S01]  /*5090*/  ISETP.GT.U32.AND P0, PT, R0, R69, PT ;  /* 0x000000450000720c */ /* 0x000fe20003f04070 */
[----:B------:R-:W-:Y:S01]  /*50a0*/  @!P2 IMAD.IADD R71, R71, 0x1, -R0 ;  /* 0x000000014747a824 */ /* 0x000fe200078e0a00 */
[----:B------:R-:W-:-:S02]  /*50b0*/  ISETP.GE.AND P2, PT, R212, RZ, PT ;  /* 0x000000ffd400720c */ /* 0x000fc40003f46270 */
[-C--:B------:R-:W-:Y:S02]  /*50c0*/  @!P4 IADD3 R72, R72, -R0.reuse, RZ ;  /* 0x800000004848c210 */ /* 0x080fe40007ffe0ff */
[----:B------:R-:W-:Y:S01]  /*50d0*/  ISETP.GE.AND P4, PT, R213, RZ, PT ;  /* 0x000000ffd500720c */ /* 0x000fe20003f86270 */
[----:B------:R-:W-:Y:S01]  /*50e0*/  @!P6 IMAD.IADD R70, R70, 0x1, -R0 ;  /* 0x000000014646e824 */ /* 0x000fe200078e0a00 */
[----:B------:R-:W-:Y:S01]  /*50f0*/  @!P5 IADD3 R75, R75, -R0, RZ ;  /* 0x800000004b4bd210 */ /* 0x000fe20007ffe0ff */
[----:B------:R-:W-:Y:S01]  /*5100*/  @!P1 IMAD.MOV R79, RZ, RZ, -R79 ;  /* 0x000000ffff4f9224 */ /* 0x000fe200078e0a4f */
[----:B------:R-:W-:Y:S02]  /*5110*/  ISETP.GE.AND P5, PT, R216, RZ, PT ;  /* 0x000000ffd800720c */ /* 0x000fe40003fa6270 */
[----:B------:R-:W-:Y:S02]  /*5120*/  ISETP.GE.AND P6, PT, R211, RZ, PT ;  /* 0x000000ffd300720c */ /* 0x000fe40003fc6270 */
[----:B------:R-:W-:-:S02]  /*5130*/  ISETP.GT.U32.AND P1, PT, R0, R73, PT ;  /* 0x000000490000720c */ /* 0x000fc40003f24070 */
[----:B------:R-:W-:Y:S02]  /*5140*/  @!P3 IADD3 R78, -R78, RZ, RZ ;  /* 0x000000ff4e4eb210 */ /* 0x000fe40007ffe1ff */
[C---:B------:R-:W-:Y:S01]  /*5150*/  ISETP.GT.U32.AND P3, PT, R0.reuse, R72, PT ;  /* 0x000000480000720c */ /* 0x040fe20003f64070 */
[----:B------:R-:W-:Y:S01]  /*5160*/  @!P2 IMAD.MOV R76, RZ, RZ, -R76 ;  /* 0x000000ffff4ca224 */ /* 0x000fe200078e0a4c */
[----:B------:R-:W-:Y:S02]  /*5170*/  @!P0 IADD3 R69, R69, -R0, RZ ;  /* 0x8000000045458210 */ /* 0x000fe40007ffe0ff */
[C---:B------:R-:W-:Y:S02]  /*5180*/  ISETP.GT.U32.AND P0, PT, R0.reuse, R74, PT ;  /* 0x0000004a0000720c */ /* 0x040fe40003f04070 */
[C---:B------:R-:W-:Y:S01]  /*5190*/  ISETP.GT.U32.AND P2, PT, R0.reuse, R70, PT ;  /* 0x000000460000720c */ /* 0x040fe20003f44070 */
[----:B------:R-:W-:Y:S01]  /*51a0*/  @!P4 IMAD.MOV R77, RZ, RZ, -R77 ;  /* 0x000000ffff4dc224 */ /* 0x000fe200078e0a4d */
[C---:B------:R-:W-:Y:S01]  /*51b0*/  ISETP.GT.U32.AND P4, PT, R0.reuse, R71, PT ;  /* 0x000000470000720c */ /* 0x040fe20003f84070 */
[----:B------:R-:W-:Y:S01]  /*51c0*/  @!P5 IMAD.MOV R80, RZ, RZ, -R80 ;  /* 0x000000ffff50d224 */ /* 0x000fe200078e0a50 */
[----:B------:R-:W-:Y:S01]  /*51d0*/  @!P6 IADD3 R75, -R75, RZ, RZ ;  /* 0x000000ff4b4be210 */ /* 0x000fe20007ffe1ff */
[----:B------:R-:W-:Y:S01]  /*51e0*/  @!P1 IMAD.IADD R73, R73, 0x1, -R0 ;  /* 0x0000000149499824 */ /* 0x000fe200078e0a00 */
[----:B------:R-:W-:-:S02]  /*51f0*/  ISETP.GT.U32.AND P5, PT, R0, R69, PT ;  /* 0x000000450000720c */ /* 0x000fc40003fa4070 */
[C---:B------:R-:W-:Y:S02]  /*5200*/  ISETP.GT.U32.AND P6, PT, R0.reuse, R68, PT ;  /* 0x000000440000720c */ /* 0x040fe40003fc4070 */
[----:B------:R-:W-:Y:S02]  /*5210*/  ISETP.GT.U32.AND P1, PT, R0, R67, PT ;  /* 0x000000430000720c */ /* 0x000fe40003f24070 */
[----:B------:R-:W-:Y:S01]  /*5220*/  @!P3 IADD3 R72, R72, -R0, RZ ;  /* 0x800000004848b210 */ /* 0x000fe20007ffe0ff */
[--C-:B------:R-:W-:Y:S01]  /*5230*/  @!P0 IMAD.IADD R74, R74, 0x1, -R0.reuse ;  /* 0x000000014a4a8824 */ /* 0x100fe200078e0a00 */
[----:B------:R-:W-:Y:S01]  /*5240*/  ISETP.GT.U32.AND P3, PT, R0, R66, PT ;  /* 0x000000420000720c */ /* 0x000fe20003f64070 */
[--C-:B------:R-:W-:Y:S01]  /*5250*/  @!P2 IMAD.IADD R70, R70, 0x1, -R0.reuse ;  /* 0x000000014646a824 */ /* 0x100fe200078e0a00 */
[----:B------:R-:W-:Y:S02]  /*5260*/  ISETP.GE.AND P0, PT, R210, RZ, PT ;  /* 0x000000ffd200720c */ /* 0x000fe40003f06270 */
[C---:B------:R-:W-:Y:S01]  /*5270*/  ISETP.GT.U32.AND P2, PT, R0.reuse, R64, PT ;  /* 0x000000400000720c */ /* 0x040fe20003f44070 */
[--C-:B------:R-:W-:Y:S01]  /*5280*/  @!P4 IMAD.IADD R71, R71, 0x1, -R0.reuse ;  /* 0x000000014747c824 */ /* 0x100fe200078e0a00 */
[----:B------:R-:W-:Y:S01]  /*5290*/  ISETP.GT.U32.AND P4, PT, R0, R65, PT ;  /* 0x000000410000720c */ /* 0x000fe20003f84070 */
[--C-:B------:R-:W-:Y:S01]  /*52a0*/  @!P6 IMAD.IADD R68, R68, 0x1, -R0.reuse ;  /* 0x000000014444e824 */ /* 0x100fe200078e0a00 */
[----:B------:R-:W-:Y:S01]  /*52b0*/  @!P5 IADD3 R69, R69, -R0, RZ ;  /* 0x800000004545d210 */ /* 0x000fe20007ffe0ff */
[----:B------:R-:W-:Y:S01]  /*52c0*/  @!P1 IMAD.IADD R67, R67, 0x1, -R0 ;  /* 0x0000000143439824 */ /* 0x000fe200078e0a00 */
[----:B------:R-:W-:-:S02]  /*52d0*/  ISETP.GE.AND P5, PT, R209, RZ, PT ;  /* 0x000000ffd100720c */ /* 0x000fc40003fa6270 */
[----:B------:R-:W-:Y:S02]  /*52e0*/  ISETP.GE.AND P1, PT, R208, RZ, PT ;  /* 0x000000ffd000720c */ /* 0x000fe40003f26270 */
[----:B------:R-:W-:Y:S01]  /*52f0*/  @!P3 IADD3 R66, R66, -R0, RZ ;  /* 0x800000004242b210 */ /* 0x000fe20007ffe0ff */
[----:B------:R-:W-:Y:S01]  /*5300*/  @!P0 IMAD.MOV R74, RZ, RZ, -R74 ;  /* 0x000000ffff4a8224 */ /* 0x000fe200078e0a4a */
[----:B------:R-:W-:Y:S01]  /*5310*/  ISETP.GE.AND P3, PT, R207, RZ, PT ;  /* 0x000000ffcf00720c */ /* 0x000fe20003f66270 */
[--C-:B------:R-:W-:Y:S01]  /*5320*/  @!P2 IMAD.IADD R64, R64, 0x1, -R0.reuse ;  /* 0x000000014040a824 */ /* 0x100fe200078e0a00 */
[C---:B------:R-:W-:Y:S02]  /*5330*/  ISETP.GT.U32.AND P0, PT, R0.reuse, R68, PT ;  /* 0x000000440000720c */ /* 0x040fe40003f04070 */
[----:B------:R-:W-:Y:S01]  /*5340*/  ISETP.GE.AND P2, PT, R205, RZ, PT ;  /* 0x000000ffcd00720c */ /* 0x000fe20003f46270 */
[----:B------:R-:W-:Y:S01]  /*5350*/  @!P4 IMAD.IADD R65, R65, 0x1, -R0 ;  /* 0x000000014141c824 */ /* 0x000fe200078e0a00 */
[----:B------:R-:W-:-:S02]  /*5360*/  ISETP.GT.U32.AND P6, PT, R0, R63, PT ;  /* 0x0000003f0000720c */ /* 0x000fc40003fc4070 */
[----:B------:R-:W-:Y:S01]  /*5370*/  ISETP.GE.AND P4, PT, R206, RZ, PT ;  /* 0x000000ffce00720c */ /* 0x000fe20003f86270 */
[----:B------:R-:W-:Y:S01]  /*5380*/  @!P1 IMAD.MOV R72, RZ, RZ, -R72 ;  /* 0x000000ffff489224 */ /* 0x000fe200078e0a48 */
[----:B------:R-:W-:Y:S02]  /*5390*/  @!P5 IADD3 R73, -R73, RZ, RZ ;  /* 0x000000ff4949d210 */ /* 0x000fe40007ffe1ff */
[C---:B------:R-:W-:Y:S01]  /*53a0*/  ISETP.GT.U32.AND P5, PT, R0.reuse, R67, PT ;  /* 0x000000430000720c */ /* 0x040fe20003fa4070 */
[----:B------:R-:W-:Y:S01]  /*53b0*/  @!P3 IMAD.MOV R71, RZ, RZ, -R71 ;  /* 0x000000ffff47b224 */ /* 0x000fe200078e0a47 */
[----:B------:R-:W-:Y:S01]  /*53c0*/  ISETP.GT.U32.AND P1, PT, R0, R66, PT ;  /* 0x000000420000720c */ /* 0x000fe20003f24070 */
[----:B------:R-:W-:Y:S01]  /*53d0*/  @!P0 IMAD.IADD R68, R68, 0x1, -R0 ;  /* 0x0000000144448824 */ /* 0x000fe200078e0a00 */
[C---:B------:R-:W-:Y:S01]  /*53e0*/  ISETP.GT.U32.AND P3, PT, R0.reuse, R65, PT ;  /* 0x000000410000720c */ /* 0x040fe20003f64070 */
[----:B------:R-:W-:Y:S01]  /*53f0*/  @!P2 IMAD.MOV R69, RZ, RZ, -R69 ;  /* 0x000000ffff45a224 */ /* 0x000fe200078e0a45 */
[----:B------:R-:W-:-:S02]  /*5400*/  ISETP.GT.U32.AND P0, PT, R0, R61, PT ;  /* 0x0000003d0000720c */ /* 0x000fc40003f04070 */
[----:B------:R-:W-:Y:S01]  /*5410*/  ISETP.GT.U32.AND P2, PT, R0, R62, PT ;  /* 0x0000003e0000720c */ /* 0x000fe20003f44070 */
[--C-:B------:R-:W-:Y:S01]  /*5420*/  @!P6 IMAD.IADD R63, R63, 0x1, -R0.reuse ;  /* 0x000000013f3fe824 */ /* 0x100fe200078e0a00 */
[----:B------:R-:W-:Y:S02]  /*5430*/  @!P4 IADD3 R70, -R70, RZ, RZ ;  /* 0x000000ff4646c210 */ /* 0x000fe40007ffe1ff */
[----:B------:R-:W-:Y:S02]  /*5440*/  ISETP.GT.U32.AND P4, PT, R0, R64, PT ;  /* 0x000000400000720c */ /* 0x000fe40003f84070 */
[----:B------:R-:W-:Y:S01]  /*5450*/  @!P5 IADD3 R67, R67, -R0, RZ ;  /* 0x800000004343d210 */ /* 0x000fe20007ffe0ff */
[--C-:B------:R-:W-:Y:S01]  /*5460*/  @!P1 IMAD.IADD R66, R66, 0x1, -R0.reuse ;  /* 0x0000000142429824 */ /* 0x100fe200078e0a00 */
[C---:B------:R-:W-:Y:S01]  /*5470*/  ISETP.GT.U32.AND P5, PT, R0.reuse, R60, PT ;  /* 0x0000003c0000720c */ /* 0x040fe20003fa4070 */
[----:B------:R-:W-:Y:S01]  /*5480*/  @!P3 IMAD.IADD R65, R65, 0x1, -R0 ;  /* 0x000000014141b824 */ /* 0x000fe200078e0a00 */
[----:B------:R-:W-:-:S02]  /*5490*/  ISETP.GT.U32.AND P6, PT, R0, R63, PT ;  /* 0x0000003f0000720c */ /* 0x000fc40003fc4070 */
[C---:B------:R-:W-:Y:S02]  /*54a0*/  ISETP.GT.U32.AND P1, PT, R0.reuse, R59, PT ;  /* 0x0000003b0000720c */ /* 0x040fe40003f24070 */
[----:B------:R-:W-:Y:S01]  /*54b0*/  ISETP.GT.U32.AND P3, PT, R0, R58, PT ;  /* 0x0000003a0000720c */ /* 0x000fe20003f64070 */
[--C-:B------:R-:W-:Y:S01]  /*54c0*/  @!P2 IMAD.IADD R62, R62, 0x1, -R0.reuse ;  /* 0x000000013e3ea824 */ /* 0x100fe200078e0a00 */
[-C--:B------:R-:W-:Y:S02]  /*54d0*/  @!P0 IADD3 R61, R61, -R0.reuse, RZ ;  /* 0x800000003d3d8210 */ /* 0x080fe40007ffe0ff */
[----:B------:R-:W-:Y:S02]  /*54e0*/  ISETP.GE.AND P0, PT, R202, RZ, PT ;  /* 0x000000ffca00720c */ /* 0x000fe40003f06270 */
[----:B------:R-:W-:Y:S01]  /*54f0*/  ISETP.GE.AND P2, PT, R203, RZ, PT ;  /* 0x000000ffcb00720c */ /* 0x000fe20003f46270 */
[--C-:B------:R-:W-:Y:S01]  /*5500*/  @!P5 IMAD.IADD R60, R60, 0x1, -R0.reuse ;  /* 0x000000013c3cd824 */ /* 0x100fe200078e0a00 */
[----:B------:R-:W-:Y:S01]  /*5510*/  @!P4 IADD3 R64, R64, -R0, RZ ;  /* 0x800000004040c210 */ /* 0x000fe20007ffe0ff */
[--C-:B------:R-:W-:Y:S01]  /*5520*/  @!P6 IMAD.IADD R63, R63, 0x1, -R0.reuse ;  /* 0x000000013f3fe824 */ /* 0x100fe200078e0a00 */
[----:B------:R-:W-:Y:S01]  /*5530*/  ISETP.GT.U32.AND P4, PT, R0, R57, PT ;  /* 0x000000390000720c */ /* 0x000fe20003f84070 */
[----:B------:R-:W-:Y:S01]  /*5540*/  @!P1 IMAD.IADD R59, R59, 0x1, -R0 ;  /* 0x000000013b3b9824 */ /* 0x000fe200078e0a00 */
[----:B------:R-:W-:-:S02]  /*5550*/  ISETP.GE.AND P6, PT, R204, RZ, PT ;  /* 0x000000ffcc00720c */ /* 0x000fc40003fc6270 */
[----:B------:R-:W-:Y:S02]  /*5560*/  ISETP.GE.AND P1, PT, R200, RZ, PT ;  /* 0x000000ffc800720c */ /* 0x000fe40003f26270 */
[----:B------:R-:W-:Y:S01]  /*5570*/  @!P3 IADD3 R58, R58, -R0, RZ ;  /* 0x800000003a3ab210 */ /* 0x000fe20007ffe0ff */
[----:B------:R-:W-:Y:S01]  /*5580*/  @!P0 IMAD.MOV R66, RZ, RZ, -R66 ;  /* 0x000000ffff428224 */ /* 0x000fe200078e0a42 */
[----:B------:R-:W-:Y:S02]  /*5590*/  ISETP.GE.AND P3, PT, R142, RZ, PT ;  /* 0x000000ff8e00720c */ /* 0x000fe40003f66270 */
[----:B------:R-:W-:Y:S02]  /*55a0*/  ISETP.GE.AND P5, PT, R201, RZ, PT ;  /* 0x000000ffc900720c */ /* 0x000fe40003fa6270 */
[----:B------:R-:W-:Y:S02]  /*55b0*/  @!P2 IADD3 R67, -R67, RZ, RZ ;  /* 0x000000ff4343a210 */ /* 0x000fe40007ffe1ff */
[----:B------:R-:W-:-:S02]  /*55c0*/  ISETP.GT.U32.AND P0, PT, R0, R60, PT ;  /* 0x0000003c0000720c */ /* 0x000fc40003f04070 */
[C---:B------:R-:W-:Y:S01]  /*55d0*/  ISETP.GT.U32.AND P2, PT, R0.reuse, R61, PT ;  /* 0x0000003d0000720c */ /* 0x040fe20003f44070 */
[----:B------:R-:W-:Y:S01]  /*55e0*/  @!P4 IMAD.IADD R57, R57, 0x1, -R0 ;  /* 0x000000013939c824 */ /* 0x000fe200078e0a00 */
[----:B------:R-:W-:Y:S01]  /*55f0*/  ISETP.GT.U32.AND P4, PT, R0, R62, PT ;  /* 0x0000003e0000720c */ /* 0x000fe20003f84070 */
[----:B------:R-:W-:Y:S01]  /*5600*/  @!P6 IMAD.MOV R68, RZ, RZ, -R68 ;  /* 0x000000ffff44e224 */ /* 0x000fe200078e0a44 */
[----:B------:R-:W-:Y:S01]  /*5610*/  @!P1 IADD3 R64, -R64, RZ, RZ ;  /* 0x000000ff40409210 */ /* 0x000fe20007ffe1ff */
[----:B------:R-:W-:Y:S01]  /*5620*/  @!P3 IMAD.MOV R63, RZ, RZ, -R63 ;  /* 0x000000ffff3fb224 */ /* 0x000fe200078e0a3f */
[C---:B------:R-:W-:Y:S02]  /*5630*/  ISETP.GT.U32.AND P6, PT, R0.reuse, R59, PT ;  /* 0x0000003b0000720c */ /* 0x040fe40003fc4070 */
[C---:B------:R-:W-:Y:S01]  /*5640*/  ISETP.GT.U32.AND P1, PT, R0.reuse, R58, PT ;  /* 0x0000003a0000720c */ /* 0x040fe20003f24070 */
[----:B------:R-:W-:Y:S01]  /*5650*/  @!P5 IMAD.MOV R65, RZ, RZ, -R65 ;  /* 0x000000ffff41d224 */ /* 0x000fe200078e0a41 */
[----:B------:R-:W-:Y:S01]  /*5660*/  ISETP.GT.U32.AND P3, PT, R0, R56, PT ;  /* 0x000000380000720c */ /* 0x000fe20003f64070 */
[----:B------:R-:W-:Y:S01]  /*5670*/  @!P0 IMAD.IADD R60, R60, 0x1, -R0 ;  /* 0x000000013c3c8824 */ /* 0x000fe200078e0a00 */
[----:B------:R-:W-:-:S02]  /*5680*/  ISETP.GT.U32.AND P5, PT, R0, R57, PT ;  /* 0x000000390000720c */ /* 0x000fc40003fa4070 */
[----:B------:R-:W-:Y:S02]  /*5690*/  @!P2 IADD3 R61, R61, -R0, RZ ;  /* 0x800000003d3da210 */ /* 0x000fe40007ffe0ff */
[C---:B------:R-:W-:Y:S02]  /*56a0*/  ISETP.GT.U32.AND P0, PT, R0.reuse, R53, PT ;  /* 0x000000350000720c */ /* 0x040fe40003f04070 */
[----:B------:R-:W-:Y:S01]  /*56b0*/  ISETP.GT.U32.AND P2, PT, R0, R54, PT ;  /* 0x000000360000720c */ /* 0x000fe20003f44070 */
[--C-:B------:R-:W-:Y:S01]  /*56c0*/  @!P4 IMAD.IADD R62, R62, 0x1, -R0.reuse ;  /* 0x000000013e3ec824 */ /* 0x100fe200078e0a00 */
[----:B------:R-:W-:Y:S01]  /*56d0*/  ISETP.GT.U32.AND P4, PT, R0, R55, PT ;  /* 0x000000370000720c */ /* 0x000fe20003f84070 */
[--C-:B------:R-:W-:Y:S01]  /*56e0*/  @!P6 IMAD.IADD R59, R59, 0x1, -R0.reuse ;  /* 0x000000013b3be824 */ /* 0x100fe200078e0a00 */
[----:B------:R-:W-:Y:S01]  /*56f0*/  @!P1 IADD3 R58, R58, -R0, RZ ;  /* 0x800000003a3a9210 */ /* 0x000fe20007ffe0ff */
[----:B------:R-:W-:Y:S01]  /*5700*/  @!P3 IMAD.IADD R56, R56, 0x1, -R0 ;  /* 0x000000013838b824 */ /* 0x000fe200078e0a00 */
[----:B------:R-:W-:-:S02]  /*5710*/  ISETP.GT.U32.AND P6, PT, R0, R52, PT ;  /* 0x000000340000720c */ /* 0x000fc40003fc4070 */
[----:B------:R-:W-:Y:S01]  /*5720*/  ISETP.GT.U32.AND P1, PT, R0, R51, PT ;  /* 0x000000330000720c */ /* 0x000fe20003f24070 */
[--C-:B------:R-:W-:Y:S01]  /*5730*/  @!P5 IMAD.IADD R57, R57, 0x1, -R0.reuse ;  /* 0x000000013939d824 */ /* 0x100fe200078e0a00 */
[----:B------:R-:W-:Y:S01]  /*5740*/  ISETP.GE.AND P3, PT, R198, RZ, PT ;  /* 0x000000ffc600720c */ /* 0x000fe20003f66270 */
[--C-:B------:R-:W-:Y:S01]  /*5750*/  @!P0 IMAD.IADD R53, R53, 0x1, -R0.reuse ;  /* 0x0000000135358824 */ /* 0x100fe200078e0a00 */
[----:B------:R-:W-:Y:S01]  /*5760*/  ISETP.GE.AND P5, PT, R199, RZ, PT ;  /* 0x000000ffc700720c */ /* 0x000fe20003fa6270 */
[----:B------:R-:W-:Y:S01]  /*5770*/  @!P2 IMAD.IADD R54, R54, 0x1, -R0 ;  /* 0x000000013636a824 */ /* 0x000fe200078e0a00 */
[----:B------:R-:W-:Y:S02]  /*5780*/  ISETP.GE.AND P0, PT, R195, RZ, PT ;  /* 0x000000ffc300720c */ /* 0x000fe40003f06270 */
[----:B------:R-:W-:Y:S02]  /*5790*/  ISETP.GE.AND P2, PT, R196, RZ, PT ;  /* 0x000000ffc400720c */ /* 0x000fe40003f46270 */
[----:B------:R-:W-:-:S02]  /*57a0*/  @!P4 IADD3 R55, R55, -R0, RZ ;  /* 0x800000003737c210 */ /* 0x000fc40007ffe0ff */
[----:B------:R-:W-:Y:S01]  /*57b0*/  ISETP.GE.AND P4, PT, R197, RZ, PT ;  /* 0x000000ffc500720c */ /* 0x000fe20003f86270 */
[----:B------:R-:W-:Y:S01]  /*57c0*/  @!P1 IMAD.IADD R51, R51, 0x1, -R0 ;  /* 0x0000000133339824 */ /* 0x000fe200078e0a00 */
[----:B------:R-:W-:Y:S02]  /*57d0*/  @!P6 IADD3 R52, R52, -R0, RZ ;  /* 0x800000003434e210 */ /* 0x000fe40007ffe0ff */
[----:B------:R-:W-:Y:S01]  /*57e0*/  @!P3 IADD3 R61, -R61, RZ, RZ ;  /* 0x000000ff3d3db210 */ /* 0x000fe20007ffe1ff */
[----:B------:R-:W-:Y:S01]  /*57f0*/  @!P5 IMAD.MOV R62, RZ, RZ, -R62 ;  /* 0x000000ffff3ed224 */ /* 0x000fe200078e0a3e */
[----:B------:R-:W-:Y:S02]  /*5800*/  ISETP.GT.U32.AND P3, PT, R0, R55, PT ;  /* 0x000000370000720c */ /* 0x000fe40003f64070 */
[----:B------:R-:W-:Y:S01]  /*5810*/  @!P0 IADD3 R58, -R58, RZ, RZ ;  /* 0x000000ff3a3a8210 */ /* 0x000fe20007ffe1ff */
[----:B------:R-:W-:Y:S01]  /*5820*/  @!P2 IMAD.MOV R59, RZ, RZ, -R59 ;  /* 0x000000ffff3ba224 */ /* 0x000fe200078e0a3b */
[----:B------:R-:W-:-:S02]  /*5830*/  ISETP.GT.U32.AND P5, PT, R0, R54, PT ;  /* 0x000000360000720c */ /* 0x000fc40003fa4070 */
[----:B------:R-:W-:Y:S02]  /*5840*/  ISETP.GT.U32.AND P0, PT, R0, R52, PT ;  /* 0x000000340000720c */ /* 0x000fe40003f04070 */
[----:B------:R-:W-:Y:S02]  /*5850*/  ISETP.GE.AND P6, PT, R194, RZ, PT ;  /* 0x000000ffc200720c */ /* 0x000fe40003fc6270 */
[C---:B------:R-:W-:Y:S02]  /*5860*/  ISETP.GT.U32.AND P2, PT, R0.reuse, R51, PT ;  /* 0x000000330000720c */ /* 0x040fe40003f44070 */
[C---:B------:R-:W-:Y:S01]  /*5870*/  ISETP.GT.U32.AND P1, PT, R0.reuse, R56, PT ;  /* 0x000000380000720c */ /* 0x040fe20003f24070 */
[----:B------:R-:W-:Y:S01]  /*5880*/  @!P4 IMAD.MOV R60, RZ, RZ, -R60 ;  /* 0x000000ffff3cc224 */ /* 0x000fe200078e0a3c */
[----:B------:R-:W-:Y:S02]  /*5890*/  ISETP.GT.U32.AND P4, PT, R0, R53, PT ;  /* 0x000000350000720c */ /* 0x000fe40003f84070 */
[----:B------:R-:W-:Y:S01]  /*58a0*/  @!P3 IADD3 R55, R55, -R0, RZ ;  /* 0x800000003737b210 */ /* 0x000fe20007ffe0ff */
[----:B------:R-:W-:Y:S01]  /*58b0*/  @!P5 IMAD.IADD R54, R54, 0x1, -R0 ;  /* 0x000000013636d824 */ /* 0x000fe200078e0a00 */
[----:B------:R-:W-:-:S02]  /*58c0*/  ISETP.GT.U32.AND P3, PT, R0, R49, PT ;  /* 0x000000310000720c */ /* 0x000fc40003f64070 */
[----:B------:R-:W-:Y:S01]  /*58d0*/  @!P0 IADD3 R52, R52, -R0, RZ ;  /* 0x8000000034348210 */ /* 0x000fe20007ffe0ff */
[----:B------:R-:W-:Y:S01]  /*58e0*/  @!P6 IMAD.MOV R57, RZ, RZ, -R57 ;  /* 0x000000ffff39e224 */ /* 0x000fe200078e0a39 */
[C---:B------:R-:W-:Y:S01]  /*58f0*/  ISETP.GT.U32.AND P5, PT, R0.reuse, R48, PT ;  /* 0x000000300000720c */ /* 0x040fe20003fa4070 */
[--C-:B------:R-:W-:Y:S01]  /*5900*/  @!P2 IMAD.IADD R51, R51, 0x1, -R0.reuse ;  /* 0x000000013333a824 */ /* 0x100fe200078e0a00 */
[C---:B------:R-:W-:Y:S02]  /*5910*/  ISETP.GT.U32.AND P0, PT, R0.reuse, R46, PT ;  /* 0x0000002e0000720c */ /* 0x040fe40003f04070 */
[----:B------:R-:W-:Y:S02]  /*5920*/  ISETP.GT.U32.AND P6, PT, R0, R50, PT ;  /* 0x000000320000720c */ /* 0x000fe40003fc4070 */
[----:B------:R-:W-:Y:S01]  /*5930*/  ISETP.GE.AND P2, PT, R192, RZ, PT ;  /* 0x000000ffc000720c */ /* 0x000fe20003f46270 */
[--C-:B------:R-:W-:Y:S01]  /*5940*/  @!P1 IMAD.IADD R56, R56, 0x1, -R0.reuse ;  /* 0x0000000138389824 */ /* 0x100fe200078e0a00 */
[----:B------:R-:W-:Y:S01]  /*5950*/  ISETP.GE.AND P1, PT, R193, RZ, PT ;  /* 0x000000ffc100720c */ /* 0x000fe20003f26270 */
[----:B------:R-:W-:Y:S01]  /*5960*/  @!P4 IMAD.IADD R53, R53, 0x1, -R0 ;  /* 0x000000013535c824 */ /* 0x000fe200078e0a00 */
[----:B------:R-:W-:-:S02]  /*5970*/  ISETP.GT.U32.AND P4, PT, R0, R47, PT ;  /* 0x0000002f0000720c */ /* 0x000fc40003f84070 */
[-C--:B------:R-:W-:Y:S01]  /*5980*/  @!P3 IADD3 R49, R49, -R0.reuse, RZ ;  /* 0x800000003131b210 */ /* 0x080fe20007ffe0ff */
[--C-:B------:R-:W-:Y:S01]  /*5990*/  @!P5 IMAD.IADD R48, R48, 0x1, -R0.reuse ;  /* 0x000000013030d824 */ /* 0x100fe200078e0a00 */
[----:B------:R-:W-:Y:S02]  /*59a0*/  ISETP.GE.AND P3, PT, R191, RZ, PT ;  /* 0x000000ffbf00720c */ /* 0x000fe40003f66270 */
[----:B------:R-:W-:Y:S01]  /*59b0*/  @!P0 IADD3 R46, R46, -R0, RZ ;  /* 0x800000002e2e8210 */ /* 0x000fe20007ffe0ff */
[----:B------:R-:W-:Y:S01]  /*59c0*/  @!P6 IMAD.IADD R50, R50, 0x1, -R0 ;  /* 0x000000013232e824 */ /* 0x000fe200078e0a00 */
[----:B------:R-:W-:Y:S01]  /*59d0*/  ISETP.GE.AND P5, PT, R190, RZ, PT ;  /* 0x000000ffbe00720c */ /* 0x000fe20003fa6270 */
[----:B------:R-:W-:Y:S01]  /*59e0*/  @!P2 IMAD.MOV R55, RZ, RZ, -R55 ;  /* 0x000000ffff37a224 */ /* 0x000fe200078e0a37 */
[----:B------:R-:W-:Y:S02]  /*59f0*/  ISETP.GE.AND P0, PT, R188, RZ, PT ;  /* 0x000000ffbc00720c */ /* 0x000fe40003f06270 */
[----:B------:R-:W-:-:S02]  /*5a00*/  ISETP.GT.U32.AND P2, PT, R0, R49, PT ;  /* 0x000000310000720c */ /* 0x000fc40003f44070 */
[----:B------:R-:W-:Y:S02]  /*5a10*/  @!P1 IADD3 R56, -R56, RZ, RZ ;  /* 0x000000ff38389210 */ /* 0x000fe40007ffe1ff */
[C---:B------:R-:W-:Y:S02]  /*5a20*/  ISETP.GT.U32.AND P1, PT, R0.reuse, R50, PT ;  /* 0x000000320000720c */ /* 0x040fe40003f24070 */
[C---:B------:R-:W-:Y:S01]  /*5a30*/  ISETP.GT.U32.AND P6, PT, R0.reuse, R45, PT ;  /* 0x0000002d0000720c */ /* 0x040fe20003fc4070 */
[----:B------:R-:W-:Y:S01]  /*5a40*/  @!P4 IMAD.IADD R47, R47, 0x1, -R0 ;  /* 0x000000012f2fc824 */ /* 0x000fe200078e0a00 */
[----:B------:R-:W-:Y:S01]  /*5a50*/  ISETP.GE.AND P4, PT, R189, RZ, PT ;  /* 0x000000ffbd00720c */ /* 0x000fe20003f86270 */
[----:B------:R-:W-:Y:S01]  /*5a60*/  @!P3 IMAD.MOV R54, RZ, RZ, -R54 ;  /* 0x000000ffff36b224 */ /* 0x000fe200078e0a36 */
[C---:B------:R-:W-:Y:S01]  /*5a70*/  ISETP.GT.U32.AND P3, PT, R0.reuse, R48, PT ;  /* 0x000000300000720c */ /* 0x040fe20003f64070 */
[----:B------:R-:W-:Y:S01]  /*5a80*/  @!P0 IMAD.MOV R51, RZ, RZ, -R51 ;  /* 0x000000ffff338224 */ /* 0x000fe200078e0a33 */
[----:B------:R-:W-:Y:S01]  /*5a90*/  @!P5 IADD3 R53, -R53, RZ, RZ ;  /* 0x000000ff3535d210 */ /* 0x000fe20007ffe1ff */
[----:B------:R-:W-:Y:S01]  /*5aa0*/  @!P2 IMAD.IADD R49, R49, 0x1, -R0 ;  /* 0x000000013131a824 */ /* 0x000fe200078e0a00 */
[----:B------:R-:W-:-:S02]  /*5ab0*/  ISETP.GT.U32.AND P5, PT, R0, R47, PT ;  /* 0x0000002f0000720c */ /* 0x000fc40003fa4070 */
[C---:B------:R-:W-:Y:S02]  /*5ac0*/  ISETP.GT.U32.AND P0, PT, R0.reuse, R44, PT ;  /* 0x0000002c0000720c */ /* 0x040fe40003f04070 */
[----:B------:R-:W-:Y:S01]  /*5ad0*/  ISETP.GT.U32.AND P2, PT, R0, R42, PT ;  /* 0x0000002a0000720c */ /* 0x000fe20003f44070 */
[----:B------:R-:W-:Y:S01]  /*5ae0*/  @!P6 IMAD.IADD R45, R45, 0x1, -R0 ;  /* 0x000000012d2de824 */ /* 0x000fe200078e0a00 */
[----:B------:R-:W-:Y:S02]  /*5af0*/  @!P1 IADD3 R50, R50, -R0, RZ ;  /* 0x8000000032329210 */ /* 0x000fe40007ffe0ff */
[C---:B------:R-:W-:Y:S01]  /*5b00*/  ISETP.GT.U32.AND P1, PT, R0.reuse, R43, PT ;  /* 0x0000002b0000720c */ /* 0x040fe20003f24070 */
[----:B------:R-:W-:Y:S01]  /*5b10*/  @!P4 IMAD.MOV R52, RZ, RZ, -R52 ;  /* 0x000000ffff34c224 */ /* 0x000fe200078e0a34 */
[----:B------:R-:W-:Y:S01]  /*5b20*/  ISETP.GT.U32.AND P6, PT, R0, R45, PT ;  /* 0x0000002d0000720c */ /* 0x000fe20003fc4070 */
[----:B------:R-:W-:Y:S01]  /*5b30*/  @!P3 IMAD.IADD R48, R48, 0x1, -R0 ;  /* 0x000000013030b824 */ /* 0x000fe200078e0a00 */
[----:B------:R-:W-:-:S02]  /*5b40*/  ISETP.GT.U32.AND P4, PT, R0, R46, PT ;  /* 0x0000002e0000720c */ /* 0x000fc40003f84070 */
[----:B------:R-:W-:Y:S02]  /*5b50*/  ISETP.GT.U32.AND P3, PT, R0, R41, PT ;  /* 0x000000290000720c */ /* 0x000fe40003f64070 */
[-C--:B------:R-:W-:Y:S01]  /*5b60*/  @!P5 IADD3 R47, R47, -R0.reuse, RZ ;  /* 0x800000002f2fd210 */ /* 0x080fe20007ffe0ff */
[--C-:B------:R-:W-:Y:S01]  /*5b70*/  @!P2 IMAD.IADD R42, R42, 0x1, -R0.reuse ;  /* 0x000000012a2aa824 */ /* 0x100fe200078e0a00 */
[----:B------:R-:W-:Y:S02]  /*5b80*/  @!P0 IADD3 R44, R44, -R0, RZ ;  /* 0x800000002c2c8210 */ /* 0x000fe40007ffe0ff */
[----:B------:R-:W-:Y:S02]  /*5b90*/  ISETP.GT.U32.AND P5, PT, R0, R40, PT ;  /* 0x000000280000720c */ /* 0x000fe40003fa4070 */
[----:B------:R-:W-:Y:S02]  /*5ba0*/  ISETP.GE.AND P0, PT, R186, RZ, PT ;  /* 0x000000ffba00720c */ /* 0x000fe40003f06270 */
[----:B------:R-:W-:Y:S01]  /*5bb0*/  ISETP.GE.AND P2, PT, R184, RZ, PT ;  /* 0x000000ffb800720c */ /* 0x000fe20003f46270 */
[--C-:B------:R-:W-:Y:S01]  /*5bc0*/  @!P1 IMAD.IADD R43, R43, 0x1, -R0.reuse ;  /* 0x000000012b2b9824 */ /* 0x100fe200078e0a00 */
[----:B------:R-:W-:Y:S01]  /*5bd0*/  ISETP.GE.AND P1, PT, R185, RZ, PT ;  /* 0x000000ffb900720c */ /* 0x000fe20003f26270 */
[--C-:B------:R-:W-:Y:S01]  /*5be0*/  @!P6 IMAD.IADD R45, R45, 0x1, -R0.reuse ;  /* 0x000000012d2de824 */ /* 0x100fe200078e0a00 */
[----:B------:R-:W-:Y:S01]  /*5bf0*/  ISETP.GE.AND P6, PT, R187, RZ, PT ;  /* 0x000000ffbb00720c */ /* 0x000fe20003fc6270 */
[----:B------:R-:W-:Y:S01]  /*5c00*/  @!P4 IMAD.IADD R46, R46, 0x1, -R0 ;  /* 0x000000012e2ec824 */ /* 0x000fe200078e0a00 */
[----:B------:R-:W-:-:S02]  /*5c10*/  ISETP.GT.U32.AND P4, PT, R0, R39, PT ;  /* 0x000000270000720c */ /* 0x000fc40003f84070 */
[----:B------:R-:W-:Y:S01]  /*5c20*/  @!P3 IADD3 R41, R41, -R0, RZ ;  /* 0x800000002929b210 */ /* 0x000fe20007ffe0ff */
[----:B------:R-:W-:Y:S01]  /*5c30*/  @!P5 IMAD.IADD R40, R40, 0x1, -R0 ;  /* 0x000000012828d824 */ /* 0x000fe200078e0a00 */
[----:B------:R-:W-:Y:S01]  /*5c40*/  ISETP.GE.AND P5, PT, R182, RZ, PT ;  /* 0x000000ffb600720c */ /* 0x000fe20003fa6270 */
[----:B------:R-:W-:Y:S01]  /*5c50*/  @!P0 IMAD.MOV R49, RZ, RZ, -R49 ;  /* 0x000000ffff318224 */ /* 0x000fe200078e0a31 */
[C---:B------:R-:W-:Y:S02]  /*5c60*/  ISETP.GT.U32.AND P0, PT, R0.reuse, R43, PT ;  /* 0x0000002b0000720c */ /* 0x040fe40003f04070 */
[----:B------:R-:W-:Y:S02]  /*5c70*/  @!P2 IADD3 R47, -R47, RZ, RZ ;  /* 0x000000ff2f2fa210 */ /* 0x000fe40007ffe1ff */
[----:B------:R-:W-:Y:S02]  /*5c80*/  ISETP.GE.AND P3, PT, R183, RZ, PT ;  /* 0x000000ffb700720c */ /* 0x000fe40003f66270 */
[C---:B------:R-:W-:Y:S01]  /*5c90*/  ISETP.GT.U32.AND P2, PT, R0.reuse, R41, PT ;  /* 0x000000290000720c */ /* 0x040fe20003f44070 */
[----:B------:R-:W-:Y:S01]  /*5ca0*/  @!P1 IMAD.MOV R48, RZ, RZ, -R48 ;  /* 0x000000ffff309224 */ /* 0x000fe200078e0a30 */
[----:B------:R-:W-:Y:S01]  /*5cb0*/  ISETP.GT.U32.AND P1, PT, R0, R42, PT ;  /* 0x0000002a0000720c */ /* 0x000fe20003f24070 */
[----:B------:R-:W-:Y:S01]  /*5cc0*/  @!P4 IMAD.IADD R39, R39, 0x1, -R0 ;  /* 0x000000012727c824 */ /* 0x000fe200078e0a00 */
[----:B------:R-:W-:-:S02]  /*5cd0*/  @!P6 IADD3 R50, -R50, RZ, RZ ;  /* 0x000000ff3232e210 */ /* 0x000fc40007ffe1ff */
[C---:B------:R-:W-:Y:S01]  /*5ce0*/  ISETP.GT.U32.AND P6, PT, R0.reuse, R44, PT ;  /* 0x0000002c0000720c */ /* 0x040fe20003fc4070 */
[----:B------:R-:W-:Y:S01]  /*5cf0*/  @!P5 IMAD.MOV R45, RZ, RZ, -R45 ;  /* 0x000000ffff2dd224 */ /* 0x000fe200078e0a2d */
[C---:B------:R-:W-:Y:S01]  /*5d00*/  ISETP.GT.U32.AND P5, PT, R0.reuse, R38, PT ;  /* 0x000000260000720c */ /* 0x040fe20003fa4070 */
[----:B------:R-:W-:Y:S01]  /*5d10*/  @!P0 IMAD.IADD R43, R43, 0x1, -R0 ;  /* 0x000000012b2b8824 */ /* 0x000fe200078e0a00 */
[C---:B------:R-:W-:Y:S01]  /*5d20*/  ISETP.GT.U32.AND P0, PT, R0.reuse, R36, PT ;  /* 0x000000240000720c */ /* 0x040fe20003f04070 */
[----:B------:R-:W-:Y:S01]  /*5d30*/  @!P3 IMAD.MOV R46, RZ, RZ, -R46 ;  /* 0x000000ffff2eb224 */ /* 0x000fe200078e0a2e */
[C---:B------:R-:W-:Y:S02]  /*5d40*/  ISETP.GT.U32.AND P3, PT, R0.reuse, R40, PT ;  /* 0x000000280000720c */ /* 0x040fe40003f64070 */
[----:B------:R-:W-:Y:S02]  /*5d50*/  @!P2 IADD3 R41, R41, -R0, RZ ;  /* 0x800000002929a210 */ /* 0x000fe40007ffe0ff */
[----:B------:R-:W-:-:S02]  /*5d60*/  ISETP.GT.U32.AND P4, PT, R0, R39, PT ;  /* 0x000000270000720c */ /* 0x000fc40003f84070 */
[----:B------:R-:W-:Y:S01]  /*5d70*/  ISETP.GT.U32.AND P2, PT, R0, R34, PT ;  /* 0x000000220000720c */ /* 0x000fe20003f44070 */
[--C-:B------:R-:W-:Y:S01]  /*5d80*/  @!P1 IMAD.IADD R42, R42, 0x1, -R0.reuse ;  /* 0x000000012a2a9824 */ /* 0x100fe200078e0a00 */
[----:B------:R-:W-:Y:S02]  /*5d90*/  ISETP.GT.U32.AND P1, PT, R0, R35, PT ;  /* 0x000000230000720c */ /* 0x000fe40003f24070 */
[-C--:B------:R-:W-:Y:S02]  /*5da0*/  @!P6 IADD3 R44, R44, -R0.reuse, RZ ;  /* 0x800000002c2ce210 */ /* 0x080fe40007ffe0ff */
[----:B------:R-:W-:Y:S01]  /*5db0*/  ISETP.GT.U32.AND P6, PT, R0, R37, PT ;  /* 0x000000250000720c */ /* 0x000fe20003fc4070 */
[--C-:B------:R-:W-:Y:S01]  /*5dc0*/  @!P0 IMAD.IADD R36, R36, 0x1, -R0.reuse ;  /* 0x0000000124248824 */ /* 0x100fe200078e0a00 */
[----:B------:R-:W-:Y:S01]  /*5dd0*/  @!P5 IADD3 R38, R38, -R0, RZ ;  /* 0x800000002626d210 */ /* 0x000fe20007ffe0ff */
[--C-:B------:R-:W-:Y:S01]  /*5de0*/  @!P3 IMAD.IADD R40, R40, 0x1, -R0.reuse ;  /* 0x000000012828b824 */ /* 0x100fe200078e0a00 */
[----:B------:R-:W-:Y:S01]  /*5df0*/  ISETP.GE.AND P5, PT, R180, RZ, PT ;  /* 0x000000ffb400720c */ /* 0x000fe20003fa6270 */
[--C-:B------:R-:W-:Y:S01]  /*5e00*/  @!P4 IMAD.IADD R39, R39, 0x1, -R0.reuse ;  /* 0x000000012727c824 */ /* 0x100fe200078e0a00 */
[----:B------:R-:W-:Y:S01]  /*5e10*/  ISETP.GE.AND P0, PT, R178, RZ, PT ;  /* 0x000000ffb200720c */ /* 0x000fe20003f06270 */
[----:B------:R-:W-:Y:S01]  /*5e20*/  @!P2 IMAD.IADD R34, R34, 0x1, -R0 ;  /* 0x000000012222a824 */ /* 0x000fe200078e0a00 */
[----:B------:R-:W-:-:S02]  /*5e30*/  ISETP.GT.U32.AND P3, PT, R0, R33, PT ;  /* 0x000000210000720c */ /* 0x000fc40003f64070 */
[----:B------:R-:W-:Y:S02]  /*5e40*/  ISETP.GE.AND P4, PT, R181, RZ, PT ;  /* 0x000000ffb500720c */ /* 0x000fe40003f86270 */
[----:B------:R-:W-:Y:S02]  /*5e50*/  ISETP.GE.AND P2, PT, R176, RZ, PT ;  /* 0x000000ffb000720c */ /* 0x000fe40003f46270 */
[----:B------:R-:W-:Y:S02]  /*5e60*/  @!P1 IADD3 R35, R35, -R0, RZ ;  /* 0x8000000023239210 */ /* 0x000fe40007ffe0ff */
[----:B------:R-:W-:Y:S01]  /*5e70*/  ISETP.GE.AND P1, PT, R177, RZ, PT ;  /* 0x000000ffb100720c */ /* 0x000fe20003f26270 */
[--C-:B------:R-:W-:Y:S01]  /*5e80*/  @!P6 IMAD.IADD R37, R37, 0x1, -R0.reuse ;  /* 0x000000012525e824 */ /* 0x100fe200078e0a00 */
[----:B------:R-:W-:Y:S01]  /*5e90*/  ISETP.GE.AND P6, PT, R179, RZ, PT ;  /* 0x000000ffb300720c */ /* 0x000fe20003fc6270 */
[----:B------:R-:W-:Y:S01]  /*5ea0*/  @!P5 IMAD.MOV R43, RZ, RZ, -R43 ;  /* 0x000000ffff2bd224 */ /* 0x000fe200078e0a2b */
[----:B------:R-:W-:Y:S01]  /*5eb0*/  @!P0 IADD3 R41, -R41, RZ, RZ ;  /* 0x000000ff29298210 */ /* 0x000fe20007ffe1ff */
[----:B------:R-:W-:Y:S01]  /*5ec0*/  @!P3 IMAD.IADD R33, R33, 0x1, -R0 ;  /* 0x000000012121b824 */ /* 0x000fe200078e0a00 */
[----:B------:R-:W-:-:S02]  /*5ed0*/  ISETP.GT.U32.AND P5, PT, R0, R36, PT ;  /* 0x000000240000720c */ /* 0x000fc40003fa4070 */
[----:B------:R-:W-:Y:S01]  /*5ee0*/  @!P4 IADD3 R44, -R44, RZ, RZ ;  /* 0x000000ff2c2cc210 */ /* 0x000fe20007ffe1ff */
[----:B------:R-:W-:Y:S01]  /*5ef0*/  @!P2 IMAD.MOV R39, RZ, RZ, -R39 ;  /* 0x000000ffff27a224 */ /* 0x000fe200078e0a27 */
[C---:B------:R-:W-:Y:S02]  /*5f00*/  ISETP.GT.U32.AND P0, PT, R0.reuse, R35, PT ;  /* 0x000000230000720c */ /* 0x040fe40003f04070 */
[C---:B------:R-:W-:Y:S02]  /*5f10*/  ISETP.GT.U32.AND P4, PT, R0.reuse, R37, PT ;  /* 0x000000250000720c */ /* 0x040fe40003f84070 */
[C---:B------:R-:W-:Y:S01]  /*5f20*/  ISETP.GT.U32.AND P2, PT, R0.reuse, R32, PT ;  /* 0x000000200000720c */ /* 0x040fe20003f44070 */
[----:B------:R-:W-:Y:S01]  /*5f30*/  @!P1 IMAD.MOV R40, RZ, RZ, -R40 ;  /* 0x000000ffff289224 */ /* 0x000fe200078e0a28 */
[C---:B------:R-:W-:Y:S01]  /*5f40*/  ISETP.GT.U32.AND P1, PT, R0.reuse, R33, PT ;  /* 0x000000210000720c */ /* 0x040fe20003f24070 */
[----:B------:R-:W-:Y:S01]  /*5f50*/  @!P6 IMAD.MOV R42, RZ, RZ, -R42 ;  /* 0x000000ffff2ae224 */ /* 0x000fe200078e0a2a */
[----:B------:R-:W-:-:S02]  /*5f60*/  ISETP.GT.U32.AND P3, PT, R0, R38, PT ;  /* 0x000000260000720c */ /* 0x000fc40003f64070 */
[----:B------:R-:W-:Y:S01]  /*5f70*/  ISETP.GT.U32.AND P6, PT, R0, R34, PT ;  /* 0x000000220000720c */ /* 0x000fe20003fc4070 */
[--C-:B------:R-:W-:Y:S01]  /*5f80*/  @!P5 IMAD.IADD R36, R36, 0x1, -R0.reuse ;  /* 0x000000012424d824 */ /* 0x100fe200078e0a00 */
[C---:B------:R-:W-:Y:S02]  /*5f90*/  ISETP.GT.U32.AND P5, PT, R0.reuse, R30, PT ;  /* 0x0000001e0000720c */ /* 0x040fe40003fa4070 */
[-C--:B------:R-:W-:Y:S01]  /*5fa0*/  @!P0 IADD3 R35, R35, -R0.reuse, RZ ;  /* 0x8000000023238210 */ /* 0x080fe20007ffe0ff */
[----:B------:R-:W-:Y:S01]  /*5fb0*/  @!P4 IMAD.IADD R37, R37, 0x1, -R0 ;  /* 0x000000012525c824 */ /* 0x000fe200078e0a00 */
[----:B------:R-:W-:Y:S02]  /*5fc0*/  ISETP.GT.U32.AND P0, PT, R0, R29, PT ;  /* 0x0000001d0000720c */ /* 0x000fe40003f04070 */
[----:B------:R-:W-:Y:S02]  /*5fd0*/  @!P2 IADD3 R32, R32, -R0, RZ ;  /* 0x800000002020a210 */ /* 0x000fe40007ffe0ff */
[----:B------:R-:W-:-:S02]  /*5fe0*/  ISETP.GT.U32.AND P4, PT, R0, R31, PT ;  /* 0x0000001f0000720c */ /* 0x000fc40003f84070 */
[----:B------:R-:W-:Y:S01]  /*5ff0*/  ISETP.GT.U32.AND P2, PT, R0, R27, PT ;  /* 0x0000001b0000720c */ /* 0x000fe20003f44070 */
[--C-:B------:R-:W-:Y:S01]  /*6000*/  @!P1 IMAD.IADD R33, R33, 0x1, -R0.reuse ;  /* 0x0000000121219824 */ /* 0x100fe200078e0a00 */
[----:B------:R-:W-:Y:S01]  /*6010*/  ISETP.GE.AND P1, PT, R174, RZ, PT ;  /* 0x000000ffae00720c */ /* 0x000fe20003f26270 */
[--C-:B------:R-:W-:Y:S01]  /*6020*/  @!P6 IMAD.IADD R34, R34, 0x1, -R0.reuse ;  /* 0x000000012222e824 */ /* 0x100fe200078e0a00 */
[----:B------:R-:W-:Y:S02]  /*6030*/  @!P3 IADD3 R38, R38, -R0, RZ ;  /* 0x800000002626b210 */ /* 0x000fe40007ffe0ff */
[----:B------:R-:W-:Y:S02]  /*6040*/  ISETP.GE.AND P3, PT, R175, RZ, PT ;  /* 0x000000ffaf00720c */ /* 0x000fe40003f66270 */
[----:B------:R-:W-:Y:S01]  /*6050*/  ISETP.GT.U32.AND P6, PT, R0, R28, PT ;  /* 0x0000001c0000720c */ /* 0x000fe20003fc4070 */
[--C-:B------:R-:W-:Y:S01]  /*6060*/  @!P5 IMAD.IADD R30, R30, 0x1, -R0.reuse ;  /* 0x000000011e1ed824 */ /* 0x100fe200078e0a00 */
[----:B------:R-:W-:Y:S01]  /*6070*/  @!P0 IADD3 R29, R29, -R0, RZ ;  /* 0x800000001d1d8210 */ /* 0x000fe20007ffe0ff */
[----:B------:R-:W-:Y:S01]  /*6080*/  @!P4 IMAD.IADD R31, R31, 0x1, -R0 ;  /* 0x000000011f1fc824 */ /* 0x000fe200078e0a00 */
[----:B------:R-:W-:-:S02]  /*6090*/  ISETP.GE.AND P5, PT, R172, RZ, PT ;  /* 0x000000ffac00720c */ /* 0x000fc40003fa6270 */
[----:B------:R-:W-:Y:S02]  /*60a0*/  ISETP.GE.AND P0, PT, R171, RZ, PT ;  /* 0x000000ffab00720c */ /* 0x000fe40003f06270 */
[----:B------:R-:W-:Y:S02]  /*60b0*/  @!P2 IADD3 R27, R27, -R0, RZ ;  /* 0x800000001b1ba210 */ /* 0x000fe40007ffe0ff */
[C---:B------:R-:W-:Y:S01]  /*60c0*/  ISETP.GT.U32.AND P2, PT, R0.reuse, R32, PT ;  /* 0x000000200000720c */ /* 0x040fe20003f44070 */
[----:B------:R-:W-:Y:S01]  /*60d0*/  @!P1 IMAD.MOV R37, RZ, RZ, -R37 ;  /* 0x000000ffff259224 */ /* 0x000fe200078e0a25 */
[----:B------:R-:W-:Y:S02]  /*60e0*/  ISETP.GT.U32.AND P1, PT, R0, R31, PT ;  /* 0x0000001f0000720c */ /* 0x000fe40003f24070 */
[----:B------:R-:W-:Y:S01]  /*60f0*/  ISETP.GE.AND P4, PT, R173, RZ, PT ;  /* 0x000000ffad00720c */ /* 0x000fe20003f86270 */
[----:B------:R-:W-:Y:S01]  /*6100*/  @!P6 IMAD.IADD R28, R28, 0x1, -R0 ;  /* 0x000000011c1ce824 */ /* 0x000fe200078e0a00 */
[----:B------:R-:W-:Y:S01]  /*6110*/  ISETP.GE.AND P6, PT, R170, RZ, PT ;  /* 0x000000ffaa00720c */ /* 0x000fe20003fc6270 */
[----:B------:R-:W-:Y:S01]  /*6120*/  @!P3 IMAD.MOV R38, RZ, RZ, -R38 ;  /* 0x000000ffff26b224 */ /* 0x000fe200078e0a26 */
[C---:B------:R-:W-:Y:S01]  /*6130*/  ISETP.GT.U32.AND P3, PT, R0.reuse, R30, PT ;  /* 0x0000001e0000720c */ /* 0x040fe20003f64070 */
[----:B------:R-:W-:Y:S01]  /*6140*/  @!P5 IMAD.MOV R35, RZ, RZ, -R35 ;  /* 0x000000ffff23d224 */ /* 0x000fe200078e0a23 */
[C---:B------:R-:W-:Y:S01]  /*6150*/  ISETP.GT.U32.AND P5, PT, R0.reuse, R27, PT ;  /* 0x0000001b0000720c */ /* 0x040fe20003fa4070 */
[----:B------:R-:W-:Y:S01]  /*6160*/  @!P0 IMAD.MOV R34, RZ, RZ, -R34 ;  /* 0x000000ffff228224 */ /* 0x000fe200078e0a22 */
[----:B------:R-:W-:Y:S01]  /*6170*/  ISETP.GT.U32.AND P0, PT, R0, R28, PT ;  /* 0x0000001c0000720c */ /* 0x000fe20003f04070 */
[--C-:B------:R-:W-:Y:S01]  /*6180*/  @!P2 IMAD.IADD R32, R32, 0x1, -R0.reuse ;  /* 0x000000012020a824 */ /* 0x100fe200078e0a00 */
[C---:B------:R-:W-:Y:S01]  /*6190*/  ISETP.GT.U32.AND P2, PT, R0.reuse, R25, PT ;  /* 0x000000190000720c */ /* 0x040fe20003f44070 */
[----:B------:R-:W-:Y:S01]  /*61a0*/  @!P1 IMAD.IADD R31, R31, 0x1, -R0 ;  /* 0x000000011f1f9824 */ /* 0x000fe200078e0a00 */
[----:B------:R-:W-:-:S02]  /*61b0*/  ISETP.GT.U32.AND P1, PT, R0, R24, PT ;  /* 0x000000180000720c */ /* 0x000fc40003f24070 */
[----:B------:R-:W-:Y:S02]  /*61c0*/  @!P4 IADD3 R36, -R36, RZ, RZ ;  /* 0x000000ff2424c210 */ /* 0x000fe40007ffe1ff */
[----:B------:R-:W-:Y:S02]  /*61d0*/  ISETP.GT.U32.AND P4, PT, R0, R29, PT ;  /* 0x0000001d0000720c */ /* 0x000fe40003f84070 */
[----:B------:R-:W-:Y:S02]  /*61e0*/  @!P6 IADD3 R33, -R33, RZ, RZ ;  /* 0x000000ff2121e210 */ /* 0x000fe40007ffe1ff */
[----:B------:R-:W-:Y:S02]  /*61f0*/  @!P3 IADD3 R30, R30, -R0, RZ ;  /* 0x800000001e1eb210 */ /* 0x000fe40007ffe0ff */
[C---:B------:R-:W-:Y:S02]  /*6200*/  ISETP.GT.U32.AND P6, PT, R0.reuse, R26, PT ;  /* 0x0000001a0000720c */ /* 0x040fe40003fc4070 */
[----:B------:R-:W-:Y:S01]  /*6210*/  ISETP.GT.U32.AND P3, PT, R0, R23, PT ;  /* 0x000000170000720c */ /* 0x000fe20003f64070 */
[--C-:B------:R-:W-:Y:S01]  /*6220*/  @!P0 IMAD.IADD R28, R28, 0x1, -R0.reuse ;  /* 0x000000011c1c8824 */ /* 0x100fe200078e0a00 */
[----:B------:R-:W-:Y:S01]  /*6230*/  @!P5 IADD3 R27, R27, -R0, RZ ;  /* 0x800000001b1bd210 */ /* 0x000fe20007ffe0ff */
[----:B------:R-:W-:Y:S01]  /*6240*/  @!P2 IMAD.IADD R25, R25, 0x1, -R0 ;  /* 0x000000011919a824 */ /* 0x000fe200078e0a00 */
[----:B------:R-:W-:-:S02]  /*6250*/  ISETP.GT.U32.AND P0, PT, R0, R21, PT ;  /* 0x000000150000720c */ /* 0x000fc40003f04070 */
[----:B------:R-:W-:Y:S02]  /*6260*/  ISETP.GE.AND P5, PT, R169, RZ, PT ;  /* 0x000000ffa900720c */ /* 0x000fe40003fa6270 */
[----:B------:R-:W-:Y:S01]  /*6270*/  ISETP.GE.AND P2, PT, R167, RZ, PT ;  /* 0x000000ffa700720c */ /* 0x000fe20003f46270 */
[--C-:B------:R-:W-:Y:S01]  /*6280*/  @!P4 IMAD.IADD R29, R29, 0x1, -R0.reuse ;  /* 0x000000011d1dc824 */ /* 0x100fe200078e0a00 */
[----:B------:R-:W-:Y:S02]  /*6290*/  @!P1 IADD3 R24, R24, -R0, RZ ;  /* 0x8000000018189210 */ /* 0x000fe40007ffe0ff */
[----:B------:R-:W-:Y:S02]  /*62a0*/  ISETP.GE.AND P1, PT, R166, RZ, PT ;  /* 0x000000ffa600720c */ /* 0x000fe40003f26270 */
[----:B------:R-:W-:Y:S01]  /*62b0*/  ISETP.GT.U32.AND P4, PT, R0, R22, PT ;  /* 0x000000160000720c */ /* 0x000fe20003f84070 */
[--C-:B------:R-:W-:Y:S02]  /*62c0*/  @!P6 IMAD.IADD R26, R26, 0x1, -R0.reuse ;  /* 0x000000011a1ae824 */ /* 0x100fe400078e0a00 */
[----:B------:R-:W-:Y:S01]  /*62d0*/  @!P3 IMAD.IADD R23, R23, 0x1, -R0 ;  /* 0x000000011717b824 */ /* 0x000fe200078e0a00 */
[----:B------:R-:W-:-:S02]  /*62e0*/  ISETP.GE.AND P3, PT, R165, RZ, PT ;  /* 0x000000ffa500720c */ /* 0x000fc40003f66270 */
[----:B------:R-:W-:Y:S01]  /*62f0*/  ISETP.GE.AND P6, PT, R168, RZ, PT ;  /* 0x000000ffa800720c */ /* 0x000fe20003fc6270 */
[----:B------:R-:W-:Y:S01]  /*6300*/  @!P5 IMAD.MOV R32, RZ, RZ, -R32 ;  /* 0x000000ffff20d224 */ /* 0x000fe200078e0a20 */
[----:B------:R-:W-:Y:S02]  /*6310*/  @!P0 IADD3 R21, R21, -R0, RZ ;  /* 0x8000000015158210 */ /* 0x000fe40007ffe0ff */
[C---:B------:R-:W-:Y:S02]  /*6320*/  ISETP.GT.U32.AND P0, PT, R0.reuse, R26, PT ;  /* 0x0000001a0000720c */ /* 0x040fe40003f04070 */
[----:B------:R-:W-:Y:S02]  /*6330*/  ISETP.GT.U32.AND P5, PT, R0, R25, PT ;  /* 0x000000190000720c */ /* 0x000fe40003fa4070 */
[----:B------:R-:W-:Y:S02]  /*6340*/  @!P2 IADD3 R30, -R30, RZ, RZ ;  /* 0x000000ff1e1ea210 */ /* 0x000fe40007ffe1ff */
[C---:B------:R-:W-:Y:S01]  /*6350*/  ISETP.GT.U32.AND P2, PT, R0.reuse, R24, PT ;  /* 0x000000180000720c */ /* 0x040fe20003f44070 */
[----:B------:R-:W-:Y:S01]  /*6360*/  @!P1 IMAD.MOV R29, RZ, RZ, -R29 ;  /* 0x000000ffff1d9224 */ /* 0x000fe200078e0a1d */
[----:B------:R-:W-:Y:S01]  /*6370*/  ISETP.GT.U32.AND P1, PT, R0, R23, PT ;  /* 0x000000170000720c */ /* 0x000fe20003f24070 */
[----:B------:R-:W-:Y:S01]  /*6380*/  @!P4 IMAD.IADD R22, R22, 0x1, -R0 ;  /* 0x000000011616c824 */ /* 0x000fe200078e0a00 */
[----:B------:R-:W-:Y:S01]  /*6390*/  ISETP.GE.AND P4, PT, R164, RZ, PT ;  /* 0x000000ffa400720c */ /* 0x000fe20003f86270 */
[----:B------:R-:W-:Y:S01]  /*63a0*/  @!P3 IMAD.MOV R28, RZ, RZ, -R28 ;  /* 0x000000ffff1cb224 */ /* 0x000fe200078e0a1c */
[C---:B------:R-:W-:Y:S01]  /*63b0*/  ISETP.GT.U32.AND P3, PT, R0.reuse, R21, PT ;  /* 0x000000150000720c */ /* 0x040fe20003f64070 */
[----:B------:R-:W-:Y:S01]  /*63c0*/  @!P6 IMAD.MOV R31, RZ, RZ, -R31 ;  /* 0x000000ffff1fe224 */ /* 0x000fe200078e0a1f */
[----:B------:R-:W-:Y:S01]  /*63d0*/  ISETP.GT.U32.AND P6, PT, R0, R22, PT ;  /* 0x000000160000720c */ /* 0x000fe20003fc4070 */
[----:B------:R-:W-:Y:S01]  /*63e0*/  @!P0 IMAD.IADD R26, R26, 0x1, -R0 ;  /* 0x000000011a1a8824 */ /* 0x000fe200078e0a00 */
[----:B------:R-:W-:-:S02]  /*63f0*/  @!P5 IADD3 R25, R25, -R0, RZ ;  /* 0x800000001919d210 */ /* 0x000fc40007ffe0ff */
[----:B------:R-:W-:Y:S01]  /*6400*/  ISETP.GT.U32.AND P0, PT, R0, R19, PT ;  /* 0x000000130000720c */ /* 0x000fe20003f04070 */
[--C-:B------:R-:W-:Y:S01]  /*6410*/  @!P2 IMAD.IADD R24, R24, 0x1, -R0.reuse ;  /* 0x000000011818a824 */ /* 0x100fe200078e0a00 */
[C---:B------:R-:W-:Y:S02]  /*6420*/  ISETP.GT.U32.AND P5, PT, R0.reuse, R18, PT ;  /* 0x000000120000720c */ /* 0x040fe40003fa4070 */
[C---:B------:R-:W-:Y:S01]  /*6430*/  ISETP.GT.U32.AND P2, PT, R0.reuse, R17, PT ;  /* 0x000000110000720c */ /* 0x040fe20003f44070 */
[--C-:B------:R-:W-:Y:S01]  /*6440*/  @!P1 IMAD.IADD R23, R23, 0x1, -R0.reuse ;  /* 0x0000000117179824 */ /* 0x100fe200078e0a00 */
[C---:B------:R-:W-:Y:S01]  /*6450*/  ISETP.GT.U32.AND P1, PT, R0.reuse, R16, PT ;  /* 0x000000100000720c */ /* 0x040fe20003f24070 */
[----:B------:R-:W-:Y:S01]  /*6460*/  @!P4 IMAD.MOV R27, RZ, RZ, -R27 ;  /* 0x000000ffff1bc224 */ /* 0x000fe200078e0a1b */
[----:B------:R-:W-:Y:S01]  /*6470*/  ISETP.GT.U32.AND P4, PT, R0, R20, PT ;  /* 0x000000140000720c */ /* 0x000fe20003f84070 */
[----:B------:R-:W-:Y:S01]  /*6480*/  @!P3 IMAD.IADD R21, R21, 0x1, -R0 ;  /* 0x000000011515b824 */ /* 0x000fe200078e0a00 */
[----:B------:R-:W-:-:S02]  /*6490*/  @!P6 IADD3 R22, R22, -R0, RZ ;  /* 0x800000001616e210 */ /* 0x000fc40007ffe0ff */
[----:B------:R-:W-:Y:S02]  /*64a0*/  ISETP.GE.AND P3, PT, R163, RZ, PT ;  /* 0x000000ffa300720c */ /* 0x000fe40003f66270 */
[----:B------:R-:W-:Y:S01]  /*64b0*/  ISETP.GT.U32.AND P6, PT, R0, R15, PT ;  /* 0x0000000f0000720c */ /* 0x000fe20003fc4070 */
[--C-:B------:R-:W-:Y:S01]  /*64c0*/  @!P5 IMAD.IADD R18, R18, 0x1, -R0.reuse ;  /* 0x000000011212d824 */ /* 0x100fe200078e0a00 */
[-C--:B------:R-:W-:Y:S01]  /*64d0*/  @!P0 IADD3 R19, R19, -R0.reuse, RZ ;  /* 0x8000000013138210 */ /* 0x080fe20007ffe0ff */
[--C-:B------:R-:W-:Y:S01]  /*64e0*/  @!P2 IMAD.IADD R17, R17, 0x1, -R0.reuse ;  /* 0x000000011111a824 */ /* 0x100fe200078e0a00 */
[----:B------:R-:W-:Y:S02]  /*64f0*/  ISETP.GE.AND P0, PT, R161, RZ, PT ;  /* 0x000000ffa100720c */ /* 0x000fe40003f06270 */
[----:B------:R-:W-:Y:S02]  /*6500*/  ISETP.GE.AND P5, PT, R160, RZ, PT ;  /* 0x000000ffa000720c */ /* 0x000fe40003fa6270 */
[----:B------:R-:W-:Y:S01]  /*6510*/  ISETP.GE.AND P2, PT, R159, RZ, PT ;  /* 0x000000ff9f00720c */ /* 0x000fe20003f46270 */
[----:B------:R-:W-:Y:S01]  /*6520*/  @!P4 IMAD.IADD R20, R20, 0x1, -R0 ;  /* 0x000000011414c824 */ /* 0x000fe200078e0a00 */
[----:B------:R-:W-:-:S02]  /*6530*/  @!P1 IADD3 R16, R16, -R0, RZ ;  /* 0x8000000010109210 */ /* 0x000fc40007ffe0ff */
[----:B------:R-:W-:Y:S02]  /*6540*/  ISETP.GE.AND P1, PT, R158, RZ, PT ;  /* 0x000000ff9e00720c */ /* 0x000fe40003f26270 */
[----:B------:R-:W-:Y:S01]  /*6550*/  ISETP.GE.AND P4, PT, R162, RZ, PT ;  /* 0x000000ffa200720c */ /* 0x000fe20003f86270 */
[----:B------:R-:W-:Y:S01]  /*6560*/  @!P3 IMAD.MOV R26, RZ, RZ, -R26 ;  /* 0x000000ffff1ab224 */ /* 0x000fe200078e0a1a */
[----:B------:R-:W-:Y:S01]  /*6570*/  IABS R8, R146 ;  /* 0x0000009200087213 */ /* 0x000fe20000000000 */
[----:B------:R-:W-:Y:S01]  /*6580*/  @!P6 IMAD.IADD R15, R15, 0x1, -R0 ;  /* 0x000000010f0fe824 */ /* 0x000fe200078e0a00 */
[C---:B------:R-:W-:Y:S01]  /*6590*/  ISETP.GT.U32.AND P3, PT, R0.reuse, R20, PT ;  /* 0x000000140000720c */ /* 0x040fe20003f64070 */
[----:B------:R-:W-:Y:S01]  /*65a0*/  @!P0 IMAD.MOV R24, RZ, RZ, -R24 ;  /* 0x000000ffff188224 */ /* 0x000fe200078e0a18 */
[----:B------:R-:W-:Y:S01]  /*65b0*/  ISETP.GT.U32.AND P0, PT, R0, R18, PT ;  /* 0x000000120000720c */ /* 0x000fe20003f04070 */
[----:B------:R-:W-:Y:S01]  /*65c0*/  IMAD.HI.U32 R2, R4, R8, RZ ;  /* 0x0000000804027227 */ /* 0x000fe200078e00ff */
[----:B------:R-:W-:-:S03]  /*65d0*/  @!P2 IADD3 R22, -R22, RZ, RZ ;  /* 0x000000ff1616a210 */ /* 0x000fc60007ffe1ff */
[----:B------:R-:W-:Y:S01]  /*65e0*/  @!P5 IMAD.MOV R23, RZ, RZ, -R23 ;  /* 0x000000ffff17d224 */ /* 0x000fe200078e0a17 */
[C---:B------:R-:W-:Y:S02]  /*65f0*/  ISETP.GT.U32.AND P5, PT, R0.reuse, R17, PT ;  /* 0x000000110000720c */ /* 0x040fe40003fa4070 */
[----:B------:R-:W-:Y:S02]  /*6600*/  IADD3 R145, R141, 0x7a, RZ ;  /* 0x0000007a8d917810 */ /* 0x000fe40007ffe0ff */
[----:B------:R-:W-:Y:S01]  /*6610*/  ISETP.GT.U32.AND P2, PT, R0, R15, PT ;  /* 0x0000000f0000720c */ /* 0x000fe20003f44070 */
[----:B------:R-:W-:Y:S01]  /*6620*/  @!P1 IMAD.MOV R21, RZ, RZ, -R21 ;  /* 0x000000ffff159224 */ /* 0x000fe200078e0a15 */
[----:B------:R-:W-:Y:S02]  /*6630*/  IADD3 R2, -R2, RZ, RZ ;  /* 0x000000ff02027210 */ /* 0x000fe40007ffe1ff */
[----:B------:R-:W-:Y:S02]  /*6640*/  IABS R7, R145 ;  /* 0x0000009100077213 */ /* 0x000fe40000000000 */
[----:B------:R-:W-:-:S02]  /*6650*/  @!P4 IADD3 R25, -R25, RZ, RZ ;  /* 0x000000ff1919c210 */ /* 0x000fc40007ffe1ff */
[C---:B------:R-:W-:Y:S02]  /*6660*/  ISETP.GT.U32.AND P1, PT, R0.reuse, R14, PT ;  /* 0x0000000e0000720c */ /* 0x040fe40003f24070 */
[C---:B------:R-:W-:Y:S01]  /*6670*/  ISETP.GT.U32.AND P4, PT, R0.reuse, R19, PT ;  /* 0x000000130000720c */ /* 0x040fe20003f84070 */
[----:B------:R-:W-:Y:S01]  /*6680*/  IMAD R8, R0, R2, R8 ;  /* 0x0000000200087224 */ /* 0x000fe200078e0208 */
[----:B------:R-:W-:Y:S01]  /*6690*/  IADD3 R144, R141, 0x7b, RZ ;  /* 0x0000007b8d907810 */ /* 0x000fe20007ffe0ff */
[--C-:B------:R-:W-:Y:S01]  /*66a0*/  @!P3 IMAD.IADD R20, R20, 0x1, -R0.reuse ;  /* 0x000000011414b824 */ /* 0x100fe200078e0a00 */
[----:B------:R-:W-:Y:S01]  /*66b0*/  ISETP.GT.U32.AND P6, PT, R0, R16, PT ;  /* 0x000000100000720c */ /* 0x000fe20003fc4070 */
[----:B------:R-:W-:Y:S01]  /*66c0*/  IMAD.HI.U32 R2, R4, R7, RZ ;  /* 0x0000000704027227 */ /* 0x000fe200078e00ff */
[----:B------:R-:W-:Y:S02]  /*66d0*/  ISETP.GT.U32.AND P3, PT, R0, R13, PT ;  /* 0x0000000d0000720c */ /* 0x000fe40003f64070 */
[----:B------:R-:W-:Y:S01]  /*66e0*/  IABS R6, R144 ;  /* 0x0000009000067213 */ /* 0x000fe20000000000 */
[--C-:B------:R-:W-:Y:S01]  /*66f0*/  @!P0 IMAD.IADD R18, R18, 0x1, -R0.reuse ;  /* 0x0000000112128824 */ /* 0x100fe200078e0a00 */
[C---:B------:R-:W-:Y:S01]  /*6700*/  ISETP.GT.U32.AND P0, PT, R0.reuse, R11, PT ;  /* 0x0000000b0000720c */ /* 0x040fe20003f04070 */
[----:B------:R-:W-:Y:S01]  /*6710*/  @!P5 IMAD.IADD R17, R17, 0x1, -R0 ;  /* 0x000000011111d824 */ /* 0x000fe200078e0a00 */
[----:B------:R-:W-:Y:S01]  /*6720*/  ISETP.GT.U32.AND P5, PT, R0, R10, PT ;  /* 0x0000000a0000720c */ /* 0x000fe20003fa4070 */
[----:B------:R-:W-:-:S02]  /*6730*/  IMAD.MOV R2, RZ, RZ, -R2 ;  /* 0x000000ffff027224 */ /* 0x000fc400078e0a02 */
[--C-:B------:R-:W-:Y:S01]  /*6740*/  @!P2 IMAD.IADD R15, R15, 0x1, -R0.reuse ;  /* 0x000000010f0fa824 */ /* 0x100fe200078e0a00 */
[----:B------:R-:W-:Y:S01]  /*6750*/  ISETP.GE.AND P2, PT, R157, RZ, PT ;  /* 0x000000ff9d00720c */ /* 0x000fe20003f46270 */
[----:B------:R-:W-:Y:S01]  /*6760*/  IMAD R7, R0, R2, R7 ;  /* 0x0000000200077224 */ /* 0x000fe200078e0207 */
[----:B------:R-:W-:Y:S01]  /*6770*/  IADD3 R143, R141, 0x7c, RZ ;  /* 0x0000007c8d8f7810 */ /* 0x000fe20007ffe0ff */
[----:B------:R-:W-:Y:S01]  /*6780*/  @!P1 IMAD.IADD R14, R14, 0x1, -R0 ;  /* 0x000000010e0e9824 */ /* 0x000fe200078e0a00 */
[----:B------:R-:W-:Y:S01]  /*6790*/  @!P4 IADD3 R19, R19, -R0, RZ ;  /* 0x800000001313c210 */ /* 0x000fe20007ffe0ff */
[----:B------:R-:W-:Y:S01]  /*67a0*/  IMAD.HI.U32 R2, R4, R6, RZ ;  /* 0x0000000604027227 */ /* 0x000fe200078e00ff */
[----:B------:R-:W-:Y:S02]  /*67b0*/  ISETP.GE.AND P1, PT, R156, RZ, PT ;  /* 0x000000ff9c00720c */ /* 0x000fe40003f26270 */
[----:B------:R-:W-:Y:S01]  /*67c0*/  ISETP.GT.U32.AND P4, PT, R0, R12, PT ;  /* 0x0000000c0000720c */ /* 0x000fe20003f84070 */
[----:B------:R-:W-:Y:S01]  /*67d0*/  IMAD.MOV R2, RZ, RZ, -R2 ;  /* 0x000000ffff027224 */ /* 0x000fe200078e0a02 */
[----:B------:R-:W-:-:S02]  /*67e0*/  IABS R5, R143 ;  /* 0x0000008f00057213 */ /* 0x000fc40000000000 */
[-C--:B------:R-:W-:Y:S02]  /*67f0*/  @!P6 IADD3 R16, R16, -R0.reuse, RZ ;  /* 0x800000001010e210 */ /* 0x080fe40007ffe0ff */
[----:B------:R-:W-:Y:S02]  /*6800*/  @!P3 IADD3 R13, R13, -R0, RZ ;  /* 0x800000000d0db210 */ /* 0x000fe40007ffe0ff */
[C---:B------:R-:W-:Y:S02]  /*6810*/  ISETP.GT.U32.AND P6, PT, R0.reuse, R9, PT ;  /* 0x000000090000720c */ /* 0x040fe40003fc4070 */
[----:B------:R-:W-:Y:S01]  /*6820*/  ISETP.GE.AND P3, PT, R155, RZ, PT ;  /* 0x000000ff9b00720c */ /* 0x000fe20003f66270 */
[----:B------:R-:W-:Y:S01]  /*6830*/  IMAD R6, R0, R2, R6 ;  /* 0x0000000200067224 */ /* 0x000fe200078e0206 */
[----:B------:R-:W-:Y:S01]  /*6840*/  @!P5 IADD3 R10, R10, -R0, RZ ;  /* 0x800000000a0ad210 */ /* 0x000fe20007ffe0ff */
[----:B------:R-:W-:Y:S01]  /*6850*/  @!P0 IMAD.IADD R11, R11, 0x1, -R0 ;  /* 0x000000010b0b8824 */ /* 0x000fe200078e0a00 */
[----:B------:R-:W-:Y:S01]  /*6860*/  ISETP.GE.AND P0, PT, R153, RZ, PT ;  /* 0x000000ff9900720c */ /* 0x000fe20003f06270 */
[----:B------:R-:W-:Y:S01]  /*6870*/  IMAD.HI.U32 R2, R4, R5, RZ ;  /* 0x0000000504027227 */ /* 0x000fe200078e00ff */
[----:B------:R-:W-:-:S03]  /*6880*/  ISETP.GE.AND P5, PT, R139, RZ, PT ;  /* 0x000000ff8b00720c */ /* 0x000fc60003fa6270 */
[----:B------:R-:W-:Y:S01]  /*6890*/  @!P2 IMAD.MOV R20, RZ, RZ, -R20 ;  /* 0x000000ffff14a224 */ /* 0x000fe200078e0a14 */
[----:B------:R-:W-:Y:S01]  /*68a0*/  ISETP.GT.U32.AND P2, PT, R0, R14, PT ;  /* 0x0000000e0000720c */ /* 0x000fe20003f44070 */
[--C-:B------:R-:W-:Y:S01]  /*68b0*/  @!P4 IMAD.IADD R12, R12, 0x1, -R0.reuse ;  /* 0x000000010c0cc824 */ /* 0x100fe200078e0a00 */
[----:B------:R-:W-:Y:S02]  /*68c0*/  @!P1 IADD3 R19, -R19, RZ, RZ ;  /* 0x000000ff13139210 */ /* 0x000fe40007ffe1ff */
[----:B------:R-:W-:Y:S02]  /*68d0*/  IADD3 R2, -R2, RZ, RZ ;  /* 0x000000ff02027210 */ /* 0x000fe40007ffe1ff */
[----:B------:R-:W-:Y:S02]  /*68e0*/  ISETP.GT.U32.AND P1, PT, R0, R13, PT ;  /* 0x0000000d0000720c */ /* 0x000fe40003f24070 */
[----:B------:R-:W-:Y:S01]  /*68f0*/  IADD3 R142, R141, 0x7d, RZ ;  /* 0x0000007d8d8e7810 */ /* 0x000fe20007ffe0ff */
[----:B------:R-:W-:Y:S01]  /*6900*/  @!P6 IMAD.IADD R9, R9, 0x1, -R0 ;  /* 0x000000010909e824 */ /* 0x000fe200078e0a00 */
[----:B------:R-:W-:Y:S01]  /*6910*/  ISETP.GE.AND P4, PT, R154, RZ, PT ;  /* 0x000000ff9a00720c */ /* 0x000fe20003f86270 */
[----:B------:R-:W-:Y:S01]  /*6920*/  @!P3 IMAD.MOV R18, RZ, RZ, -R18 ;  /* 0x000000ffff12b224 */ /* 0x000fe200078e0a12 */
[C---:B------:R-:W-:Y:S01]  /*6930*/  ISETP.GT.U32.AND P3, PT, R0.reuse, R12, PT ;  /* 0x0000000c0000720c */ /* 0x040fe20003f64070 */
[----:B------:R-:W-:Y:S01]  /*6940*/  IMAD R5, R0, R2, R5 ;  /* 0x0000000200057224 */ /* 0x000fe200078e0205 */
[----:B------:R-:W-:Y:S01]  /*6950*/  IABS R2, R142 ;  /* 0x0000008e00027213 */ /* 0x000fe20000000000 */
[----:B------:R-:W-:Y:S01]  /*6960*/  @!P5 IMAD.MOV R15, RZ, RZ, -R15 ;  /* 0x000000ffff0fd224 */ /* 0x000fe200078e0a0f */
[----:B------:R-:W-:Y:S01]  /*6970*/  @!P0 IADD3 R16, -R16, RZ, RZ ;  /* 0x000000ff10108210 */ /* 0x000fe20007ffe1ff */
[----:B------:R-:W-:Y:S01]  /*6980*/  @!P2 IMAD.IADD R14, R14, 0x1, -R0 ;  /* 0x000000010e0ea824 */ /* 0x000fe200078e0a00 */
[----:B------:R-:W-:-:S02]  /*6990*/  ISETP.GT.U32.AND P6, PT, R0, R10, PT ;  /* 0x0000000a0000720c */ /* 0x000fc40003fc4070 */
[C---:B------:R-:W-:Y:S02]  /*69a0*/  ISETP.GT.U32.AND P0, PT, R0.reuse, R9, PT ;  /* 0x000000090000720c */ /* 0x040fe40003f04070 */
[----:B------:R-:W-:Y:S01]  /*69b0*/  ISETP.GT.U32.AND P5, PT, R0, R8, PT ;  /* 0x000000080000720c */ /* 0x000fe20003fa4070 */
[----:B------:R-:W-:Y:S01]  /*69c0*/  IMAD.HI.U32 R3, R4, R2, RZ ;  /* 0x0000000204037227 */ /* 0x000fe200078e00ff */
[C---:B------:R-:W-:Y:S02]  /*69d0*/  ISETP.GT.U32.AND P2, PT, R0.reuse, R7, PT ;  /* 0x000000070000720c */ /* 0x040fe40003f44070 */
[----:B------:R-:W-:Y:S01]  /*69e0*/  @!P1 IADD3 R13, R13, -R0, RZ ;  /* 0x800000000d0d9210 */ /* 0x000fe20007ffe0ff */
[----:B------:R-:W-:Y:S01]  /*69f0*/  IMAD.MOV R3, RZ, RZ, -R3 ;  /* 0x000000ffff037224 */ /* 0x000fe200078e0a03 */
[----:B------:R-:W-:Y:S01]  /*6a00*/  ISETP.GT.U32.AND P1, PT, R0, R6, PT ;  /* 0x000000060000720c */ /* 0x000fe20003f24070 */
[----:B------:R-:W-:Y:S01]  /*6a10*/  @!P4 IMAD.MOV R17, RZ, RZ, -R17 ;  /* 0x000000ffff11c224 */ /* 0x000fe200078e0a11 */
[----:B------:R-:W-:Y:S01]  /*6a20*/  IADD3 R141, R141, 0x7e, RZ ;  /* 0x0000007e8d8d7810 */ /* 0x000fe20007ffe0ff */
[----:B------:R-:W-:Y:S01]  /*6a30*/  @!P3 IMAD.IADD R12, R12, 0x1, -R0 ;  /* 0x000000010c0cb824 */ /* 0x000fe200078e0a00 */
[C---:B------:R-:W-:Y:S01]  /*6a40*/  ISETP.GT.U32.AND P4, PT, R0.reuse, R11, PT ;  /* 0x0000000b0000720c */ /* 0x040fe20003f84070 */
[C---:B------:R-:W-:Y:S01]  /*6a50*/  IMAD R2, R0.reuse, R3, R2 ;  /* 0x0000000300027224 */ /* 0x040fe200078e0202 */
[----:B------:R-:W-:-:S02]  /*6a60*/  ISETP.GT.U32.AND P3, PT, R0, R5, PT ;  /* 0x000000050000720c */ /* 0x000fc40003f64070 */
[----:B------:R-:W-:Y:S01]  /*6a70*/  IABS R3, R141 ;  /* 0x0000008d00037213 */ /* 0x000fe20000000000 */
[--C-:B------:R-:W-:Y:S01]  /*6a80*/  @!P0 IMAD.IADD R9, R9, 0x1, -R0.reuse ;  /* 0x0000000109098824 */ /* 0x100fe200078e0a00 */
[-C--:B------:R-:W-:Y:S01]  /*6a90*/  @!P6 IADD3 R10, R10, -R0.reuse, RZ ;  /* 0x800000000a0ae210 */ /* 0x080fe20007ffe0ff */
[----:B------:R-:W-:Y:S01]  /*6aa0*/  @!P5 IMAD.IADD R8, R8, 0x1, -R0 ;  /* 0x000000010808d824 */ /* 0x000fe200078e0a00 */
[----:B------:R-:W-:Y:S02]  /*6ab0*/  ISETP.GE.AND P6, PT, R151, RZ, PT ;  /* 0x000000ff9700720c */ /* 0x000fe40003fc6270 */
[----:B------:R-:W-:Y:S02]  /*6ac0*/  ISETP.GE.AND P0, PT, R150, RZ, PT ;  /* 0x000000ff9600720c */ /* 0x000fe40003f06270 */
[----:B------:R-:W-:Y:S02]  /*6ad0*/  ISETP.GE.AND P5, PT, R149, RZ, PT ;  /* 0x000000ff9500720c */ /* 0x000fe40003fa6270 */
[----:B------:R-:W-:Y:S01]  /*6ae0*/  @!P2 IADD3 R7, R7, -R0, RZ ;  /* 0x800000000707a210 */ /* 0x000fe20007ffe0ff */
[----:B------:R-:W-:Y:S01]  /*6af0*/  IMAD.HI.U32 R4, R4, R3, RZ ;  /* 0x0000000304047227 */ /* 0x000fe200078e00ff */
[----:B------:R-:W-:-:S03]  /*6b00*/  ISETP.GE.AND P2, PT, R148, RZ, PT ;  /* 0x000000ff9400720c */ /* 0x000fc60003f46270 */
[----:B------:R-:W-:Y:S01]  /*6b10*/  @!P1 IMAD.IADD R6, R6, 0x1, -R0 ;  /* 0x0000000106069824 */ /* 0x000fe200078e0a00 */
[----:B------:R-:W-:Y:S01]  /*6b20*/  ISETP.GE.AND P1, PT, R147, RZ, PT ;  /* 0x000000ff9300720c */ /* 0x000fe20003f26270 */
[----:B------:R-:W-:Y:S02]  /*6b30*/  IMAD.MOV R4, RZ, RZ, -R4 ;  /* 0x000000ffff047224 */ /* 0x000fe400078e0a04 */
[--C-:B------:R-:W-:Y:S01]  /*6b40*/  @!P4 IMAD.IADD R11, R11, 0x1, -R0.reuse ;  /* 0x000000010b0bc824 */ /* 0x100fe200078e0a00 */
[----:B------:R-:W-:Y:S01]  /*6b50*/  ISETP.GE.AND P4, PT, R152, RZ, PT ;  /* 0x000000ff9800720c */ /* 0x000fe20003f86270 */
[----:B------:R-:W-:Y:S02]  /*6b60*/  @!P3 IMAD.IADD R5, R5, 0x1, -R0 ;  /* 0x000000010505b824 */ /* 0x000fe400078e0a00 */
[C---:B------:R-:W-:Y:S01]  /*6b70*/  IMAD R3, R0.reuse, R4, R3 ;  /* 0x0000000400037224 */ /* 0x040fe200078e0203 */
[----:B------:R-:W-:Y:S01]  /*6b80*/  @!P5 IADD3 R11, -R11, RZ, RZ ;  /* 0x000000ff0b0bd210 */ /* 0x000fe20007ffe1ff */
[----:B------:R-:W-:Y:S01]  /*6b90*/  @!P6 IMAD.MOV R13, RZ, RZ, -R13 ;  /* 0x000000ffff0de224 */ /* 0x000fe200078e0a0d */
[C---:B------:R-:W-:Y:S01]  /*6ba0*/  ISETP.GT.U32.AND P6, PT, R0.reuse, R6, PT ;  /* 0x000000060000720c */ /* 0x040fe20003fc4070 */
[----:B------:R-:W-:Y:S01]  /*6bb0*/  @!P0 IMAD.MOV R12, RZ, RZ, -R12 ;  /* 0x000000ffff0c8224 */ /* 0x000fe200078e0a0c */
[C---:B------:R-:W-:Y:S01]  /*6bc0*/  ISETP.GT.U32.AND P0, PT, R0.reuse, R5, PT ;  /* 0x000000050000720c */ /* 0x040fe20003f04070 */
[----:B------:R-:W-:Y:S01]  /*6bd0*/  @!P2 IMAD.MOV R10, RZ, RZ, -R10 ;  /* 0x000000ffff0aa224 */ /* 0x000fe200078e0a0a */
[----:B------:R-:W-:-:S02]  /*6be0*/  ISETP.GT.U32.AND P5, PT, R0, R2, PT ;  /* 0x000000020000720c */ /* 0x000fc40003fa4070 */
[C---:B------:R-:W-:Y:S02]  /*6bf0*/  ISETP.GT.U32.AND P3, PT, R0.reuse, R8, PT ;  /* 0x000000080000720c */ /* 0x040fe40003f64070 */
[----:B------:R-:W-:Y:S01]  /*6c00*/  ISETP.GT.U32.AND P2, PT, R0, R3, PT ;  /* 0x000000030000720c */ /* 0x000fe20003f44070 */
[----:B------:R-:W-:Y:S01]  /*6c10*/  @!P1 IMAD.MOV R9, RZ, RZ, -R9 ;  /* 0x000000ffff099224 */ /* 0x000fe200078e0a09 */
[----:B------:R-:W-:Y:S02]  /*6c20*/  ISETP.GE.AND P1, PT, R146, RZ, PT ;  /* 0x000000ff9200720c */ /* 0x000fe40003f26270 */
[----:B------:R-:W-:Y:S02]  /*6c30*/  @!P4 IADD3 R14, -R14, RZ, RZ ;  /* 0x000000ff0e0ec210 */ /* 0x000fe40007ffe1ff */
[----:B------:R-:W-:Y:S01]  /*6c40*/  ISETP.GT.U32.AND P4, PT, R0, R7, PT ;  /* 0x000000070000720c */ /* 0x000fe20003f84070 */
[--C-:B------:R-:W-:Y:S01]  /*6c50*/  @!P6 IMAD.IADD R6, R6, 0x1, -R0.reuse ;  /* 0x000000010606e824 */ /* 0x100fe200078e0a00 */
[----:B------:R-:W-:Y:S01]  /*6c60*/  ISETP.GE.AND P6, PT, R145, RZ, PT ;  /* 0x000000ff9100720c */ /* 0x000fe20003fc6270 */
[----:B------:R-:W-:Y:S01]  /*6c70*/  @!P5 IMAD.IADD R2, R2, 0x1, -R0 ;  /* 0x000000010202d824 */ /* 0x000fe200078e0a00 */
[----:B------:R-:W-:-:S02]  /*6c80*/  @!P0 IADD3 R5, R5, -R0, RZ ;  /* 0x8000000005058210 */ /* 0x000fc40007ffe0ff */
[----:B------:R-:W-:Y:S01]  /*6c90*/  @!P3 IADD3 R8, R8, -R0, RZ ;  /* 0x800000000808b210 */ /* 0x000fe20007ffe0ff */
[--C-:B------:R-:W-:Y:S01]  /*6ca0*/  @!P2 IMAD.IADD R3, R3, 0x1, -R0.reuse ;  /* 0x000000010303a824 */ /* 0x100fe200078e0a00 */
[----:B------:R-:W-:Y:S02]  /*6cb0*/  ISETP.GE.AND P0, PT, R144, RZ, PT ;  /* 0x000000ff9000720c */ /* 0x000fe40003f06270 */
[----:B------:R-:W-:Y:S02]  /*6cc0*/  @!P1 IADD3 R8, -R8, RZ, RZ ;  /* 0x000000ff08089210 */ /* 0x000fe40007ffe1ff */
[C---:B------:R-:W-:Y:S02]  /*6cd0*/  ISETP.GT.U32.AND P2, PT, R0.reuse, R2, PT ;  /* 0x000000020000720c */ /* 0x040fe40003f44070 */
[----:B------:R-:W-:Y:S02]  /*6ce0*/  MOV R252, c[0x0][0x180] ;  /* 0x0000600000fc7a02 */ /* 0x000fe40000000f00 */
[----:B------:R-:W-:Y:S01]  /*6cf0*/  ISETP.GT.U32.AND P1, PT, R0, R3, PT ;  /* 0x000000030000720c */ /* 0x000fe20003f24070 */
[----:B------:R-:W-:Y:S01]  /*6d00*/  @!P4 IMAD.IADD R7, R7, 0x1, -R0 ;  /* 0x000000010707c824 */ /* 0x000fe200078e0a00 */
[----:B------:R-:W-:-:S02]  /*6d10*/  ISETP.GE.AND P5, PT, R143, RZ, PT ;  /* 0x000000ff8f00720c */ /* 0x000fc40003fa6270 */
[C---:B------:R-:W-:Y:S01]  /*6d20*/  IADD3 R139, R252.reuse, -0x5, RZ ;  /* 0xfffffffbfc8b7810 */ /* 0x040fe20007ffe0ff */
[----:B------:R-:W-:Y:S01]  /*6d30*/  @!P6 IMAD.MOV R7, RZ, RZ, -R7 ;  /* 0x000000ffff07e224 */ /* 0x000fe200078e0a07 */
[----:B------:R-:W-:Y:S01]  /*6d40*/  IADD3 R4, R252, -0x1, RZ ;  /* 0xfffffffffc047810 */ /* 0x000fe20007ffe0ff */
[----:B------:R-:W-:Y:S01]  /*6d50*/  @!P0 IMAD.MOV R6, RZ, RZ, -R6 ;  /* 0x000000ffff068224 */ /* 0x000fe200078e0a06 */
[----:B------:R-:W-:Y:S02]  /*6d60*/  ISETP.GE.U32.AND P4, PT, R139, 0x7fffffbc, PT ;  /* 0x7fffffbc8b00780c */ /* 0x000fe40003f86070 */
[----:B------:R-:W-:Y:S02]  /*6d70*/  ISETP.GE.AND P6, PT, R142, RZ, PT ;  /* 0x000000ff8e00720c */ /* 0x000fe40003fc6270 */
[----:B------:R-:W-:Y:S02]  /*6d80*/  IADD3 R139, R252, -0xd, RZ ;  /* 0xfffffff3fc8b7810 */ /* 0x000fe40007ffe0ff */
[----:B------:R-:W-:Y:S01]  /*6d90*/  ISETP.GE.AND P0, PT, R141, RZ, PT ;  /* 0x000000ff8d00720c */ /* 0x000fe20003f06270 */
[--C-:B------:R-:W-:Y:S01]  /*6da0*/  @!P2 IMAD.IADD R2, R2, 0x1, -R0.reuse ;  /* 0x000000010202a824 */ /* 0x100fe200078e0a00 */
[----:B------:R-:W-:Y:S01]  /*6db0*/  ISETP.GE.U32.AND P3, PT, R4, 0x7fffffc0, PT ;  /* 0x7fffffc00400780c */ /* 0x000fe20003f66070 */
[----:B------:R-:W-:Y:S01]  /*6dc0*/  @!P1 IMAD.IADD R3, R3, 0x1, -R0 ;  /* 0x0000000103039824 */ /* 0x000fe200078e0a00 */
[----:B------:R-:W-:-:S02]  /*6dd0*/  IADD3 R4, R252, -0x9, RZ ;  /* 0xfffffff7fc047810 */ /* 0x000fc40007ffe0ff */
[----:B------:R-:W-:Y:S02]  /*6de0*/  ISETP.GE.U32.AND P2, PT, R139, 0x7fffffb4, PT ;  /* 0x7fffffb48b00780c */ /* 0x000fe40003f46070 */
[----:B------:R-:W-:Y:S02]  /*6df0*/  ISETP.NE.AND P1, PT, RZ, c[0x0][0x17c], PT ;  /* 0x00005f00ff007a0c */ /* 0x000fe40003f25270 */
[----:B------:R-:W-:Y:S02]  /*6e00*/  LOP3.LUT R139, RZ, c[0x0][0x17c], RZ, 0x33, !PT ;  /* 0x00005f00ff8b7a12 */ /* 0x000fe400078e33ff */
[----:B------:R-:W-:Y:S01]  /*6e10*/  @!P5 IADD3 R5, -R5, RZ, RZ ;  /* 0x000000ff0505d210 */ /* 0x000fe20007ffe1ff */
[----:B------:R-:W-:Y:S01]  /*6e20*/  IMAD R0, R140, c[0x0][0x18c], RZ ;  /* 0x000063008c007a24 */ /* 0x000fe200078e02ff */
[----:B------:R-:W-:Y:S02]  /*6e30*/  ISETP.GE.U32.AND P5, PT, R4, 0x7fffffb8, PT ;  /* 0x7fffffb80400780c */ /* 0x000fe40003fa6070 */
[----:B------:R-:W-:-:S02]  /*6e40*/  IADD3 R4, R252, -0x11, RZ ;  /* 0xffffffeffc047810 */ /* 0x000fc40007ffe0ff */
[----:B------:R-:W-:Y:S01]  /*6e50*/  SEL R138, R139, R138, !P1 ;  /* 0x0000008a8b8a7207 */ /* 0x000fe20004800000 */
[----:B------:R-:W-:Y:S01]  /*6e60*/  @!P0 IMAD.MOV R3, RZ, RZ, -R3 ;  /* 0x000000ffff038224 */ /* 0x000fe200078e0a03 */
[----:B------:R-:W-:Y:S02]  /*6e70*/  @!P6 IADD3 R2, -R2, RZ, RZ ;  /* 0x000000ff0202e210 */ /* 0x000fe40007ffe1ff */
[----:B------:R-:W-:Y:S01]  /*6e80*/  ISETP.GE.U32.AND P6, PT, R4, 0x7fffffb0, PT ;  /* 0x7fffffb00400780c */ /* 0x000fe20003fc6070 */
[----:B------:R-:W-:Y:S01]  /*6e90*/  IMAD R138, R138, c[0x0][0x190], RZ ;  /* 0x000064008a8a7a24 */ /* 0x000fe200078e02ff */
[----:B------:R-:W-:Y:S01]  /*6ea0*/  LEA R4, P0, R0, c[0x0][0x168], 0x2 ;  /* 0x00005a0000047a11 */ /* 0x000fe200078010ff */
[----:B------:R-:W-:Y:S01]  /*6eb0*/  STL [R1+0x2f6c], R145 ;  /* 0x002f6c9101007387 */ /* 0x000fe20000100800 */
[----:B------:R-:W-:-:S03]  /*6ec0*/  IMAD R136, R136, c[0x0][0x184], RZ ;  /* 0x0000610088887a24 */ /* 0x000fc600078e02ff */
[----:B------:R-:W-:Y:S01]  /*6ed0*/  STL [R1+0x2f68], R144 ;  /* 0x002f689001007387 */ /* 0x000fe20000100800 */
[----:B------:R-:W-:-:S03]  /*6ee0*/  LEA.HI.X.SX32 R0, R0, c[0x0][0x16c], 0x2, P0 ;  /* 0x00005b0000007a11 */ /* 0x000fc600000f16ff */
[----:B------:R-:W-:Y:S04]  /*6ef0*/  STL [R1+0x2f64], R143 ;  /* 0x002f648f01007387 */ /* 0x000fe80000100800 */
[----:B------:R1:W-:Y:S01]  /*6f00*/  STL [R1+0x2f60], R142 ;  /* 0x002f608e01007387 */ /* 0x0003e20000100800 */
[----:B------:R-:W-:Y:S02]  /*6f10*/  IMAD R137, R137, c[0x0][0x184], RZ ;  /* 0x0000610089897a24 */ /* 0x000fe400078e02ff */
[----:B------:R-:W-:Y:S01]  /*6f20*/  IMAD R134, R134, c[0x0][0x184], RZ ;  /* 0x0000610086867a24 */ /* 0x000fe200078e02ff */
[----:B-1----:R-:W-:-:S04]  /*6f30*/  LEA R142, P0, R138, R4, 0x2 ;  /* 0x000000048a8e7211 */ /* 0x002fc800078010ff */
[----:B------:R-:W-:Y:S02]  /*6f40*/  LEA.HI.X.SX32 R143, R138, R0, 0x2, P0 ;  /* 0x000000008a8f7211 */ /* 0x000fe400000f16ff */
[----:B------:R-:W-:Y:S01]  /*6f50*/  LEA R236, P0, R136, c[0x0][0x160], 0x2 ;  /* 0x0000580088ec7a11 */ /* 0x000fe200078010ff */
[----:B------:R-:W-:Y:S01]  /*6f60*/  IMAD R135, R135, c[0x0][0x184], RZ ;  /* 0x0000610087877a24 */ /* 0x000fe200078e02ff */
[C---:B------:R-:W-:Y:S02]  /*6f70*/  SEL R129, R139.reuse, R129, !P1 ;  /* 0x000000818b817207 */ /* 0x040fe40004800000 */
[C---:B------:R-:W-:Y:S02]  /*6f80*/  SEL R128, R139.reuse, R128, !P1 ;  /* 0x000000808b807207 */ /* 0x040fe40004800000 */
[C---:B------:R-:W-:Y:S02]  /*6f90*/  SEL R127, R139.reuse, R127, !P1 ;  /* 0x0000007f8b7f7207 */ /* 0x040fe40004800000 */
[----:B------:R-:W-:-:S02]  /*6fa0*/  SEL R126, R139, R126, !P1 ;  /* 0x0000007e8b7e7207 */ /* 0x000fc40004800000 */
[C---:B------:R-:W-:Y:S02]  /*6fb0*/  SEL R125, R139.reuse, R125, !P1 ;  /* 0x0000007d8b7d7207 */ /* 0x040fe40004800000 */
[C---:B------:R-:W-:Y:S02]  /*6fc0*/  SEL R124, R139.reuse, R124, !P1 ;  /* 0x0000007c8b7c7207 */ /* 0x040fe40004800000 */
        /* <DEDUP_REMOVED lines=120> */
[----:B------:R-:W-:Y:S02]  /*7750*/  SEL R3, R139, R3, !P1 ;  /* 0x000000038b037207 */ /* 0x000fe40004800000 */
[----:B------:R-:W-:Y:S01]  /*7760*/  LEA R234, P1, R137, c[0x0][0x160], 0x2 ;  /* 0x0000580089ea7a11 */ /* 0x000fe200078210ff */
[----:B------:R-:W-:Y:S01]  /*7770*/  IMAD R132, R132, c[0x0][0x184], RZ ;  /* 0x0000610084847a24 */ /* 0x000fe200078e02ff */
[----:B------:R-:W-:Y:S02]  /*7780*/  LEA.HI.X.SX32 R237, R136, c[0x0][0x164], 0x2, P0 ;  /* 0x0000590088ed7a11 */ /* 0x000fe400000f16ff */
[----:B------:R-:W-:Y:S01]  /*7790*/  LEA R242, P0, R134, c[0x0][0x160], 0x2 ;  /* 0x0000580086f27a11 */ /* 0x000fe200078010ff */
[----:B------:R-:W-:Y:S01]  /*77a0*/  IMAD R133, R133, c[0x0][0x184], RZ ;  /* 0x0000610085857a24 */ /* 0x000fe200078e02ff */
[----:B------:R-:W-:-:S02]  /*77b0*/  LEA.HI.X.SX32 R235, R137, c[0x0][0x164], 0x2, P1 ;  /* 0x0000590089eb7a11 */ /* 0x000fc400008f16ff */
[----:B------:R-:W-:Y:S01]  /*77c0*/  LEA R238, P1, R135, c[0x0][0x160], 0x2 ;  /* 0x0000580087ee7a11 */ /* 0x000fe200078210ff */
[----:B------:R-:W-:Y:S01]  /*77d0*/  IMAD R130, R130, c[0x0][0x184], RZ ;  /* 0x0000610082827a24 */ /* 0x000fe200078e02ff */
[----:B------:R-:W-:Y:S02]  /*77e0*/  LEA.HI.X.SX32 R243, R134, c[0x0][0x164], 0x2, P0 ;  /* 0x0000590086f37a11 */ /* 0x000fe400000f16ff */
        /* <DEDUP_REMOVED lines=9> */
[C---:B------:R-:W-:Y:S01]  /*7880*/  LEA R248, P1, R131.reuse, c[0x0][0x160], 0x2 ;  /* 0x0000580083f87a11 */ /* 0x040fe200078210ff */
[----:B------:R-:W-:Y:S01]  /*7890*/  IMAD R126, R126, c[0x0][0x190], RZ ;  /* 0x000064007e7e7a24 */ /* 0x000fe200078e02ff */
[----:B------:R-:W-:Y:S02]  /*78a0*/  LEA.HI.X.SX32 R251, R130, c[0x0][0x164], 0x2, P0 ;  /* 0x0000590082fb7a11 */ /* 0x000fe400000f16ff */
[CC--:B------:R-:W-:Y:S01]  /*78b0*/  LEA R158, P0, R128.reuse, R4.reuse, 0x2 ;  /* 0x00000004809e7211 */ /* 0x0c0fe200078010ff */
[----:B------:R-:W-:Y:S01]  /*78c0*/  STL [R1+0x2f58], R141 ;  /* 0x002f588d01007387 */ /* 0x000fe20000100800 */
[----:B------:R-:W-:Y:S01]  /*78d0*/  LEA.HI.X.SX32 R249, R131, c[0x0][0x164], 0x2, P1 ;  /* 0x0000590083f97a11 */ /* 0x000fe200008f16ff */
[----:B------:R-:W-:Y:S01]  /*78e0*/  IMAD R127, R127, c[0x0][0x190], RZ ;  /* 0x000064007f7f7a24 */ /* 0x000fe200078e02ff */
[C---:B------:R-:W-:Y:S01]  /*78f0*/  LEA R162, P1, R129.reuse, R4, 0x2 ;  /* 0x0000000481a27211 */ /* 0x040fe200078210ff */
[----:B------:R1:W-:Y:S01]  /*7900*/  STL.64 [R1+0xa60], R142 ;  /* 0x000a608e01007387 */ /* 0x0003e20000100a00 */
[-C--:B------:R-:W-:Y:S01]  /*7910*/  LEA.HI.X.SX32 R159, R128, R0.reuse, 0x2, P0 ;  /* 0x00000000809f7211 */ /* 0x080fe200000f16ff */
[----:B------:R-:W-:Y:S01]  /*7920*/  IMAD R124, R124, c[0x0][0x190], RZ ;  /* 0x000064007c7c7a24 */ /* 0x000fe200078e02ff */
[----:B------:R-:W-:Y:S01]  /*7930*/  LEA.HI.X.SX32 R163, R129, R0, 0x2, P1 ;  /* 0x0000000081a37211 */ /* 0x000fe200008f16ff */
[----:B------:R-:W-:Y:S01]  /*7940*/  IMAD R125, R125, c[0x0][0x190], RZ ;  /* 0x000064007d7d7a24 */ /* 0x000fe200078e02ff */
[-C--:B------:R-:W-:Y:S01]  /*7950*/  LEA R144, P1, R127, R4.reuse, 0x2 ;  /* 0x000000047f907211 */ /* 0x080fe200078210ff */
[----:B------:R-:W-:Y:S01]  /*7960*/  IMAD R122, R122, c[0x0][0x190], RZ ;  /* 0x000064007a7a7a24 */ /* 0x000fe200078e02ff */
[----:B-1----:R-:W-:-:S04]  /*7970*/  LEA R142, P0, R126, R4, 0x2 ;  /* 0x000000047e8e7211 */ /* 0x002fc800078010ff */
[----:B------:R-:W-:Y:S02]  /*7980*/  LEA.HI.X.SX32 R143, R126, R0, 0x2, P0 ;  /* 0x000000007e8f7211 */ /* 0x000fe400000f16ff */
[C---:B------:R-:W-:Y:S02]  /*7990*/  LEA R130, P0, R124.reuse, R4, 0x2 ;  /* 0x000000047c827211 */ /* 0x040fe400078010ff */
[----:B------:R-:W-:Y:S02]  /*79a0*/  LEA.HI.X.SX32 R145, R127, R0, 0x2, P1 ;  /* 0x000000007f917211 */ /* 0x000fe400008f16ff */
[----:B------:R-:W-:Y:S02]  /*79b0*/  LEA R128, P1, R125, R4, 0x2 ;  /* 0x000000047d807211 */ /* 0x000fe400078210ff */
[----:B------:R-:W-:Y:S02]  /*79c0*/  LEA.HI.X.SX32 R131, R124, R0, 0x2, P0 ;  /* 0x000000007c837211 */ /* 0x000fe400000f16ff */
[C---:B------:R-:W-:Y:S01]  /*79d0*/  LEA R126, P0, R122.reuse, R4, 0x2 ;  /* 0x000000047a7e7211 */ /* 0x040fe200078010ff */
[----:B------:R-:W-:Y:S01]  /*79e0*/  IMAD R123, R123, c[0x0][0x190], RZ ;  /* 0x000064007b7b7a24 */ /* 0x000fe200078e02ff */
[-C--:B------:R-:W-:Y:S01]  /*79f0*/  LEA.HI.X.SX32 R129, R125, R0.reuse, 0x2, P1 ;  /* 0x000000007d817211 */ /* 0x080fe200008f16ff */
[----:B------:R-:W-:Y:S01]  /*7a00*/  STL.64 [R1+0x15a8], R162 ;  /* 0x0015a8a201007387 */ /* 0x000fe20000100a00 */
[----:B------:R-:W-:Y:S01]  /*7a10*/  LEA.HI.X.SX32 R127, R122, R0, 0x2, P0 ;  /* 0x000000007a7f7211 */ /* 0x000fe200000f16ff */
[----:B------:R-:W-:-:S02]  /*7a20*/  IMAD R120, R120, c[0x0][0x190], RZ ;  /* 0x0000640078787a24 */ /* 0x000fc400078e02ff */
[----:B------:R-:W-:Y:S01]  /*7a30*/  STL.64 [R1+0x15a0], R158 ;  /* 0x0015a09e01007387 */ /* 0x000fe20000100a00 */
[----:B------:R-:W-:-:S03]  /*7a40*/  IMAD R121, R121, c[0x0][0x190], RZ ;  /* 0x0000640079797a24 */ /* 0x000fc600078e02ff */
[----:B------:R-:W-:Y:S04]  /*7a50*/  STL.64 [R1+0x1598], R144 ;  /* 0x0015989001007387 */ /* 0x000fe80000100a00 */
[----:B------:R-:W-:Y:S01]  /*7a60*/  STL.64 [R1+0x1590], R142 ;  /* 0x0015908e01007387 */ /* 0x000fe20000100a00 */
[----:B------:R-:W-:-:S03]  /*7a70*/  IMAD R118, R118, c[0x0][0x190], RZ ;  /* 0x0000640076767a24 */ /* 0x000fc600078e02ff */
[----:B------:R1:W-:Y:S04]  /*7a80*/  STL.64 [R1+0x1588], R128 ;  /* 0x0015888001007387 */ /* 0x0003e80000100a00 */
[----:B------:R-:W-:Y:S04]  /*7a90*/  STL.64 [R1+0x1580], R130 ;  /* 0x0015808201007387 */ /* 0x000fe80000100a00 */
[----:B------:R2:W-:Y:S01]  /*7aa0*/  STL.64 [R1+0x1570], R126 ;  /* 0x0015707e01007387 */ /* 0x0005e20000100a00 */
[----:B-1----:R-:W-:-:S04]  /*7ab0*/  LEA R128, P1, R123, R4, 0x2 ;  /* 0x000000047b807211 */ /* 0x002fc800078210ff */
[----:B------:R-:W-:Y:S02]  /*7ac0*/  LEA.HI.X.SX32 R129, R123, R0, 0x2, P1 ;  /* 0x000000007b817211 */ /* 0x000fe400008f16ff */
[CC--:B--2---:R-:W-:Y:S02]  /*7ad0*/  LEA R126, P0, R120.reuse, R4.reuse, 0x2 ;  /* 0x00000004787e7211 */ /* 0x0c4fe400078010ff */
[----:B------:R-:W-:Y:S02]  /*7ae0*/  LEA R166, P1, R121, R4, 0x2 ;  /* 0x0000000479a67211 */ /* 0x000fe400078210ff */
[----:B------:R-:W-:Y:S02]  /*7af0*/  LEA.HI.X.SX32 R127, R120, R0, 0x2, P0 ;  /* 0x00000000787f7211 */ /* 0x000fe400000f16ff */
[----:B------:R-:W-:Y:S01]  /*7b00*/  LEA R122, P0, R118, R4, 0x2 ;  /* 0x00000004767a7211 */ /* 0x000fe200078010ff */
[----:B------:R-:W-:Y:S01]  /*7b10*/  IMAD R119, R119, c[0x0][0x190], RZ ;  /* 0x0000640077777a24 */ /* 0x000fe200078e02ff */
[-C--:B------:R-:W-:Y:S01]  /*7b20*/  LEA.HI.X.SX32 R167, R121, R0.reuse, 0x2, P1 ;  /* 0x0000000079a77211 */ /* 0x080fe200008f16ff */
[----:B------:R-:W-:Y:S01]  /*7b30*/  IMAD R116, R116, c[0x0][0x190], RZ ;  /* 0x0000640074747a24 */ /* 0x000fe200078e02ff */
[----:B------:R-:W-:Y:S01]  /*7b40*/  LEA.HI.X.SX32 R123, R118, R0, 0x2, P0 ;  /* 0x00000000767b7211 */ /* 0x000fe200000f16ff */
[----:B------:R-:W-:Y:S01]  /*7b50*/  STL.64 [R1+0x1578], R128 ;  /* 0x0015788001007387 */ /* 0x000fe20000100a00 */
[----:B------:R-:W-:Y:S01]  /*7b60*/  IMAD R117, R117, c[0x0][0x190], RZ ;  /* 0x0000640075757a24 */ /* 0x000fe200078e02ff */
[----:B------:R-:W-:-:S02]  /*7b70*/  LEA R124, P1, R119, R4, 0x2 ;  /* 0x00000004777c7211 */ /* 0x000fc400078210ff */
[----:B------:R-:W-:Y:S01]  /*7b80*/  STL.64 [R1+0x1568], R166 ;  /* 0x001568a601007387 */ /* 0x000fe20000100a00 */
[----:B------:R-:W-:-:S03]  /*7b90*/  IMAD R114, R114, c[0x0][0x190], RZ ;  /* 0x0000640072727a24 */ /* 0x000fc600078e02ff */
[----:B------:R-:W-:Y:S01]  /*7ba0*/  STL.64 [R1+0x1560], R126 ;  /* 0x0015607e01007387 */ /* 0x000fe20000100a00 */
[----:B------:R-:W-:-:S03]  /*7bb0*/  LEA.HI.X.SX32 R125, R119, R0, 0x2, P1 ;  /* 0x00000000777d7211 */ /* 0x000fc600008f16ff */
[----:B------:R1:W-:Y:S01]  /*7bc0*/  STL.64 [R1+0x1550], R122 ;  /* 0x0015507a01007387 */ /* 0x0003e20000100a00 */
[----:B------:R-:W-:Y:S01]  /*7bd0*/  LEA R120, P1, R117, R4, 0x2 ;  /* 0x0000000475787211 */ /* 0x000fe200078210ff */
[----:B------:R-:W-:-:S03]  /*7be0*/  IMAD R115, R115, c[0x0][0x190], RZ ;  /* 0x0000640073737a24 */ /* 0x000fc600078e02ff */
[----:B------:R-:W-:Y:S02]  /*7bf0*/  LEA.HI.X.SX32 R121, R117, R0, 0x2, P1 ;  /* 0x0000000075797211 */ /* 0x000fe400008f16ff */
[----:B-1----:R-:W-:-:S04]  /*7c00*/  LEA R122, P0, R116, R4, 0x2 ;  /* 0x00000004747a7211 */ /* 0x002fc800078010ff */
[----:B------:R-:W-:Y:S02]  /*7c10*/  LEA.HI.X.SX32 R123, R116, R0, 0x2, P0 ;  /* 0x00000000747b7211 */ /* 0x000fe400000f16ff */
[----:B------:R-:W-:Y:S01]  /*7c20*/  LEA R118, P0, R114, R4, 0x2 ;  /* 0x0000000472767211 */ /* 0x000fe200078010ff */
[----:B------:R-:W-:Y:S01]  /*7c30*/  IMAD R112, R112, c[0x0][0x190], RZ ;  /* 0x0000640070707a24 */ /* 0x000fe200078e02ff */
[----:B------:R-:W-:Y:S02]  /*7c40*/  STL.64 [R1+0x1558], R124 ;  /* 0x0015587c01007387 */ /* 0x000fe40000100a00 */
[----:B------:R-:W-:Y:S01]  /*7c50*/  LEA.HI.X.SX32 R119, R114, R0, 0x2, P0 ;  /* 0x0000000072777211 */ /* 0x000fe200000f16ff */
[----:B------:R-:W-:Y:S01]  /*7c60*/  IMAD R113, R113, c[0x0][0x190], RZ ;  /* 0x0000640071717a24 */ /* 0x000fe200078e02ff */
[----:B------:R1:W-:Y:S01]  /*7c70*/  STL.64 [R1+0x1548], R120 ;  /* 0x0015487801007387 */ /* 0x0003e20000100a00 */
[----:B------:R-:W-:-:S03]  /*7c80*/  IMAD R110, R110, c[0x0][0x190], RZ ;  /* 0x000064006e6e7a24 */ /* 0x000fc600078e02ff */
        /* <DEDUP_REMOVED lines=418> */
[----:B-1----:R-:W-:Y:S01]  /*96b0*/  LEA R16, P1, R11, R4, 0x2 ;  /* 0x000000040b107211 */ /* 0x002fe200078210ff */
[----:B------:R-:W-:-:S03]  /*96c0*/  IMAD R7, R7, c[0x0][0x190], RZ ;  /* 0x0000640007077a24 */ /* 0x000fc600078e02ff */
[----:B------:R-:W-:Y:S02]  /*96d0*/  LEA.HI.X.SX32 R17, R11, R0, 0x2, P1 ;  /* 0x000000000b117211 */ /* 0x000fe400008f16ff */
[CC--:B--2---:R-:W-:Y:S02]  /*96e0*/  LEA R14, P0, R8.reuse, R4.reuse, 0x2 ;  /* 0x00000004080e7211 */ /* 0x0c4fe400078010ff */
[C---:B------:R-:W-:Y:S02]  /*96f0*/  LEA R182, P1, R9.reuse, R4, 0x2 ;  /* 0x0000000409b67211 */ /* 0x040fe400078210ff */
[----:B------:R-:W-:Y:S02]  /*9700*/  LEA.HI.X.SX32 R15, R8, R0, 0x2, P0 ;  /* 0x00000000080f7211 */ /* 0x000fe400000f16ff */
[----:B------:R-:W-:Y:S02]  /*9710*/  LEA R10, P0, R6, R4, 0x2 ;  /* 0x00000004060a7211 */ /* 0x000fe400078010ff */
[----:B------:R-:W-:Y:S01]  /*9720*/  LEA.HI.X.SX32 R183, R9, R0, 0x2, P1 ;  /* 0x0000000009b77211 */ /* 0x000fe200008f16ff */
[----:B------:R-:W-:Y:S01]  /*9730*/  IMAD R5, R5, c[0x0][0x190], RZ ;  /* 0x0000640005057a24 */ /* 0x000fe200078e02ff */
[C---:B------:R-:W-:Y:S01]  /*9740*/  LEA R12, P1, R7.reuse, R4, 0x2 ;  /* 0x00000004070c7211 */ /* 0x040fe200078210ff */
[----:B------:R-:W-:Y:S01]  /*9750*/  IMAD R2, R2, c[0x0][0x190], RZ ;  /* 0x0000640002027a24 */ /* 0x000fe200078e02ff */
[-C--:B------:R-:W-:Y:S01]  /*9760*/  LEA.HI.X.SX32 R11, R6, R0.reuse, 0x2, P0 ;  /* 0x00000000060b7211 */ /* 0x080fe200000f16ff */
[----:B------:R-:W-:Y:S01]  /*9770*/  STL.64 [R1+0xaa8], R16 ;  /* 0x000aa81001007387 */ /* 0x000fe20000100a00 */
[----:B------:R-:W-:-:S03]  /*9780*/  LEA.HI.X.SX32 R13, R7, R0, 0x2, P1 ;  /* 0x00000000070d7211 */ /* 0x000fc600008f16ff */
[----:B------:R-:W-:Y:S01]  /*9790*/  STL.64 [R1+0xa98], R182 ;  /* 0x000a98b601007387 */ /* 0x000fe20000100a00 */
[----:B------:R-:W-:-:S03]  /*97a0*/  LEA R8, P1, R5, R4, 0x2 ;  /* 0x0000000405087211 */ /* 0x000fc600078210ff */
[----:B------:R-:W-:Y:S04]  /*97b0*/  STL.64 [R1+0xa90], R14 ;  /* 0x000a900e01007387 */ /* 0x000fe80000100a00 */
[----:B------:R1:W-:Y:S01]  /*97c0*/  STL.64 [R1+0xa80], R10 ;  /* 0x000a800a01007387 */ /* 0x0003e20000100a00 */
[----:B------:R-:W-:Y:S01]  /*97d0*/  LEA.HI.X.SX32 R9, R5, R0, 0x2, P1 ;  /* 0x0000000005097211 */ /* 0x000fe200008f16ff */
[----:B------:R-:W-:Y:S02]  /*97e0*/  IMAD R3, R3, c[0x0][0x190], RZ ;  /* 0x0000640003037a24 */ /* 0x000fe400078e02ff */
[----:B------:R-:W-:Y:S01]  /*97f0*/  STL.64 [R1+0xa88], R12 ;  /* 0x000a880c01007387 */ /* 0x000fe20000100a00 */
[----:B-1----:R-:W-:-:S04]  /*9800*/  LEA R10, P0, R2, R4, 0x2 ;  /* 0x00000004020a7211 */ /* 0x002fc800078010ff */
[----:B------:R-:W-:Y:S01]  /*9810*/  LEA.HI.X.SX32 R11, R2, R0, 0x2, P0 ;  /* 0x00000000020b7211 */ /* 0x000fe200000f16ff */
[----:B------:R1:W-:Y:S01]  /*9820*/  STL.64 [R1+0xa78], R8 ;  /* 0x000a780801007387 */ /* 0x0003e20000100a00 */
[----:B------:R-:W-:-:S03]  /*9830*/  IMAD.MOV.U32 R241, RZ, RZ, c[0x0][0x188] ;  /* 0x00006200fff17624 */ /* 0x000fc600078e00ff */
[----:B------:R2:W-:Y:S01]  /*9840*/  STL.64 [R1+0xa70], R10 ;  /* 0x000a700a01007387 */ /* 0x0005e20000100a00 */
[----:B------:R-:W-:Y:S01]  /*9850*/  ULDC.64 UR4, c[0x0][0x118] ;  /* 0x0000460000047ab9 */ /* 0x000fe20000000a00 */
[----:B-1----:R-:W-:Y:S01]  /*9860*/  LEA R8, P1, R3, R4, 0x2 ;  /* 0x0000000403087211 */ /* 0x002fe200078210ff */
[----:B--2---:R-:W-:-:S03]  /*9870*/  IMAD.SHL.U32 R10, R140, 0x4, RZ ;  /* 0x000000048c0a7824 */ /* 0x004fc600078e00ff */
[----:B------:R-:W-:Y:S02]  /*9880*/  LEA.HI.X.SX32 R9, R3, R0, 0x2, P1 ;  /* 0x0000000003097211 */ /* 0x000fe400008f16ff */
[----:B------:R-:W-:Y:S01]  /*9890*/  SHF.L.U32 R0, R241, 0x2, RZ ;  /* 0x00000002f1007819 */ /* 0x000fe200000006ff */
[----:B------:R1:W-:Y:S01]  /*98a0*/  LDGSTS.E [R10], [R234.64], !P3 ;  /* 0x00000000ea0a7fae */ /* 0x0003e2000d921844 */
[----:B------:R-:W-:-:S03]  /*98b0*/  IADD3 R2, R252, -0x1d, RZ ;  /* 0xffffffe3fc027810 */ /* 0x000fc60007ffe0ff */
[----:B------:R1:W-:Y:S01]  /*98c0*/  LDGSTS.E [R10+0x100], [R236.64], !P3 ;  /* 0x00100000ec0a7fae */ /* 0x0003e2000d921844 */
[----:B------:R-:W-:-:S03]  /*98d0*/  IMAD.WIDE R22, R0, 0x4, R234 ;  /* 0x0000000400167825 */ /* 0x000fc600078e02ea */
        /* <DEDUP_REMOVED lines=11> */
[----:B------:R-:W-:Y:S01]  /*9990*/  ISETP.GE.U32.AND P3, PT, R2, 0x7fffffa4, PT ;  /* 0x7fffffa40200780c */ /* 0x000fe20003f66070 */
[----:B------:R-:W-:Y:S02]  /*99a0*/  IMAD.SHL.U32 R2, R241, 0x8, RZ ;  /* 0x00000008f1027824 */ /* 0x000fe400078e00ff */
[----:B------:R2:W-:Y:S01]  /*99b0*/  STL.64 [R1+0xa68], R8 ;  /* 0x000a680801007387 */ /* 0x0005e20000100a00 */
[----:B------:R-:W-:-:S03]  /*99c0*/  IMAD.WIDE R4, R0, 0x4, R250 ;  /* 0x0000000400047825 */ /* 0x000fc600078e02fa */
[----:B------:R-:W-:Y:S04]  /*99d0*/  STL.64 [R1+0x7d8], R22 ;  /* 0x0007d81601007387 */ /* 0x000fe80000100a00 */
[----:B------:R3:W-:Y:S01]  /*99e0*/  LDGSTS.E [R10+0x2000], [R22.64], !P4 ;  /* 0x02000000160a7fae */ /* 0x0007e2000e121844 */
[----:B------:R-:W-:-:S03]  /*99f0*/  IADD3 R6, R252, -0x19, RZ ;  /* 0xffffffe7fc067810 */ /* 0x000fc60007ffe0ff */
[----:B------:R4:W-:Y:S01]  /*9a00*/  STL.64 [R1+0x7d0], R20 ;  /* 0x0007d01401007387 */ /* 0x0009e20000100a00 */
[----:B--2---:R-:W-:-:S03]  /*9a10*/  IMAD.WIDE R8, R0, 0x4, R248 ;  /* 0x0000000400087825 */ /* 0x004fc600078e02f8 */
[----:B------:R4:W-:Y:S04]  /*9a20*/  LDGSTS.E [R10+0x2100], [R20.64], !P4 ;  /* 0x02100000140a7fae */ /* 0x0009e8000e121844 */
[----:B------:R2:W-:Y:S04]  /*9a30*/  STL.64 [R1+0x7c8], R18 ;  /* 0x0007c81201007387 */ /* 0x0005e80000100a00 */
[----:B------:R2:W-:Y:S04]  /*9a40*/  LDGSTS.E [R10+0x2200], [R18.64], !P4 ;  /* 0x02200000120a7fae */ /* 0x0005e8000e121844 */
[----:B------:R1:W-:Y:S01]  /*9a50*/  STL.64 [R1+0x7c0], R16 ;  /* 0x0007c01001007387 */ /* 0x0003e20000100a00 */
[----:B----4-:R-:W-:-:S03]  /*9a60*/  IMAD.WIDE R20, R2, 0x4, R234 ;  /* 0x0000000402147825 */ /* 0x010fc600078e02ea */
[----:B------:R1:W-:Y:S01]  /*9a70*/  LDGSTS.E [R10+0x2300], [R16.64], !P4 ;  /* 0x02300000100a7fae */ /* 0x0003e2000e121844 */
[----:B------:R-:W-:-:S03]  /*9a80*/  IMAD R0, R241, 0xc, RZ ;  /* 0x0000000cf1007824 */ /* 0x000fc600078e02ff */
[----:B------:R4:W-:Y:S01]  /*9a90*/  STL.64 [R1+0x7b8], R14 ;  /* 0x0007b80e01007387 */ /* 0x0009e20000100a00 */
[----:B--2---:R-:W-:-:S03]  /*9aa0*/  IMAD.WIDE R18, R2, 0x4, R236 ;  /* 0x0000000402127825 */ /* 0x004fc600078e02ec */
[----:B------:R4:W-:Y:S01]  /*9ab0*/  LDGSTS.E [R10+0x2400], [R14.64], !P4 ;  /* 0x024000000e0a7fae */ /* 0x0009e2000e121844 */
[----:B------:R-:W-:-:S03]  /*9ac0*/  ISETP.GE.U32.AND P1, PT, R6, 0x7fffffa8, PT ;  /* 0x7fffffa80600780c */ /* 0x000fc60003f26070 */
[----:B------:R2:W-:Y:S01]  /*9ad0*/  STL.64 [R1+0x7b0], R12 ;  /* 0x0007b00c01007387 */ /* 0x0005e20000100a00 */
[----:B-1----:R-:W-:-:S03]  /*9ae0*/  IMAD.WIDE R16, R2, 0x4, R238 ;  /* 0x0000000402107825 */ /* 0x002fc600078e02ee */
[----:B------:R2:W-:Y:S01]  /*9af0*/  LDGSTS.E [R10+0x2500], [R12.64], !P4 ;  /* 0x025000000c0a7fae */ /* 0x0005e2000e121844 */
[----:B------:R-:W-:-:S03]  /*9b00*/  IMAD.WIDE R6, R2, 0x4, R248 ;  /* 0x0000000402067825 */ /* 0x000fc600078e02f8 */
[----:B------:R1:W-:Y:S01]  /*9b10*/  STL.64 [R1+0x7a8], R8 ;  /* 0x0007a80801007387 */ /* 0x0003e20000100a00 */
[----:B----4-:R-:W-:-:S03]  /*9b20*/  IMAD.WIDE R14, R2, 0x4, R242 ;  /* 0x00000004020e7825 */ /* 0x010fc600078e02f2 */
[----:B------:R1:W-:Y:S04]  /*9b30*/  LDGSTS.E [R10+0x2600], [R8.64], !P4 ;  /* 0x02600000080a7fae */ /* 0x0003e8000e121844 */
[----:B------:R4:W-:Y:S01]  /*9b40*/  STL.64 [R1+0x7a0], R4 ;  /* 0x0007a00401007387 */ /* 0x0009e20000100a00 */
[----:B--2---:R-:W-:-:S03]  /*9b50*/  IMAD.WIDE R12, R2, 0x4, R244 ;  /* 0x00000004020c7825 */ /* 0x004fc600078e02f4 */
[----:B------:R4:W-:Y:S04]  /*9b60*/  LDGSTS.E [R10+0x2700], [R4.64], !P4 ;  /* 0x02700000040a7fae */ /* 0x0009e8000e121844 */
[----:B------:R2:W-:Y:S01]  /*9b70*/  STL.64 [R1+0x6d8], R20 ;  /* 0x0006d81401007387 */ /* 0x0005e20000100a00 */
[----:B-1----:R-:W-:-:S03]  /*9b80*/  IMAD.WIDE R8, R2, 0x4, R246 ;  /* 0x0000000402087825 */ /* 0x002fc600078e02f6 */
[----:B------:R2:W-:Y:S04]  /*9b90*/  LDGSTS.E [R10+0x4000], [R20.64], !P5 ;  /* 0x04000000140a7fae */ /* 0x0005e8000e921844 */
[----:B------:R1:W-:Y:S01]  /*9ba0*/  STL.64 [R1+0x6d0], R18 ;  /* 0x0006d01201007387 */ /* 0x0003e20000100a00 */
[----:B----4-:R-:W-:-:S03]  /*9bb0*/  IMAD.WIDE R4, R2, 0x4, R250 ;  /* 0x0000000402047825 */ /* 0x010fc600078e02fa */
[----:B------:R1:W-:Y:S04]  /*9bc0*/  LDGSTS.E [R10+0x4100], [R18.64], !P5 ;  /* 0x04100000120a7fae */ /* 0x0003e8000e921844 */
[----:B------:R4:W-:Y:S01]  /*9bd0*/  STL.64 [R1+0x6c8], R16 ;  /* 0x0006c81001007387 */ /* 0x0009e20000100a00 */
[----:B--2---:R-:W-:-:S03]  /*9be0*/  IMAD.WIDE R20, R0, 0x4, R234 ;  /* 0x0000000400147825 */ /* 0x004fc600078e02ea */
[----:B------:R4:W-:Y:S01]  /*9bf0*/  LDGSTS.E [R10+0x4200], [R16.64], !P5 ;  /* 0x04200000100a7fae */ /* 0x0009e2000e921844 */
[----:B------:R-:W-:-:S03]  /*9c00*/  SHF.L.U32 R2, R241, 0x4, RZ ;  /* 0x00000004f1027819 */ /* 0x000fc600000006ff */
[----:B------:R2:W-:Y:S01]  /*9c10*/  STL.64 [R1+0x6c0], R14 ;  /* 0x0006c00e01007387 */ /* 0x0005e20000100a00 */
[----:B-1----:R-:W-:-:S03]  /*9c20*/  IMAD.WIDE R18, R0, 0x4, R236 ;  /* 0x0000000400127825 */ /* 0x002fc600078e02ec */
[----:B------:R2:W-:Y:S01]  /*9c30*/  LDGSTS.E [R10+0x4300], [R14.64], !P5 ;  /* 0x043000000e0a7fae */ /* 0x0005e2000e921844 */
[----:B------:R-:W-:-:S03]  /*9c40*/  IADD3 R139, R252, -0x15, RZ ;  /* 0xffffffebfc8b7810 */ /* 0x000fc60007ffe0ff */
        /* <DEDUP_REMOVED lines=11> */
[----:B------:R1:W-:Y:S01]  /*9d00*/  LDGSTS.E [R10+0x4700], [R4.64], !P5 ;  /* 0x04700000040a7fae */ /* 0x0003e2000e921844 */
[----:B------:R-:W-:-:S03]  /*9d10*/  ISETP.GE.U32.AND P0, PT, R139, 0x7fffffac, PT ;  /* 0x7fffffac8b00780c */ /* 0x000fc60003f06070 */
        /* <DEDUP_REMOVED lines=12> */
[----:B------:R-:W-:-:S03]  /*9de0*/  IMAD R0, R241, 0x14, RZ ;  /* 0x00000014f1007824 */ /* 0x000fc600078e02ff */
        /* <DEDUP_REMOVED lines=24> */
[----:B------:R-:W-:-:S03]  /*9f70*/  IMAD R2, R241, 0x18, RZ ;  /* 0x00000018f1027824 */ /* 0x000fc600078e02ff */
        /* <DEDUP_REMOVED lines=9> */
[----:B------:R-:W-:-:S03]  /*a010*/  IADD3 R3, R252, -0x21, RZ ;  /* 0xffffffdffc037810 */ /* 0x000fc60007ffe0ff */
        /* <DEDUP_REMOVED lines=12> */
[----:B------:R-:W-:-:S03]  /*a0e0*/  ISETP.GE.U32.AND P4, PT, R3, 0x7fffffa0, PT ;  /* 0x7fffffa00300780c */ /* 0x000fc60003f86070 */
[----:B------:R2:W-:Y:S01]  /*a0f0*/  STL.64 [R1+0x480], R14 ;  /* 0x0004800e01007387 */ /* 0x0005e20000100a00 */
[----:B-1----:R-:W-:-:S03]  /*a100*/  IMAD.WIDE R18, R2, 0x4, R236 ;  /* 0x0000000402127825 */ /* 0x002fc600078e02ec */
[----:B------:R2:W-:Y:S01]  /*a110*/  LDGSTS.E [R10+0xa300], [R14.64], !P0 ;  /* 0x0a3000000e0a7fae */ /* 0x0005e2000c121844 */
[----:B------:R-:W-:-:S03]  /*a120*/  IADD3 R3, R252, -0x25, RZ ;  /* 0xffffffdbfc037810 */ /* 0x000fc60007ffe0ff */
        /* <DEDUP_REMOVED lines=16> */
[----:B------:R4:W-:Y:S01]  /*a230*/  LDGSTS.E [R10+0xc000], [R20.64], !P1 ;  /* 0x0c000000140a7fae */ /* 0x0009e2000c921844 */
[----:B------:R-:W-:-:S03]  /*a240*/  IADD3 R3, R252, -0x29, RZ ;  /* 0xffffffd7fc037810 */ /* 0x000fc60007ffe0ff */
        /* <DEDUP_REMOVED lines=9> */
[----:B------:R-:W-:-:S03]  /*a2e0*/  IMAD.SHL.U32 R2, R241, 0x20, RZ ;  /* 0x00000020f1027824 */ /* 0x000fc600078e00ff */
[----:B------:R2:W-:Y:S01]  /*a2f0*/  STL.64 [R1+0x3b8], R12 ;  /* 0x0003b80c01007387 */ /* 0x0005e20000100a00 */
[----:B-1----:R-:W-:-:S03]  /*a300*/  IMAD.WIDE R16, R0, 0x4, R238 ;  /* 0x0000000400107825 */ /* 0x002fc600078e02ee */
[----:B------:R2:W-:Y:S01]  /*a310*/  LDGSTS.E [R10+0xc400], [R12.64], !P1 ;  /* 0x0c4000000c0a7fae */ /* 0x0005e2000c921844 */
[----:B------:R-:W-:-:S03]  /*a320*/  ISETP.GE.U32.AND P2, PT, R3, 0x7fffff98, PT ;  /* 0x7fffff980300780c */ /* 0x000fc60003f46070 */
        /* <DEDUP_REMOVED lines=50> */
[----:B------:R2:W-:Y:S01]  /*a650*/  LDGSTS.E [R10+0x10300], [R14.64], !P4 ;  /* 0x103000000e0a7fae */ /* 0x0005e2000e121844 */
[----:B------:R-:W-:-:S03]  /*a660*/  ISETP.GE.U32.AND P1, PT, R3, 0x7fffff8c, PT ;  /* 0x7fffff8c0300780c */ /* 0x000fc60003f26070 */
[----:B------:R1:W-:Y:S01]  /*a670*/  STL.64 [R1+0x238], R12 ;  /* 0x0002380c01007387 */ /* 0x0003e20000100a00 */
[----:B----4-:R-:W-:-:S03]  /*a680*/  IMAD.WIDE R16, R0, 0x4, R238 ;  /* 0x0000000400107825 */ /* 0x010fc600078e02ee */
[----:B------:R1:W-:Y:S01]  /*a690*/  LDGSTS.E [R10+0x10400], [R12.64], !P4 ;  /* 0x104000000c0a7fae */ /* 0x0003e2000e121844 */
[----:B------:R-:W-:-:S03]  /*a6a0*/  IMAD R2, R241, 0x28, RZ ;  /* 0x00000028f1027824 */ /* 0x000fc600078e02ff */
        /* <DEDUP_REMOVED lines=9> */
[----:B------:R1:W-:Y:S01]  /*a740*/  LDGSTS.E [R10+0x10700], [R4.64], !P4 ;  /* 0x10700000040a7fae */ /* 0x0003e2000e121844 */
[----:B---3--:R-:W-:-:S03]  /*a750*/  IMAD.WIDE R22, R2, 0x4, R234 ;  /* 0x0000000402167825 */ /* 0x008fc600078e02ea */
        /* <DEDUP_REMOVED lines=9> */
[----:B---3--:R-:W-:-:S03]  /*a7f0*/  IMAD.WIDE R20, R2, 0x4, R236 ;  /* 0x0000000402147825 */ /* 0x008fc600078e02ec */
        /* <DEDUP_REMOVED lines=8> */
[----:B---3--:R-:W-:-:S03]  /*a880*/  IMAD.WIDE R14, R2, 0x4, R244 ;  /* 0x00000004020e7825 */ /* 0x008fc600078e02f4 */
[----:B------:R1:W-:Y:S01]  /*a890*/  LDGSTS.E [R10+0x12500], [R8.64], !P5 ;  /* 0x12500000080a7fae */ /* 0x0003e2000e921844 */
[----:B------:R-:W-:-:S03]  /*a8a0*/  ISETP.GE.U32.AND P4, PT, R3, 0x7fffff84, PT ;  /* 0x7fffff840300780c */ /* 0x000fc60003f86070 */
[----:B------:R3:W-:Y:S01]  /*a8b0*/  STL.64 [R1+0x168], R6 ;  /* 0x0001680601007387 */ /* 0x0007e20000100a00 */
[----:B--2---:R-:W-:-:S03]  /*a8c0*/  IMAD.WIDE R12, R2, 0x4, R246 ;  /* 0x00000004020c7825 */ /* 0x004fc600078e02f6 */
[----:B------:R3:W-:Y:S01]  /*a8d0*/  LDGSTS.E [R10+0x12600], [R6.64], !P5 ;  /* 0x12600000060a7fae */ /* 0x0007e2000e921844 */
[----:B------:R-:W-:-:S03]  /*a8e0*/  IADD3 R3, R252, -0x2, RZ ;  /* 0xfffffffefc037810 */ /* 0x000fc60007ffe0ff */
[----:B------:R2:W-:Y:S01]  /*a8f0*/  STL.64 [R1+0x160], R4 ;  /* 0x0001600401007387 */ /* 0x0005e20000100a00 */
[----:B-1----:R-:W-:-:S03]  /*a900*/  IMAD R8, R241, 0x2c, RZ ;  /* 0x0000002cf1087824 */ /* 0x002fc600078e02ff */
[----:B------:R2:W-:Y:S04]  /*a910*/  LDGSTS.E [R10+0x12700], [R4.64], !P5 ;  /* 0x12700000040a7fae */ /* 0x0005e8000e921844 */
[----:B------:R-:W-:Y:S01]  /*a920*/  STL.64 [R1+0xd8], R22 ;  /* 0x0000d81601007387 */ /* 0x000fe20000100a00 */
[----:B---3--:R-:W-:-:S03]  /*a930*/  IMAD.WIDE R6, R2, 0x4, R248 ;  /* 0x0000000402067825 */ /* 0x008fc600078e02f8 */
[----:B------:R1:W-:Y:S04]  /*a940*/  LDGSTS.E [R10+0x14000], [R22.64], !P2 ;  /* 0x14000000160a7fae */ /* 0x0003e8000d121844 */
[----:B------:R-:W-:Y:S01]  /*a950*/  STL.64 [R1+0xd0], R20 ;  /* 0x0000d01401007387 */ /* 0x000fe20000100a00 */
[----:B--2---:R-:W-:-:S03]  /*a960*/  IMAD.WIDE R4, R2, 0x4, R250 ;  /* 0x0000000402047825 */ /* 0x004fc600078e02fa */
[----:B------:R1:W-:Y:S04]  /*a970*/  LDGSTS.E [R10+0x14100], [R20.64], !P2 ;  /* 0x14100000140a7fae */ /* 0x0003e8000d121844 */
[----:B------:R2:W-:Y:S04]  /*a980*/  STL.64 [R1+0xc8], R18 ;  /* 0x0000c81201007387 */ /* 0x0005e80000100a00 */
[----:B------:R2:W-:Y:S01]  /*a990*/  LDGSTS.E [R10+0x14200], [R18.64], !P2 ;  /* 0x14200000120a7fae */ /* 0x0005e2000d121844 */
[----:B------:R-:W-:-:S03]  /*a9a0*/  ISETP.GE.U32.AND P5, PT, R3, 0x7fffffbf, PT ;  /* 0x7fffffbf0300780c */ /* 0x000fc60003fa6070 */
[----:B------:R3:W-:Y:S04]  /*a9b0*/  STL.64 [R1+0xc0], R16 ;  /* 0x0000c01001007387 */ /* 0x0007e80000100a00 */
[----:B------:R3:W-:Y:S01]  /*a9c0*/  LDGSTS.E [R10+0x14300], [R16.64], !P2 ;  /* 0x14300000100a7fae */ /* 0x0007e2000d121844 */
[----:B--2---:R-:W-:-:S03]  /*a9d0*/  IMAD.WIDE R18, R8, 0x4, R234 ;  /* 0x0000000408127825 */ /* 0x004fc600078e02ea */
[----:B------:R2:W-:Y:S04]  /*a9e0*/  STL.64 [R1+0xb8], R14 ;  /* 0x0000b80e01007387 */ /* 0x0005e80000100a00 */
[----:B------:R2:W-:Y:S01]  /*a9f0*/  LDGSTS.E [R10+0x14400], [R14.64], !P2 ;  /* 0x144000000e0a7fae */ /* 0x0005e2000d121844 */
[----:B---3--:R-:W-:-:S03]  /*aa00*/  IMAD.WIDE R16, R8, 0x4, R236 ;  /* 0x0000000408107825 */ /* 0x008fc600078e02ec */
[----:B------:R3:W-:Y:S04]  /*aa10*/  STL.64 [R1+0xb0], R12 ;  /* 0x0000b00c01007387 */ /* 0x0007e80000100a00 */
[----:B------:R3:W-:Y:S01]  /*aa20*/  LDGSTS.E [R10+0x14500], [R12.64], !P2 ;  /* 0x145000000c0a7fae */ /* 0x0007e2000d121844 */
[----:B------:R-:W-:-:S03]  /*aa30*/  IMAD.WIDE R2, R8, 0x4, R244 ;  /* 0x0000000408027825 */ /* 0x000fc600078e02f4 */
[----:B------:R4:W-:Y:S01]  /*aa40*/  STL.64 [R1+0xa8], R6 ;  /* 0x0000a80601007387 */ /* 0x0009e20000100a00 */
[----:B--2---:R-:W-:-:S03]  /*aa50*/  IMAD.WIDE R14, R8, 0x4, R238 ;  /* 0x00000004080e7825 */ /* 0x004fc600078e02ee */
[----:B------:R4:W-:Y:S01]  /*aa60*/  LDGSTS.E [R10+0x14600], [R6.64], !P2 ;  /* 0x14600000060a7fae */ /* 0x0009e2000d121844 */
[----:B---3--:R-:W-:-:S03]  /*aa70*/  IMAD.WIDE R12, R8, 0x4, R242 ;  /* 0x00000004080c7825 */ /* 0x008fc600078e02f2 */
[----:B------:R2:W-:Y:S04]  /*aa80*/  STL.64 [R1+0xa0], R4 ;  /* 0x0000a00401007387 */ /* 0x0005e80000100a00 */
[----:B------:R2:W-:Y:S01]  /*aa90*/  LDGSTS.E [R10+0x14700], [R4.64], !P2 ;  /* 0x14700000040a7fae */ /* 0x0005e2000d121844 */
[----:B----4-:R-:W-:-:S03]  /*aaa0*/  IMAD.WIDE R6, R8, 0x4, R248 ;  /* 0x0000000408067825 */ /* 0x010fc600078e02f8 */
[----:B------:R-:W-:Y:S04]  /*aab0*/  STL.64 [R1+0x18], R18 ;  /* 0x0000181201007387 */ /* 0x000fe80000100a00 */
[----:B------:R1:W-:Y:S01]  /*aac0*/  LDGSTS.E [R10+0x16000], [R18.64], !P6 ;  /* 0x16000000120a7fae */ /* 0x0003e2000f121844 */
[----:B--2---:R-:W-:-:S03]  /*aad0*/  IMAD.WIDE R4, R8, 0x4, R246 ;  /* 0x0000000408047825 */ /* 0x004fc600078e02f6 */
[----:B------:R-:W-:Y:S04]  /*aae0*/  STL.64 [R1+0x10], R16 ;  /* 0x0000101001007387 */ /* 0x000fe80000100a00 */
[----:B------:R2:W-:Y:S01]  /*aaf0*/  LDGSTS.E [R10+0x16100], [R16.64], !P6 ;  /* 0x16100000100a7fae */ /* 0x0005e2000f121844 */
[----:B------:R-:W-:-:S03]  /*ab00*/  IMAD R24, R241, 0x30, RZ ;  /* 0x00000030f1187824 */ /* 0x000fc600078e02ff */
[----:B------:R-:W-:Y:S04]  /*ab10*/  STL.64 [R1+0x8], R14 ;  /* 0x0000080e01007387 */ /* 0x000fe80000100a00 */
[----:B------:R3:W-:Y:S04]  /*ab20*/  LDGSTS.E [R10+0x16200], [R14.64], !P6 ;  /* 0x162000000e0a7fae */ /* 0x0007e8000f121844 */
[----:B------:R4:W-:Y:S04]  /*ab30*/  STL.64 [R1], R12 ;  /* 0x0000000c01007387 */ /* 0x0009e80000100a00 */
[----:B------:R4:W-:Y:S01]  /*ab40*/  LDGSTS.E [R10+0x16300], [R12.64], !P6 ;  /* 0x163000000c0a7fae */ /* 0x0009e2000f121844 */
[----:B------:R-:W-:-:S03]  /*ab50*/  IMAD.WIDE R8, R8, 0x4, R250 ;  /* 0x0000000408087825 */ /* 0x000fc600078e02fa */
[----:B------:R1:W-:Y:S04]  /*ab60*/  LDGSTS.E [R10+0x16400], [R2.64], !P6 ;  /* 0x16400000020a7fae */ /* 0x0003e8000f121844 */
[----:B------:R-:W-:Y:S04]  /*ab70*/  STL.64 [R1+0x2fc0], R2 ;  /* 0x002fc00201007387 */ /* 0x000fe80000100a00 */
[----:B------:R1:W-:Y:S04]  /*ab80*/  LDGSTS.E [R10+0x16500], [R4.64], !P6 ;  /* 0x16500000040a7fae */ /* 0x0003e8000f121844 */
[----:B------:R-:W-:Y:S01]  /*ab90*/  STL.64 [R1+0x2fc8], R4 ;  /* 0x002fc80401007387 */ /* 0x000fe20000100a00 */
[----:B----4-:R-:W-:-:S03]  /*aba0*/  IMAD.WIDE R12, R24, 0x4, R236 ;  /* 0x00000004180c7825 */ /* 0x010fc600078e02ec */
[----:B------:R1:W-:Y:S04]  /*abb0*/  LDGSTS.E [R10+0x16600], [R6.64], !P6 ;  /* 0x16600000060a7fae */ /* 0x0003e8000f121844 */
[----:B------:R4:W-:Y:S01]  /*abc0*/  STL.64 [R1+0x2fd0], R6 ;  /* 0x002fd00601007387 */ /* 0x0009e20000100a00 */
[----:B---3--:R-:W-:-:S04]  /*abd0*/  IMAD.WIDE R14, R24, 0x4, R238 ;  /* 0x00000004180e7825 */ /* 0x008fc800078e02ee */
[----:B--2---:R-:W-:-:S04]  /*abe0*/  IMAD.WIDE R16, R24, 0x4, R242 ;  /* 0x0000000418107825 */ /* 0x004fc800078e02f2 */
[----:B-1----:R-:W-:-:S04]  /*abf0*/  IMAD.WIDE R10, R24, 0x4, R234 ;  /* 0x00000004180a7825 */ /* 0x002fc800078e02ea */
[----:B----4-:R-:W-:Y:S02]  /*ac00*/  IMAD.SHL.U32 R7, R140, 0x4, RZ ;  /* 0x000000048c077824 */ /* 0x010fe400078e00ff */
[----:B------:R-:W-:Y:S02]  /*ac10*/  IMAD R40, R241, 0x34, RZ ;  /* 0x00000034f1287824 */ /* 0x000fe400078e02ff */
[C---:B------:R-:W-:Y:S01]  /*ac20*/  IMAD.WIDE R18, R24.reuse, 0x4, R244 ;  /* 0x0000000418127825 */ /* 0x040fe200078e02f4 */
[----:B------:R1:W-:Y:S03]  /*ac30*/  LDGSTS.E [R7+0x16700], [R8.64], !P6 ;  /* 0x1670000008077fae */ /* 0x0003e6000f121844 */
[----:B------:R-:W-:Y:S01]  /*ac40*/  IMAD.WIDE R20, R24, 0x4, R246 ;  /* 0x0000000418147825 */ /* 0x000fe200078e02f6 */
[----:B------:R2:W-:Y:S01]  /*ac50*/  LDGSTS.E [R7+0x18000], [R10.64], !P0 ;  /* 0x180000000a077fae */ /* 0x0005e2000c121844 */
[----:B------:R-:W-:-:S02]  /*ac60*/  IADD3 R0, R252, -0x6, RZ ;  /* 0xfffffffafc007810 */ /* 0x000fc40007ffe0ff */
[C---:B------:R-:W-:Y:S01]  /*ac70*/  IMAD.WIDE R22, R24.reuse, 0x4, R248 ;  /* 0x0000000418167825 */ /* 0x040fe200078e02f8 */
[----:B------:R3:W-:Y:S03]  /*ac80*/  LDGSTS.E [R7+0x18100], [R12.64], !P0 ;  /* 0x181000000c077fae */ /* 0x0007e6000c121844 */
[----:B------:R-:W-:Y:S01]  /*ac90*/  IMAD.WIDE R24, R24, 0x4, R250 ;  /* 0x0000000418187825 */ /* 0x000fe200078e02fa */
[----:B------:R4:W-:Y:S03]  /*aca0*/  LDGSTS.E [R7+0x18200], [R14.64], !P0 ;  /* 0x182000000e077fae */ /* 0x0009e6000c121844 */
[C---:B------:R-:W-:Y:S01]  /*acb0*/  IMAD.WIDE R26, R40.reuse, 0x4, R234 ;  /* 0x00000004281a7825 */ /* 0x040fe200078e02ea */
[----:B------:R1:W-:Y:S03]  /*acc0*/  LDGSTS.E [R7+0x18300], [R16.64], !P0 ;  /* 0x1830000010077fae */ /* 0x0003e6000c121844 */
[----:B------:R-:W-:Y:S01]  /*acd0*/  IMAD.WIDE R28, R40, 0x4, R236 ;  /* 0x00000004281c7825 */ /* 0x000fe200078e02ec */
[----:B------:R1:W-:Y:S01]  /*ace0*/  LDGSTS.E [R7+0x18400], [R18.64], !P0 ;  /* 0x1840000012077fae */ /* 0x0003e2000c121844 */
[----:B------:R-:W-:-:S02]  /*acf0*/  ISETP.GE.U32.AND P2, PT, R0, 0x7fffffbb, PT ;  /* 0x7fffffbb0000780c */ /* 0x000fc40003f46070 */
[----:B------:R-:W-:Y:S01]  /*ad00*/  IMAD.WIDE R30, R40, 0x4, R238 ;  /* 0x00000004281e7825 */ /* 0x000fe200078e02ee */
[----:B------:R1:W-:Y:S01]  /*ad10*/  LDGSTS.E [R7+0x18500], [R20.64], !P0 ;  /* 0x1850000014077fae */ /* 0x0003e2000c121844 */
[----:B------:R-:W-:Y:S02]  /*ad20*/  IADD3 R0, R252, -0xa, RZ ;  /* 0xfffffff6fc007810 */ /* 0x000fe40007ffe0ff */
[C---:B------:R-:W-:Y:S01]  /*ad30*/  IMAD.WIDE R32, R40.reuse, 0x4, R242 ;  /* 0x0000000428207825 */ /* 0x040fe200078e02f2 */
[----:B------:R-:W-:Y:S03]  /*ad40*/  STL.64 [R1+0x2fd8], R8 ;  /* 0x002fd80801007387 */ /* 0x000fe60000100a00 */
[----:B------:R-:W-:Y:S01]  /*ad50*/  IMAD R56, R241, 0x38, RZ ;  /* 0x00000038f1387824 */ /* 0x000fe200078e02ff */
[----:B------:R1:W-:Y:S01]  /*ad60*/  LDGSTS.E [R7+0x18600], [R22.64], !P0 ;  /* 0x1860000016077fae */ /* 0x0003e2000c121844 */
[----:B------:R-:W-:-:S03]  /*ad70*/  IMAD.WIDE R34, R40, 0x4, R244 ;  /* 0x0000000428227825 */ /* 0x000fc600078e02f4 */
[----:B------:R-:W-:Y:S01]  /*ad80*/  STL.64 [R1+0x2fe0], R10 ;  /* 0x002fe00a01007387 */ /* 0x000fe20000100a00 */
[----:B------:R-:W-:-:S03]  /*ad90*/  IMAD.WIDE R36, R40, 0x4, R246 ;  /* 0x0000000428247825 */ /* 0x000fc600078e02f6 */
[----:B------:R1:W-:Y:S01]  /*ada0*/  LDGSTS.E [R7+0x18700], [R24.64], !P0 ;  /* 0x1870000018077fae */ /* 0x0003e2000c121844 */
[----:B------:R-:W-:-:S03]  /*adb0*/  IMAD.WIDE R38, R40, 0x4, R248 ;  /* 0x0000000428267825 */ /* 0x000fc600078e02f8 */
[----:B------:R3:W-:Y:S01]  /*adc0*/  STL.64 [R1+0x2fe8], R12 ;  /* 0x002fe80c01007387 */ /* 0x0007e20000100a00 */
[----:B------:R-:W-:-:S03]  /*add0*/  IMAD.WIDE R40, R40, 0x4, R250 ;  /* 0x0000000428287825 */ /* 0x000fc600078e02fa */
[----:B------:R1:W-:Y:S01]  /*ade0*/  LDGSTS.E [R7+0x1a000], [R26.64], !P1 ;  /* 0x1a0000001a077fae */ /* 0x0003e2000c921844 */
[----:B------:R-:W-:-:S03]  /*adf0*/  IMAD.WIDE R42, R56, 0x4, R234 ;  /* 0x00000004382a7825 */ /* 0x000fc600078e02ea */
[----:B------:R-:W-:Y:S01]  /*ae00*/  STL.64 [R1+0x2ff0], R14 ;  /* 0x002ff00e01007387 */ /* 0x000fe20000100a00 */
[----:B------:R-:W-:-:S03]  /*ae10*/  ISETP.GE.U32.AND P6, PT, R0, 0x7fffffb7, PT ;  /* 0x7fffffb70000780c */ /* 0x000fc60003fc6070 */
[----:B------:R1:W-:Y:S01]  /*ae20*/  LDGSTS.E [R7+0x1a100], [R28.64], !P1 ;  /* 0x1a1000001c077fae */ /* 0x0003e2000c921844 */
[----:B------:R-:W-:-:S03]  /*ae30*/  IMAD.WIDE R44, R56, 0x4, R236 ;  /* 0x00000004382c7825 */ /* 0x000fc600078e02ec */
[----:B------:R-:W-:Y:S01]  /*ae40*/  STL.64 [R1+0x2ff8], R16 ;  /* 0x002ff81001007387 */ /* 0x000fe20000100a00 */
[----:B------:R-:W-:-:S03]  /*ae50*/  IADD3 R0, R252, -0xe, RZ ;  /* 0xfffffff2fc007810 */ /* 0x000fc60007ffe0ff */
[----:B------:R1:W-:Y:S01]  /*ae60*/  LDGSTS.E [R7+0x1a200], [R30.64], !P1 ;  /* 0x1a2000001e077fae */ /* 0x0003e2000c921844 */
[----:B------:R-:W-:-:S03]  /*ae70*/  IMAD.WIDE R46, R56, 0x4, R238 ;  /* 0x00000004382e7825 */ /* 0x000fc600078e02ee */
[----:B------:R-:W-:Y:S01]  /*ae80*/  STL.64 [R1+0x3000], R18 ;  /* 0x0030001201007387 */ /* 0x000fe20000100a00 */
[----:B------:R-:W-:-:S03]  /*ae90*/  IMAD.WIDE R48, R56, 0x4, R242 ;  /* 0x0000000438307825 */ /* 0x000fc600078e02f2 */
[----:B------:R1:W-:Y:S01]  /*aea0*/  LDGSTS.E [R7+0x1a300], [R32.64], !P1 ;  /* 0x1a30000020077fae */ /* 0x0003e2000c921844 */
[----:B------:R-:W-:-:S03]  /*aeb0*/  IMAD R72, R241, 0x3c, RZ ;  /* 0x0000003cf1487824 */ /* 0x000fc600078e02ff */
[----:B------:R1:W-:Y:S01]  /*aec0*/  STL.64 [R1+0x3008], R20 ;  /* 0x0030081401007387 */ /* 0x0003e20000100a00 */
[----:B------:R-:W-:-:S03]  /*aed0*/  IMAD.WIDE R50, R56, 0x4, R244 ;  /* 0x0000000438327825 */ /* 0x000fc600078e02f4 */
[----:B------:R1:W-:Y:S01]  /*aee0*/  LDGSTS.E [R7+0x1a400], [R34.64], !P1 ;  /* 0x1a40000022077fae */ /* 0x0003e2000c921844 */
[----:B------:R-:W-:-:S03]  /*aef0*/  IMAD.WIDE R52, R56, 0x4, R246 ;  /* 0x0000000438347825 */ /* 0x000fc600078e02f6 */
[----:B------:R-:W-:Y:S04]  /*af00*/  STL.64 [R1+0x3010], R22 ;  /* 0x0030101601007387 */ /* 0x000fe80000100a00 */
[----:B------:R1:W-:Y:S01]  /*af10*/  LDGSTS.E [R7+0x1a500], [R36.64], !P1 ;  /* 0x1a50000024077fae */ /* 0x0003e2000c921844 */
[----:B------:R-:W-:-:S03]  /*af20*/  ISETP.GE.U32.AND P0, PT, R0, 0x7fffffb3, PT ;  /* 0x7fffffb30000780c */ /* 0x000fc60003f06070 */
[----:B------:R-:W-:Y:S01]  /*af30*/  STL.64 [R1+0x3018], R24 ;  /* 0x0030181801007387 */ /* 0x000fe20000100a00 */
[----:B------:R-:W-:-:S03]  /*af40*/  IMAD.WIDE R54, R56, 0x4, R248 ;  /* 0x0000000438367825 */ /* 0x000fc600078e02f8 */
[----:B------:R1:W-:Y:S01]  /*af50*/  LDGSTS.E [R7+0x1a600], [R38.64], !P1 ;  /* 0x1a60000026077fae */ /* 0x0003e2000c921844 */
[----:B------:R-:W-:-:S03]  /*af60*/  IADD3 R0, R252, -0x12, RZ ;  /* 0xffffffeefc007810 */ /* 0x000fc60007ffe0ff */
[----:B------:R-:W-:Y:S01]  /*af70*/  STL.64 [R1+0x3020], R26 ;  /* 0x0030201a01007387 */ /* 0x000fe20000100a00 */
[----:B------:R-:W-:-:S03]  /*af80*/  IMAD.WIDE R56, R56, 0x4, R250 ;  /* 0x0000000438387825 */ /* 0x000fc600078e02fa */
[----:B------:R1:W-:Y:S01]  /*af90*/  LDGSTS.E [R7+0x1a700], [R40.64], !P1 ;  /* 0x1a70000028077fae */ /* 0x0003e2000c921844 */
[----:B------:R-:W-:-:S03]  /*afa0*/  IMAD.WIDE R58, R72, 0x4, R234 ;  /* 0x00000004483a7825 */ /* 0x000fc600078e02ea */
[----:B------:R-:W-:Y:S04]  /*afb0*/  STL.64 [R1+0x3028], R28 ;  /* 0x0030281c01007387 */ /* 0x000fe80000100a00 */
[----:B------:R1:W-:Y:S01]  /*afc0*/  LDGSTS.E [R7+0x1c000], [R42.64], !P3 ;  /* 0x1c0000002a077fae */ /* 0x0003e2000d921844 */
[----:B------:R-:W-:-:S03]  /*afd0*/  IMAD.WIDE R60, R72, 0x4, R236 ;  /* 0x00000004483c7825 */ /* 0x000fc600078e02ec */
[----:B------:R-:W-:Y:S04]  /*afe0*/  STL.64 [R1+0x3030], R30 ;  /* 0x0030301e01007387 */ /* 0x000fe80000100a00 */
        /* <DEDUP_REMOVED lines=23> */
[----:B---3--:R-:W-:-:S03]  /*b160*/  LOP3.LUT R13, R7, 0x20, RZ, 0x3c, !PT ;  /* 0x00000020070d7812 */ /* 0x008fc600078e3cff */
        /* <DEDUP_REMOVED lines=24> */
[----:B------:R-:W-:Y:S01]  /*b2f0*/  ISETP.GE.U32.AND P4, PT, R0, 0x7fffffa7, PT ;  /* 0x7fffffa70000780c */ /* 0x000fe20003f86070 */
[----:B------:R-:W-:Y:S02]  /*b300*/  IMAD R0, R241, 0x5, RZ ;  /* 0x00000005f1007824 */ /* 0x000fe400078e02ff */
[----:B------:R-:W-:Y:S04]  /*b310*/  STL.64 [R1+0x30a8], R60 ;  /* 0x0030a83c01007387 */ /* 0x000fe80000100a00 */
[----:B------:R2:W-:Y:S01]  /*b320*/  LDGSTS.E [R13+0x800], [R86.64], !P5 ;  /* 0x00800000560d7fae */ /* 0x0005e2000e921844 */
[----:B------:R-:W-:-:S03]  /*b330*/  IADD3 R74, R252, -0x1e, RZ ;  /* 0xffffffe2fc4a7810 */ /* 0x000fc60007ffe0ff */
[----:B------:R-:W-:Y:S04]  /*b340*/  STL.64 [R1+0x30b0], R62 ;  /* 0x0030b03e01007387 */ /* 0x000fe80000100a00 */
[----:B------:R2:W-:Y:S01]  /*b350*/  LDGSTS.E [R13+0x900], [R84.64], !P5 ;  /* 0x00900000540d7fae */ /* 0x0005e2000e921844 */
[----:B-1----:R-:W-:-:S03]  /*b360*/  IMAD.WIDE R20, R0, 0x4, R234 ;  /* 0x0000000400147825 */ /* 0x002fc600078e02ea */
        /* <DEDUP_REMOVED lines=8> */
[----:B----4-:R-:W-:-:S03]  /*b3f0*/  IMAD.WIDE R14, R0, 0x4, R242 ;  /* 0x00000004000e7825 */ /* 0x010fc600078e02f2 */
[----:B------:R-:W-:Y:S04]  /*b400*/  STL.64 [R1+0x890], R84 ;  /* 0x0008905401007387 */ /* 0x000fe80000100a00 */
[----:B------:R4:W-:Y:S01]  /*b410*/  LDGSTS.E [R13+0xd00], [R76.64], !P5 ;  /* 0x00d000004c0d7fae */ /* 0x0009e2000e921844 */
[----:B--2---:R-:W-:-:S03]  /*b420*/  IMAD.WIDE R10, R0, 0x4, R244 ;  /* 0x00000004000a7825 */ /* 0x004fc600078e02f4 */
        /* <DEDUP_REMOVED lines=8> */
[----:B------:R-:W-:Y:S04]  /*b4b0*/  STL.64 [R1+0x870], R76 ;  /* 0x0008704c01007387 */ /* 0x000fe80000100a00 */
[----:B------:R2:W-:Y:S04]  /*b4c0*/  STL.64 [R1+0x868], R4 ;  /* 0x0008680401007387 */ /* 0x0005e80000100a00 */
[----:B------:R1:W-:Y:S04]  /*b4d0*/  LDGSTS.E [R13+0x2800], [R20.64], !P2 ;  /* 0x02800000140d7fae */ /* 0x0003e8000d121844 */
[----:B------:R1:W-:Y:S01]  /*b4e0*/  STL.64 [R1+0x860], R2 ;  /* 0x0008600201007387 */ /* 0x0003e20000100a00 */
[----:B--2---:R-:W-:-:S03]  /*b4f0*/  IMAD.WIDE R4, R0, 0x4, R248 ;  /* 0x0000000400047825 */ /* 0x004fc600078e02f8 */
[----:B------:R2:W-:Y:S04]  /*b500*/  LDGSTS.E [R13+0x2900], [R18.64], !P2 ;  /* 0x02900000120d7fae */ /* 0x0005e8000d121844 */
[----:B------:R2:W-:Y:S01]  /*b510*/  STL.64 [R1+0x798], R20 ;  /* 0x0007981401007387 */ /* 0x0005e20000100a00 */
[----:B-1----:R-:W-:-:S03]  /*b520*/  IMAD.WIDE R2, R0, 0x4, R250 ;  /* 0x0000000400027825 */ /* 0x002fc600078e02fa */
[----:B------:R1:W-:Y:S04]  /*b530*/  LDGSTS.E [R13+0x2a00], [R16.64], !P2 ;  /* 0x02a00000100d7fae */ /* 0x0003e8000d121844 */
[----:B------:R1:W-:Y:S04]  /*b540*/  STL.64 [R1+0x790], R18 ;  /* 0x0007901201007387 */ /* 0x0003e80000100a00 */
[----:B------:R3:W-:Y:S01]  /*b550*/  LDGSTS.E [R13+0x2b00], [R14.64], !P2 ;  /* 0x02b000000e0d7fae */ /* 0x0007e2000d121844 */
[----:B--2---:R-:W-:-:S03]  /*b560*/  IMAD.WIDE R20, R74, 0x4, R234 ;  /* 0x000000044a147825 */ /* 0x004fc600078e02ea */
[----:B------:R2:W-:Y:S01]  /*b570*/  STL.64 [R1+0x788], R16 ;  /* 0x0007881001007387 */ /* 0x0005e20000100a00 */
[----:B------:R-:W-:-:S03]  /*b580*/  IMAD R0, R241, 0xd, RZ ;  /* 0x0000000df1007824 */ /* 0x000fc600078e02ff */
[----:B------:R3:W-:Y:S01]  /*b590*/  LDGSTS.E [R13+0x2c00], [R10.64], !P2 ;  /* 0x02c000000a0d7fae */ /* 0x0007e2000d121844 */
[----:B-1----:R-:W-:-:S03]  /*b5a0*/  IMAD.WIDE R18, R74, 0x4, R236 ;  /* 0x000000044a127825 */ /* 0x002fc600078e02ec */
        /* <DEDUP_REMOVED lines=8> */
[----:B--2---:R-:W-:-:S03]  /*b630*/  IMAD.WIDE R10, R74, 0x4, R244 ;  /* 0x000000044a0a7825 */ /* 0x004fc600078e02f4 */
[----:B------:R2:W-:Y:S01]  /*b640*/  STL.64 [R1+0x768], R4 ;  /* 0x0007680401007387 */ /* 0x0005e20000100a00 */
[----:B-1----:R-:W-:-:S03]  /*b650*/  IMAD.WIDE R8, R74, 0x4, R246 ;  /* 0x000000044a087825 */ /* 0x002fc600078e02f6 */
[----:B------:R1:W-:Y:S04]  /*b660*/  LDGSTS.E [R13+0x4800], [R20.64], !P6 ;  /* 0x04800000140d7fae */ /* 0x0003e8000f121844 */
[----:B------:R3:W-:Y:S01]  /*b670*/  STL.64 [R1+0x760], R2 ;  /* 0x0007600201007387 */ /* 0x0007e20000100a00 */
[----:B--2---:R-:W-:-:S03]  /*b680*/  IMAD.WIDE R4, R74, 0x4, R248 ;  /* 0x000000044a047825 */ /* 0x004fc600078e02f8 */
[----:B------:R2:W-:Y:S04]  /*b690*/  LDGSTS.E [R13+0x4900], [R18.64], !P6 ;  /* 0x04900000120d7fae */ /* 0x0005e8000f121844 */
[----:B------:R1:W-:Y:S01]  /*b6a0*/  STL.64 [R1+0x698], R20 ;  /* 0x0006981401007387 */ /* 0x0003e20000100a00 */
[----:B---3--:R-:W-:-:S03]  /*b6b0*/  IMAD.WIDE R2, R74, 0x4, R250 ;  /* 0x000000044a027825 */ /* 0x008fc600078e02fa */
[----:B------:R3:W-:Y:S04]  /*b6c0*/  LDGSTS.E [R13+0x4a00], [R16.64], !P6 ;  /* 0x04a00000100d7fae */ /* 0x0007e8000f121844 */
[----:B------:R2:W-:Y:S01]  /*b6d0*/  STL.64 [R1+0x690], R18 ;  /* 0x0006901201007387 */ /* 0x0005e20000100a00 */
[----:B-1----:R-:W-:-:S03]  /*b6e0*/  IMAD.WIDE R20, R0, 0x4, R234 ;  /* 0x0000000400147825 */ /* 0x002fc600078e02ea */
[----:B------:R1:W-:Y:S04]  /*b6f0*/  LDGSTS.E [R13+0x4b00], [R14.64], !P6 ;  /* 0x04b000000e0d7fae */ /* 0x0003e8000f121844 */
[----:B------:R3:W-:Y:S01]  /*b700*/  STL.64 [R1+0x688], R16 ;  /* 0x0006881001007387 */ /* 0x0007e20000100a00 */
[----:B------:R-:W-:-:S03]  /*b710*/  IMAD R74, R241, 0x11, RZ ;  /* 0x00000011f14a7824 */ /* 0x000fc600078e02ff */
[----:B------:R1:W-:Y:S01]  /*b720*/  LDGSTS.E [R13+0x4c00], [R10.64], !P6 ;  /* 0x04c000000a0d7fae */ /* 0x0003e2000f121844 */
[----:B--2---:R-:W-:-:S03]  /*b730*/  IMAD.WIDE R18, R0, 0x4, R236 ;  /* 0x0000000400127825 */ /* 0x004fc600078e02ec */
[----:B------:R1:W-:Y:S04]  /*b740*/  STL.64 [R1+0x680], R14 ;  /* 0x0006800e01007387 */ /* 0x0003e80000100a00 */
[----:B------:R2:W-:Y:S01]  /*b750*/  LDGSTS.E [R13+0x4d00], [R8.64], !P6 ;  /* 0x04d00000080d7fae */ /* 0x0005e2000f121844 */
[----:B---3--:R-:W-:-:S03]  /*b760*/  IMAD.WIDE R16, R0, 0x4, R238 ;  /* 0x0000000400107825 */ /* 0x008fc600078e02ee */
[----:B------:R3:W-:Y:S04]  /*b770*/  STL.64 [R1+0x678], R10 ;  /* 0x0006780a01007387 */ /* 0x0007e80000100a00 */
[----:B------:R2:W-:Y:S01]  /*b780*/  LDGSTS.E [R13+0x4e00], [R4.64], !P6 ;  /* 0x04e00000040d7fae */ /* 0x0005e2000f121844 */
[----:B-1----:R-:W-:-:S03]  /*b790*/  IMAD.WIDE R14, R0, 0x4, R242 ;  /* 0x00000004000e7825 */ /* 0x002fc600078e02f2 */
[----:B------:R2:W-:Y:S04]  /*b7a0*/  STL.64 [R1+0x670], R8 ;  /* 0x0006700801007387 */ /* 0x0005e80000100a00 */
[----:B------:R1:W-:Y:S01]  /*b7b0*/  LDGSTS.E [R13+0x4f00], [R2.64], !P6 ;  /* 0x04f00000020d7fae */ /* 0x0003e2000f121844 */
[----:B---3--:R-:W-:-:S03]  /*b7c0*/  IMAD.WIDE R10, R0, 0x4, R244 ;  /* 0x00000004000a7825 */ /* 0x008fc600078e02f4 */
        /* <DEDUP_REMOVED lines=10> */
[----:B--2---:R-:W-:-:S03]  /*b870*/  IMAD.WIDE R20, R74, 0x4, R234 ;  /* 0x000000044a147825 */ /* 0x004fc600078e02ea */
[----:B------:R2:W-:Y:S04]  /*b880*/  LDGSTS.E [R13+0x6b00], [R14.64], !P0 ;  /* 0x06b000000e0d7fae */ /* 0x0005e8000c121844 */
[----:B------:R1:W-:Y:S01]  /*b890*/  STL.64 [R1+0x5c8], R16 ;  /* 0x0005c81001007387 */ /* 0x0003e20000100a00 */
[----:B------:R-:W-:-:S03]  /*b8a0*/  IMAD R0, R241, 0x15, RZ ;  /* 0x00000015f1007824 */ /* 0x000fc600078e02ff */
[----:B------:R2:W-:Y:S01]  /*b8b0*/  LDGSTS.E [R13+0x6c00], [R10.64], !P0 ;  /* 0x06c000000a0d7fae */ /* 0x0005e2000c121844 */
[----:B---3--:R-:W-:-:S03]  /*b8c0*/  IMAD.WIDE R18, R74, 0x4, R236 ;  /* 0x000000044a127825 */ /* 0x008fc600078e02ec */
[----:B------:R2:W-:Y:S04]  /*b8d0*/  STL.64 [R1+0x5c0], R14 ;  /* 0x0005c00e01007387 */ /* 0x0005e80000100a00 */
[----:B------:R3:W-:Y:S01]  /*b8e0*/  LDGSTS.E [R13+0x6d00], [R8.64], !P0 ;  /* 0x06d00000080d7fae */ /* 0x0007e2000c121844 */
[----:B-1----:R-:W-:-:S03]  /*b8f0*/  IMAD.WIDE R16, R74, 0x4, R238 ;  /* 0x000000044a107825 */ /* 0x002fc600078e02ee */
[----:B------:R1:W-:Y:S04]  /*b900*/  STL.64 [R1+0x5b8], R10 ;  /* 0x0005b80a01007387 */ /* 0x0003e80000100a00 */
[----:B------:R3:W-:Y:S01]  /*b910*/  LDGSTS.E [R13+0x6e00], [R4.64], !P0 ;  /* 0x06e00000040d7fae */ /* 0x0007e2000c121844 */
[----:B--2---:R-:W-:-:S03]  /*b920*/  IMAD.WIDE R14, R74, 0x4, R242 ;  /* 0x000000044a0e7825 */ /* 0x004fc600078e02f2 */
[----:B------:R3:W-:Y:S04]  /*b930*/  STL.64 [R1+0x5b0], R8 ;  /* 0x0005b00801007387 */ /* 0x0007e80000100a00 */
[----:B------:R2:W-:Y:S01]  /*b940*/  LDGSTS.E [R13+0x6f00], [R2.64], !P0 ;  /* 0x06f00000020d7fae */ /* 0x0005e2000c121844 */
[----:B-1----:R-:W-:-:S03]  /*b950*/  IMAD.WIDE R10, R74, 0x4, R244 ;  /* 0x000000044a0a7825 */ /* 0x002fc600078e02f4 */
        /* <DEDUP_REMOVED lines=8> */
[----:B------:R2:W-:Y:S01]  /*b9e0*/  LDGSTS.E [R13+0x8a00], [R16.64], !P1 ;  /* 0x08a00000100d7fae */ /* 0x0005e2000c921844 */
[----:B------:R-:W-:-:S03]  /*b9f0*/  IADD3 R75, R252, -0x22, RZ ;  /* 0xffffffdefc4b7810 */ /* 0x000fc60007ffe0ff */
[----:B------:R1:W-:Y:S01]  /*ba00*/  STL.64 [R1+0x510], R18 ;  /* 0x0005101201007387 */ /* 0x0003e20000100a00 */
[----:B---3--:R-:W-:-:S03]  /*ba10*/  IMAD.WIDE R20, R0, 0x4, R234 ;  /* 0x0000000400147825 */ /* 0x008fc600078e02ea */
[----:B------:R3:W-:Y:S04]  /*ba20*/  LDGSTS.E [R13+0x8b00], [R14.64], !P1 ;  /* 0x08b000000e0d7fae */ /* 0x0007e8000c921844 */
        /* <DEDUP_REMOVED lines=10> */
[----:B------:R1:W-:Y:S01]  /*bad0*/  STL.64 [R1+0x4f0], R8 ;  /* 0x0004f00801007387 */ /* 0x0003e20000100a00 */
[----:B------:R-:W-:-:S03]  /*bae0*/  ISETP.GE.U32.AND P2, PT, R75, 0x7fffff9f, PT ;  /* 0x7fffff9f4b00780c */ /* 0x000fc60003f46070 */
[----:B------:R3:W-:Y:S01]  /*baf0*/  LDGSTS.E [R13+0x8f00], [R2.64], !P1 ;  /* 0x08f00000020d7fae */ /* 0x0007e2000c921844 */
[----:B--2---:R-:W-:-:S03]  /*bb00*/  IMAD.WIDE R10, R0, 0x4, R244 ;  /* 0x00000004000a7825 */ /* 0x004fc600078e02f4 */
[----:B------:R2:W-:Y:S01]  /*bb10*/  STL.64 [R1+0x4e8], R4 ;  /* 0x0004e80401007387 */ /* 0x0005e20000100a00 */
[----:B------:R-:W-:Y:S01]  /*bb20*/  IADD3 R75, R252, -0x26, RZ ;  /* 0xffffffdafc4b7810 */ /* 0x000fe20007ffe0ff */
[C---:B-1----:R-:W-:Y:S02]  /*bb30*/  IMAD.WIDE R8, R0.reuse, 0x4, R246 ;  /* 0x0000000400087825 */ /* 0x042fe400078e02f6 */
        /* <DEDUP_REMOVED lines=9> */
[----:B------:R1:W-:Y:S01]  /*bbd0*/  LDGSTS.E [R13+0xab00], [R14.64], !P3 ;  /* 0x0ab000000e0d7fae */ /* 0x0003e2000d921844 */
[----:B------:R-:W-:-:S03]  /*bbe0*/  ISETP.GE.U32.AND P6, PT, R75, 0x7fffff9b, PT ;  /* 0x7fffff9b4b00780c */ /* 0x000fc60003fc6070 */
[----:B------:R3:W-:Y:S01]  /*bbf0*/  STL.64 [R1+0x448], R16 ;  /* 0x0004481001007387 */ /* 0x0007e20000100a00 */
[----:B------:R-:W-:-:S03]  /*bc00*/  IMAD R0, R241, 0x1d, RZ ;  /* 0x0000001df1007824 */ /* 0x000fc600078e02ff */
[----:B------:R1:W-:Y:S01]  /*bc10*/  LDGSTS.E [R13+0xac00], [R10.64], !P3 ;  /* 0x0ac000000a0d7fae */ /* 0x0003e2000d921844 */
[----:B--2---:R-:W-:-:S03]  /*bc20*/  IMAD.WIDE R18, R74, 0x4, R236 ;  /* 0x000000044a127825 */ /* 0x004fc600078e02ec */
[----:B------:R1:W-:Y:S01]  /*bc30*/  STL.64 [R1+0x440], R14 ;  /* 0x0004400e01007387 */ /* 0x0003e20000100a00 */
[----:B------:R-:W-:-:S03]  /*bc40*/  IADD3 R75, R252, -0x2a, RZ ;  /* 0xffffffd6fc4b7810 */ /* 0x000fc60007ffe0ff */
        /* <DEDUP_REMOVED lines=10> */
[----:B------:R2:W-:Y:S01]  /*bcf0*/  LDGSTS.E [R13+0xc800], [R20.64], !P4 ;  /* 0x0c800000140d7fae */ /* 0x0005e2000e121844 */
[----:B------:R-:W-:-:S03]  /*bd00*/  ISETP.GE.U32.AND P0, PT, R75, 0x7fffff97, PT ;  /* 0x7fffff974b00780c */ /* 0x000fc60003f06070 */
[----:B------:R1:W-:Y:S01]  /*bd10*/  STL.64 [R1+0x420], R2 ;  /* 0x0004200201007387 */ /* 0x0003e20000100a00 */
[----:B---3--:R-:W-:-:S03]  /*bd20*/  IMAD.WIDE R4, R74, 0x4, R248 ;  /* 0x000000044a047825 */ /* 0x008fc600078e02f8 */
[----:B------:R3:W-:Y:S01]  /*bd30*/  LDGSTS.E [R13+0xc900], [R18.64], !P4 ;  /* 0x0c900000120d7fae */ /* 0x0007e2000e121844 */
[----:B------:R-:W-:-:S03]  /*bd40*/  IADD3 R75, R252, -0x2e, RZ ;  /* 0xffffffd2fc4b7810 */ /* 0x000fc60007ffe0ff */
        /* <DEDUP_REMOVED lines=13> */
[----:B------:R1:W-:Y:S01]  /*be20*/  STL.64 [R1+0x378], R10 ;  /* 0x0003780a01007387 */ /* 0x0003e20000100a00 */
[----:B------:R-:W-:-:S03]  /*be30*/  ISETP.GE.U32.AND P1, PT, R75, 0x7fffff93, PT ;  /* 0x7fffff934b00780c */ /* 0x000fc60003f26070 */
[----:B------:R3:W-:Y:S01]  /*be40*/  LDGSTS.E [R13+0xce00], [R4.64], !P4 ;  /* 0x0ce00000040d7fae */ /* 0x0007e2000e121844 */
[----:B--2---:R-:W-:-:S03]  /*be50*/  IMAD.WIDE R14, R0, 0x4, R242 ;  /* 0x00000004000e7825 */ /* 0x004fc600078e02f2 */
[----:B------:R3:W-:Y:S01]  /*be60*/  STL.64 [R1+0x370], R8 ;  /* 0x0003700801007387 */ /* 0x0007e20000100a00 */
[----:B------:R-:W-:-:S03]  /*be70*/  IADD3 R75, R252, -0x32, RZ ;  /* 0xffffffcefc4b7810 */ /* 0x000fc60007ffe0ff */
        /* <DEDUP_REMOVED lines=30> */
[----:B------:R-:W-:Y:S01]  /*c060*/  ISETP.GE.U32.AND P4, PT, R75, 0x7fffff8b, PT ;  /* 0x7fffff8b4b00780c */ /* 0x000fe20003f86070 */
[----:B-1----:R-:W-:Y:S02]  /*c070*/  IMAD.WIDE R8, R74, 0x4, R246 ;  /* 0x000000044a087825 */ /* 0x002fe400078e02f6 */
[----:B------:R1:W-:Y:S01]  /*c080*/  LDGSTS.E [R13+0x10800], [R20.64], !P2 ;  /* 0x10800000140d7fae */ /* 0x0003e2000d121844 */
[----:B------:R-:W-:-:S03]  /*c090*/  IADD3 R75, R252, -0x3a, RZ ;  /* 0xffffffc6fc4b7810 */ /* 0x000fc60007ffe0ff */
        /* <DEDUP_REMOVED lines=13> */
[----:B------:R1:W-:Y:S01]  /*c170*/  STL.64 [R1+0x200], R14 ;  /* 0x0002000e01007387 */ /* 0x0003e20000100a00 */
[----:B------:R-:W-:-:S03]  /*c180*/  ISETP.GE.U32.AND P5, PT, R75, 0x7fffff87, PT ;  /* 0x7fffff874b00780c */ /* 0x000fc60003fa6070 */
[----:B------:R2:W-:Y:S01]  /*c190*/  LDGSTS.E [R13+0x10d00], [R8.64], !P2 ;  /* 0x10d00000080d7fae */ /* 0x0005e2000d121844 */
[----:B---3--:R-:W-:-:S03]  /*c1a0*/  IMAD.WIDE R16, R0, 0x4, R238 ;  /* 0x0000000400107825 */ /* 0x008fc600078e02ee */
[----:B------:R3:W-:Y:S01]  /*c1b0*/  STL.64 [R1+0x1f8], R10 ;  /* 0x0001f80a01007387 */ /* 0x0007e20000100a00 */
[----:B------:R-:W-:-:S03]  /*c1c0*/  IADD3 R75, R252, -0x3e, RZ ;  /* 0xffffffc2fc4b7810 */ /* 0x000fc60007ffe0ff */
        /* <DEDUP_REMOVED lines=10> */
[----:B------:R3:W-:Y:S01]  /*c270*/  LDGSTS.E [R13+0x12900], [R18.64], !P6 ;  /* 0x12900000120d7fae */ /* 0x0007e2000f121844 */
[----:B------:R-:W-:-:S03]  /*c280*/  ISETP.GE.U32.AND P2, PT, R75, 0x7fffff83, PT ;  /* 0x7fffff834b00780c */ /* 0x000fc60003f46070 */
[----:B------:R2:W-:Y:S01]  /*c290*/  STL.64 [R1+0x158], R20 ;  /* 0x0001581401007387 */ /* 0x0005e20000100a00 */
[----:B-1----:R-:W-:-:S03]  /*c2a0*/  IMAD.WIDE R2, R0, 0x4, R250 ;  /* 0x0000000400027825 */ /* 0x002fc600078e02fa */
[----:B------:R1:W-:Y:S01]  /*c2b0*/  LDGSTS.E [R13+0x12a00], [R16.64], !P6 ;  /* 0x12a00000100d7fae */ /* 0x0003e2000f121844 */
[----:B------:R-:W-:-:S03]  /*c2c0*/  IADD3 R75, R252, -0x3, RZ ;  /* 0xfffffffdfc4b7810 */ /* 0x000fc60007ffe0ff */
        /* <DEDUP_REMOVED lines=15> */
[C---:B-1----:R-:W-:Y:S01]  /*c3c0*/  IMAD.WIDE R10, R74.reuse, 0x4, R244 ;  /* 0x000000044a0a7825 */ /* 0x042fe200078e02f4 */
[----:B------:R-:W-:Y:S02]  /*c3d0*/  ISETP.GE.U32.AND P6, PT, R75, 0x7fffffbe, PT ;  /* 0x7fffffbe4b00780c */ /* 0x000fe40003fc6070 */
[----:B------:R1:W-:Y:S01]  /*c3e0*/  STL.64 [R1+0x128], R4 ;  /* 0x0001280401007387 */ /* 0x0003e20000100a00 */
[----:B---3--:R-:W-:-:S03]  /*c3f0*/  IMAD.WIDE R8, R74, 0x4, R246 ;  /* 0x000000044a087825 */ /* 0x008fc600078e02f6 */
[----:B------:R3:W-:Y:S04]  /*c400*/  LDGSTS.E [R13+0x14800], [R20.64], !P0 ;  /* 0x14800000140d7fae */ /* 0x0007e8000c121844 */
[----:B------:R2:W-:Y:S01]  /*c410*/  STL.64 [R1+0x120], R2 ;  /* 0x0001200201007387 */ /* 0x0005e20000100a00 */
[----:B-1----:R-:W-:-:S03]  /*c420*/  IMAD.WIDE R4, R74, 0x4, R248 ;  /* 0x000000044a047825 */ /* 0x002fc600078e02f8 */
[----:B------:R1:W-:Y:S04]  /*c430*/  LDGSTS.E [R13+0x14900], [R18.64], !P0 ;  /* 0x14900000120d7fae */ /* 0x0003e8000c121844 */
[----:B------:R1:W-:Y:S01]  /*c440*/  LDGSTS.E [R13+0x14a00], [R16.64], !P0 ;  /* 0x14a00000100d7fae */ /* 0x0003e2000c121844 */
[----:B----4-:R-:W-:-:S03]  /*c450*/  IMAD.WIDE R76, R88, 0x4, R236 ;  /* 0x00000004584c7825 */ /* 0x010fc600078e02ec */
[----:B------:R4:W-:Y:S01]  /*c460*/  LDGSTS.E [R13+0x14b00], [R14.64], !P0 ;  /* 0x14b000000e0d7fae */ /* 0x0009e2000c121844 */
[----:B--2---:R-:W-:-:S03]  /*c470*/  IMAD.WIDE R2, R74, 0x4, R250 ;  /* 0x000000044a027825 */ /* 0x004fc600078e02fa */
[----:B------:R2:W-:Y:S01]  /*c480*/  LDGSTS.E [R13+0x14c00], [R10.64], !P0 ;  /* 0x14c000000a0d7fae */ /* 0x0005e2000c121844 */
[----:B------:R-:W-:-:S03]  /*c490*/  IMAD.WIDE R74, R88, 0x4, R234 ;  /* 0x00000004584a7825 */ /* 0x000fc600078e02ea */
[----:B------:R1:W-:Y:S01]  /*c4a0*/  LDGSTS.E [R13+0x14d00], [R8.64], !P0 ;  /* 0x14d00000080d7fae */ /* 0x0003e2000c121844 */
[----:B------:R-:W-:-:S03]  /*c4b0*/  IMAD.WIDE R78, R88, 0x4, R238 ;  /* 0x00000004584e7825 */ /* 0x000fc600078e02ee */
[----:B------:R1:W-:Y:S01]  /*c4c0*/  LDGSTS.E [R13+0x14e00], [R4.64], !P0 ;  /* 0x14e00000040d7fae */ /* 0x0003e2000c121844 */
[----:B------:R-:W-:-:S03]  /*c4d0*/  IMAD.WIDE R80, R88, 0x4, R242 ;  /* 0x0000000458507825 */ /* 0x000fc600078e02f2 */
[----:B------:R1:W-:Y:S01]  /*c4e0*/  LDGSTS.E [R13+0x14f00], [R2.64], !P0 ;  /* 0x14f00000020d7fae */ /* 0x0003e2000c121844 */
[----:B------:R-:W-:Y:S02]  /*c4f0*/  IMAD R104, R241, 0x31, RZ ;  /* 0x00000031f1687824 */ /* 0x000fe400078e02ff */
[C---:B------:R-:W-:Y:S01]  /*c500*/  IMAD.WIDE R82, R88.reuse, 0x4, R244 ;  /* 0x0000000458527825 */ /* 0x040fe200078e02f4 */
[----:B------:R1:W-:Y:S03]  /*c510*/  LDGSTS.E [R13+0x16800], [R74.64], !P1 ;  /* 0x168000004a0d7fae */ /* 0x0003e6000c921844 */
[C---:B------:R-:W-:Y:S01]  /*c520*/  IMAD.WIDE R84, R88.reuse, 0x4, R246 ;  /* 0x0000000458547825 */ /* 0x040fe200078e02f6 */
[----:B------:R1:W-:Y:S03]  /*c530*/  LDGSTS.E [R13+0x16900], [R76.64], !P1 ;  /* 0x169000004c0d7fae */ /* 0x0003e6000c921844 */
[C---:B------:R-:W-:Y:S01]  /*c540*/  IMAD.WIDE R86, R88.reuse, 0x4, R248 ;  /* 0x0000000458567825 */ /* 0x040fe200078e02f8 */
[----:B------:R1:W-:Y:S03]  /*c550*/  LDGSTS.E [R13+0x16a00], [R78.64], !P1 ;  /* 0x16a000004e0d7fae */ /* 0x0003e6000c921844 */
[----:B------:R-:W-:Y:S01]  /*c560*/  IMAD.WIDE R88, R88, 0x4, R250 ;  /* 0x0000000458587825 */ /* 0x000fe200078e02fa */
[----:B------:R1:W-:Y:S03]  /*c570*/  LDGSTS.E [R13+0x16b00], [R80.64], !P1 ;  /* 0x16b00000500d7fae */ /* 0x0003e6000c921844 */
[C---:B------:R-:W-:Y:S01]  /*c580*/  IMAD.WIDE R90, R104.reuse, 0x4, R234 ;  /* 0x00000004685a7825 */ /* 0x040fe200078e02ea */
[----:B------:R1:W-:Y:S03]  /*c590*/  LDGSTS.E [R13+0x16c00], [R82.64], !P1 ;  /* 0x16c00000520d7fae */ /* 0x0003e6000c921844 */
[C---:B------:R-:W-:Y:S01]  /*c5a0*/  IMAD.WIDE R92, R104.reuse, 0x4, R236 ;  /* 0x00000004685c7825 */ /* 0x040fe200078e02ec */
[----:B------:R1:W-:Y:S03]  /*c5b0*/  LDGSTS.E [R13+0x16d00], [R84.64], !P1 ;  /* 0x16d00000540d7fae */ /* 0x0003e6000c921844 */
[----:B------:R-:W-:Y:S01]  /*c5c0*/  IMAD.WIDE R94, R104, 0x4, R238 ;  /* 0x00000004685e7825 */ /* 0x000fe200078e02ee */
[----:B------:R1:W-:Y:S01]  /*c5d0*/  LDGSTS.E [R13+0x16e00], [R86.64], !P1 ;  /* 0x16e00000560d7fae */ /* 0x0003e2000c921844 */
[----:B------:R-:W-:-:S02]  /*c5e0*/  IADD3 R0, R252, -0x7, RZ ;  /* 0xfffffff9fc007810 */ /* 0x000fc40007ffe0ff */
[C---:B------:R-:W-:Y:S01]  /*c5f0*/  IMAD.WIDE R96, R104.reuse, 0x4, R242 ;  /* 0x0000000468607825 */ /* 0x040fe200078e02f2 */
[----:B------:R1:W-:Y:S03]  /*c600*/  LDGSTS.E [R13+0x16f00], [R88.64], !P1 ;  /* 0x16f00000580d7fae */ /* 0x0003e6000c921844 */
[----:B------:R-:W-:Y:S01]  /*c610*/  IMAD R120, R241, 0x35, RZ ;  /* 0x00000035f1787824 */ /* 0x000fe200078e02ff */
[----:B------:R1:W-:Y:S01]  /*c620*/  LDGSTS.E [R13+0x18800], [R90.64], !P3 ;  /* 0x188000005a0d7fae */ /* 0x0003e2000d921844 */
[----:B------:R-:W-:-:S03]  /*c630*/  IMAD.WIDE R98, R104, 0x4, R244 ;  /* 0x0000000468627825 */ /* 0x000fc600078e02f4 */
[----:B------:R1:W-:Y:S01]  /*c640*/  LDGSTS.E [R13+0x18900], [R92.64], !P3 ;  /* 0x189000005c0d7fae */ /* 0x0003e2000d921844 */
[----:B------:R-:W-:Y:S01]  /*c650*/  IMAD.WIDE R100, R104, 0x4, R246 ;  /* 0x0000000468647825 */ /* 0x000fe200078e02f6 */
[----:B------:R-:W-:Y:S02]  /*c660*/  ISETP.GE.U32.AND P0, PT, R0, 0x7fffffba, PT ;  /* 0x7fffffba0000780c */ /* 0x000fe40003f06070 */
[----:B------:R1:W-:Y:S01]  /*c670*/  LDGSTS.E [R13+0x18a00], [R94.64], !P3 ;  /* 0x18a000005e0d7fae */ /* 0x0003e2000d921844 */
[----:B------:R-:W-:Y:S01]  /*c680*/  IMAD.WIDE R102, R104, 0x4, R248 ;  /* 0x0000000468667825 */ /* 0x000fe200078e02f8 */
[----:B------:R-:W-:Y:S02]  /*c690*/  IADD3 R0, R252, -0xb, RZ ;  /* 0xfffffff5fc007810 */ /* 0x000fe40007ffe0ff */
[----:B------:R1:W-:Y:S01]  /*c6a0*/  LDGSTS.E [R13+0x18b00], [R96.64], !P3 ;  /* 0x18b00000600d7fae */ /* 0x0003e2000d921844 */
[----:B------:R-:W-:-:S03]  /*c6b0*/  IMAD.WIDE R104, R104, 0x4, R250 ;  /* 0x0000000468687825 */ /* 0x000fc600078e02fa */
[----:B------:R1:W-:Y:S01]  /*c6c0*/  LDGSTS.E [R13+0x18c00], [R98.64], !P3 ;  /* 0x18c00000620d7fae */ /* 0x0003e2000d921844 */
[----:B------:R-:W-:-:S03]  /*c6d0*/  IMAD.WIDE R106, R120, 0x4, R234 ;  /* 0x00000004786a7825 */ /* 0x000fc600078e02ea */
        /* <DEDUP_REMOVED lines=25> */
[----:B------:R1:W-:Y:S03]  /*c870*/  LDGSTS.E [R13+0x1af00], [R120.64], !P4 ;  /* 0x1af00000780d7fae */ /* 0x0003e6000e121844 */
[C---:B------:R-:W-:Y:S01]  /*c880*/  IMAD.WIDE R128, R136.reuse, 0x4, R242 ;  /* 0x0000000488807825 */ /* 0x040fe200078e02f2 */
[----:B------:R1:W-:Y:S03]  /*c890*/  LDGSTS.E [R13+0x1c800], [R122.64], !P5 ;  /* 0x1c8000007a0d7fae */ /* 0x0003e6000e921844 */
[C---:B------:R-:W-:Y:S01]  /*c8a0*/  IMAD.WIDE R130, R136.reuse, 0x4, R244 ;  /* 0x0000000488827825 */ /* 0x040fe200078e02f4 */
[----:B------:R1:W-:Y:S03]  /*c8b0*/  LDGSTS.E [R13+0x1c900], [R124.64], !P5 ;  /* 0x1c9000007c0d7fae */ /* 0x0003e6000e921844 */
[----:B------:R-:W-:Y:S01]  /*c8c0*/  IMAD R152, R241, 0x3d, RZ ;  /* 0x0000003df1987824 */ /* 0x000fe200078e02ff */
[----:B------:R1:W-:Y:S01]  /*c8d0*/  LDGSTS.E [R13+0x1ca00], [R126.64], !P5 ;  /* 0x1ca000007e0d7fae */ /* 0x0003e2000e921844 */
[----:B------:R-:W-:Y:S01]  /*c8e0*/  IMAD.WIDE R132, R136, 0x4, R246 ;  /* 0x0000000488847825 */ /* 0x000fe200078e02f6 */
[----:B------:R-:W-:-:S02]  /*c8f0*/  ISETP.GE.U32.AND P4, PT, R0, 0x7fffffae, PT ;  /* 0x7fffffae0000780c */ /* 0x000fc40003f86070 */
        /* <DEDUP_REMOVED lines=11> */
[----:B------:R-:W-:-:S03]  /*c9b0*/  ISETP.GE.U32.AND P5, PT, R0, 0x7fffffaa, PT ;  /* 0x7fffffaa0000780c */ /* 0x000fc60003fa6070 */
[C---:B------:R-:W-:Y:S01]  /*c9c0*/  IMAD.WIDE R144, R152.reuse, 0x4, R242 ;  /* 0x0000000498907825 */ /* 0x040fe200078e02f2 */
[----:B------:R-:W-:Y:S01]  /*c9d0*/  SHF.L.U32 R0, R241, 0x1, RZ ;  /* 0x00000001f1007819 */ /* 0x000fe200000006ff */
[----:B------:R1:W-:Y:S02]  /*c9e0*/  LDGSTS.E [R13+0x1e800], [R138.64], !P2 ;  /* 0x1e8000008a0d7fae */ /* 0x0003e4000d121844 */
[C---:B------:R-:W-:Y:S02]  /*c9f0*/  IMAD.WIDE R146, R152.reuse, 0x4, R244 ;  /* 0x0000000498927825 */ /* 0x040fe400078e02f4 */
[----:B------:R1:W-:Y:S02]  /*ca00*/  LDGSTS.E [R13+0x1e900], [R140.64], !P2 ;  /* 0x1e9000008c0d7fae */ /* 0x0003e4000d121844 */
[C---:B------:R-:W-:Y:S02]  /*ca10*/  IMAD.WIDE R148, R152.reuse, 0x4, R246 ;  /* 0x0000000498947825 */ /* 0x040fe400078e02f6 */
[----:B------:R1:W-:Y:S02]  /*ca20*/  LDGSTS.E [R13+0x1ea00], [R142.64], !P2 ;  /* 0x1ea000008e0d7fae */ /* 0x0003e4000d121844 */
[----:B------:R-:W-:Y:S01]  /*ca30*/  IMAD.WIDE R150, R152, 0x4, R248 ;  /* 0x0000000498967825 */ /* 0x000fe200078e02f8 */
[----:B------:R-:W-:Y:S01]  /*ca40*/  IADD3 R154, R252, -0x1b, RZ ;  /* 0xffffffe5fc9a7810 */ /* 0x000fe20007ffe0ff */
[----:B------:R1:W-:Y:S02]  /*ca50*/  LDGSTS.E [R13+0x1eb00], [R144.64], !P2 ;  /* 0x1eb00000900d7fae */ /* 0x0003e4000d121844 */
[----:B------:R-:W-:Y:S01]  /*ca60*/  IMAD.WIDE R152, R152, 0x4, R250 ;  /* 0x0000000498987825 */ /* 0x000fe200078e02fa */
[----:B------:R-:W-:Y:S01]  /*ca70*/  LOP3.LUT R38, R7, 0x40, RZ, 0x3c, !PT ;  /* 0x0000004007267812 */ /* 0x000fe200078e3cff */
[----:B------:R3:W-:Y:S04]  /*ca80*/  STL.64 [R1+0x98], R20 ;  /* 0x0000981401007387 */ /* 0x0007e80000100a00 */
[----:B------:R1:W-:Y:S04]  /*ca90*/  LDGSTS.E [R13+0x1ec00], [R146.64], !P2 ;  /* 0x1ec00000920d7fae */ /* 0x0003e8000d121844 */
        /* <DEDUP_REMOVED lines=8> */
[----:B---3--:R-:W-:Y:S01]  /*cb20*/  IMAD.WIDE R16, R0, 0x4, R238 ;  /* 0x0000000400107825 */ /* 0x008fe200078e02ee */
[----:B------:R-:W-:Y:S02]  /*cb30*/  ISETP.GE.U32.AND P2, PT, R154, 0x7fffffa6, PT ;  /* 0x7fffffa69a00780c */ /* 0x000fe40003f46070 */
[----:B------:R2:W-:Y:S01]  /*cb40*/  STL.64 [R1+0x78], R10 ;  /* 0x0000780a01007387 */ /* 0x0005e20000100a00 */
[----:B------:R-:W-:Y:S02]  /*cb50*/  IMAD R154, R241, 0x6, RZ ;  /* 0x00000006f19a7824 */ /* 0x000fe400078e02ff */
[C---:B----4-:R-:W-:Y:S01]  /*cb60*/  IMAD.WIDE R14, R0.reuse, 0x4, R242 ;  /* 0x00000004000e7825 */ /* 0x050fe200078e02f2 */
[----:B------:R3:W-:Y:S04]  /*cb70*/  STL.64 [R1+0x70], R8 ;  /* 0x0000700801007387 */ /* 0x0007e80000100a00 */
[----:B------:R4:W-:Y:S01]  /*cb80*/  STL.64 [R1+0x68], R4 ;  /* 0x0000680401007387 */ /* 0x0009e20000100a00 */
[----:B--2---:R-:W-:-:S03]  /*cb90*/  IMAD.WIDE R10, R0, 0x4, R244 ;  /* 0x00000004000a7825 */ /* 0x004fc600078e02f4 */
[----:B------:R2:W-:Y:S01]  /*cba0*/  LDGSTS.E [R38+0x1000], [R20.64], !P6 ;  /* 0x0100000014267fae */ /* 0x0005e2000f121844 */
[----:B---3--:R-:W-:-:S03]  /*cbb0*/  IMAD.WIDE R8, R0, 0x4, R246 ;  /* 0x0000000400087825 */ /* 0x008fc600078e02f6 */
[----:B------:R3:W-:Y:S01]  /*cbc0*/  STL.64 [R1+0x60], R2 ;  /* 0x0000600201007387 */ /* 0x0007e20000100a00 */
[----:B----4-:R-:W-:-:S03]  /*cbd0*/  IMAD.WIDE R4, R0, 0x4, R248 ;  /* 0x0000000400047825 */ /* 0x010fc600078e02f8 */
[----:B------:R4:W-:Y:S04]  /*cbe0*/  LDGSTS.E [R38+0x1100], [R18.64], !P6 ;  /* 0x0110000012267fae */ /* 0x0009e8000f121844 */
[----:B------:R2:W-:Y:S01]  /*cbf0*/  STL.64 [R1+0x858], R20 ;  /* 0x0008581401007387 */ /* 0x0005e20000100a00 */
[----:B---3--:R-:W-:-:S03]  /*cc00*/  IMAD.WIDE R2, R0, 0x4, R250 ;  /* 0x0000000400027825 */ /* 0x008fc600078e02fa */
[----:B------:R3:W-:Y:S04]  /*cc10*/  LDGSTS.E [R38+0x1200], [R16.64], !P6 ;  /* 0x0120000010267fae */ /* 0x0007e8000f121844 */
[----:B------:R4:W-:Y:S01]  /*cc20*/  STL.64 [R1+0x850], R18 ;  /* 0x0008501201007387 */ /* 0x0009e20000100a00 */
[----:B--2---:R-:W-:-:S03]  /*cc30*/  IMAD.WIDE R20, R154, 0x4, R234 ;  /* 0x000000049a147825 */ /* 0x004fc600078e02ea */
[----:B------:R2:W-:Y:S04]  /*cc40*/  LDGSTS.E [R38+0x1300], [R14.64], !P6 ;  /* 0x013000000e267fae */ /* 0x0005e8000f121844 */
[----:B------:R3:W-:Y:S01]  /*cc50*/  STL.64 [R1+0x848], R16 ;  /* 0x0008481001007387 */ /* 0x0007e20000100a00 */
[----:B------:R-:W-:-:S03]  /*cc60*/  IMAD R0, R241, 0xa, RZ ;  /* 0x0000000af1007824 */ /* 0x000fc600078e02ff */
[----:B------:R1:W-:Y:S01]  /*cc70*/  LDGSTS.E [R38+0x1400], [R10.64], !P6 ;  /* 0x014000000a267fae */ /* 0x0003e2000f121844 */
[----:B----4-:R-:W-:-:S03]  /*cc80*/  IMAD.WIDE R18, R154, 0x4, R236 ;  /* 0x000000049a127825 */ /* 0x010fc600078e02ec */
[----:B------:R2:W-:Y:S04]  /*cc90*/  STL.64 [R1+0x840], R14 ;  /* 0x0008400e01007387 */ /* 0x0005e80000100a00 */
[----:B------:R4:W-:Y:S01]  /*cca0*/  LDGSTS.E [R38+0x1500], [R8.64], !P6 ;  /* 0x0150000008267fae */ /* 0x0009e2000f121844 */
[----:B---3--:R-:W-:-:S03]  /*ccb0*/  IMAD.WIDE R16, R154, 0x4, R238 ;  /* 0x000000049a107825 */ /* 0x008fc600078e02ee */
[----:B------:R1:W-:Y:S04]  /*ccc0*/  STL.64 [R1+0x838], R10 ;  /* 0x0008380a01007387 */ /* 0x0003e80000100a00 */
[----:B------:R3:W-:Y:S01]  /*ccd0*/  LDGSTS.E [R38+0x1600], [R4.64], !P6 ;  /* 0x0160000004267fae */ /* 0x0007e2000f121844 */
[----:B--2---:R-:W-:-:S03]  /*cce0*/  IMAD.WIDE R14, R154, 0x4, R242 ;  /* 0x000000049a0e7825 */ /* 0x004fc600078e02f2 */
[----:B------:R4:W-:Y:S04]  /*ccf0*/  STL.64 [R1+0x830], R8 ;  /* 0x0008300801007387 */ /* 0x0009e80000100a00 */
[----:B------:R2:W-:Y:S01]  /*cd00*/  LDGSTS.E [R38+0x1700], [R2.64], !P6 ;  /* 0x0170000002267fae */ /* 0x0005e2000f121844 */
[----:B-1----:R-:W-:-:S03]  /*cd10*/  IMAD.WIDE R10, R154, 0x4, R244 ;  /* 0x000000049a0a7825 */ /* 0x002fc600078e02f4 */
        /* <DEDUP_REMOVED lines=13> */
[----:B------:R-:W-:-:S03]  /*cdf0*/  IMAD R154, R241, 0xe, RZ ;  /* 0x0000000ef19a7824 */ /* 0x000fc600078e02ff */
        /* <DEDUP_REMOVED lines=8> */
[----:B------:R3:W-:Y:S04]  /*ce80*/  STL.64 [R1+0x730], R8 ;  /* 0x0007300801007387 */ /* 0x0007e80000100a00 */
[----:B------:R1:W-:Y:S01]  /*ce90*/  LDGSTS.E [R38+0x3700], [R2.64], !P0 ;  /* 0x0370000002267fae */ /* 0x0003e2000c121844 */
[----:B----4-:R-:W-:-:S03]  /*cea0*/  IMAD.WIDE R10, R0, 0x4, R244 ;  /* 0x00000004000a7825 */ /* 0x010fc600078e02f4 */
        /* <DEDUP_REMOVED lines=11> */
[----:B------:R3:W-:Y:S04]  /*cf60*/  LDGSTS.E [R38+0x5300], [R14.64], !P1 ;  /* 0x053000000e267fae */ /* 0x0007e8000c921844 */
[----:B------:R1:W-:Y:S01]  /*cf70*/  STL.64 [R1+0x648], R16 ;  /* 0x0006481001007387 */ /* 0x0003e20000100a00 */
[----:B------:R-:W-:-:S03]  /*cf80*/  IMAD R0, R241, 0x12, RZ ;  /* 0x00000012f1007824 */ /* 0x000fc600078e02ff */
[----:B------:R4:W-:Y:S01]  /*cf90*/  LDGSTS.E [R38+0x5400], [R10.64], !P1 ;  /* 0x054000000a267fae */ /* 0x0009e2000c921844 */
[----:B--2---:R-:W-:-:S03]  /*cfa0*/  IMAD.WIDE R18, R154, 0x4, R236 ;  /* 0x000000049a127825 */ /* 0x004fc600078e02ec */
[----:B------:R3:W-:Y:S04]  /*cfb0*/  STL.64 [R1+0x640], R14 ;  /* 0x0006400e01007387 */ /* 0x0007e80000100a00 */
[----:B------:R2:W-:Y:S01]  /*cfc0*/  LDGSTS.E [R38+0x5500], [R8.64], !P1 ;  /* 0x0550000008267fae */ /* 0x0005e2000c921844 */
[----:B-1----:R-:W-:-:S03]  /*cfd0*/  IMAD.WIDE R16, R154, 0x4, R238 ;  /* 0x000000049a107825 */ /* 0x002fc600078e02ee */
[----:B------:R4:W-:Y:S04]  /*cfe0*/  STL.64 [R1+0x638], R10 ;  /* 0x0006380a01007387 */ /* 0x0009e80000100a00 */
[----:B------:R1:W-:Y:S01]  /*cff0*/  LDGSTS.E [R38+0x5600], [R4.64], !P1 ;  /* 0x0560000004267fae */ /* 0x0003e2000c921844 */
[----:B---3--:R-:W-:-:S03]  /*d000*/  IMAD.WIDE R14, R154, 0x4, R242 ;  /* 0x000000049a0e7825 */ /* 0x008fc600078e02f2 */
[----:B------:R2:W-:Y:S04]  /*d010*/  STL.64 [R1+0x630], R8 ;  /* 0x0006300801007387 */ /* 0x0005e80000100a00 */
[----:B------:R3:W-:Y:S01]  /*d020*/  LDGSTS.E [R38+0x5700], [R2.64], !P1 ;  /* 0x0570000002267fae */ /* 0x0007e2000c921844 */
[----:B----4-:R-:W-:-:S03]  /*d030*/  IMAD.WIDE R10, R154, 0x4, R244 ;  /* 0x000000049a0a7825 */ /* 0x010fc600078e02f4 */
        /* <DEDUP_REMOVED lines=15> */
[----:B-1----:R-:W-:-:S03]  /*d130*/  IMAD.WIDE R18, R0, 0x4, R236 ;  /* 0x0000000400127825 */ /* 0x002fc600078e02ec */
        /* <DEDUP_REMOVED lines=8> */
[----:B----4-:R-:W-:-:S03]  /*d1c0*/  IMAD.WIDE R10, R0, 0x4, R244 ;  /* 0x00000004000a7825 */ /* 0x010fc600078e02f4 */
        /* <DEDUP_REMOVED lines=11> */
[----:B------:R1:W-:Y:S01]  /*d280*/  LDGSTS.E [R38+0x9300], [R14.64], !P4 ;  /* 0x093000000e267fae */ /* 0x0003e2000e121844 */
[----:B------:R-:W-:-:S03]  /*d290*/  IADD3 R155, R252, -0x1f, RZ ;  /* 0xffffffe1fc9b7810 */ /* 0x000fc60007ffe0ff */
        /* <DEDUP_REMOVED lines=14> */
[----:B------:R-:W-:Y:S01]  /*d380*/  ISETP.GE.U32.AND P6, PT, R155, 0x7fffffa2, PT ;  /* 0x7fffffa29b00780c */ /* 0x000fe20003fc6070 */
[----:B---3--:R-:W-:Y:S02]  /*d390*/  IMAD.WIDE R8, R154, 0x4, R246 ;  /* 0x000000049a087825 */ /* 0x008fe400078e02f6 */
        /* <DEDUP_REMOVED lines=18> */
[----:B-1----:R-:W-:-:S03]  /*d4c0*/  IMAD.WIDE R16, R0, 0x4, R238 ;  /* 0x0000000400107825 */ /* 0x002fc600078e02ee */
[----:B------:R4:W-:Y:S01]  /*d4d0*/  STL.64 [R1+0x3f8], R10 ;  /* 0x0003f80a01007387 */ /* 0x0009e20000100a00 */
[----:B------:R-:W-:-:S03]  /*d4e0*/  IADD3 R155, R252, -0x27, RZ ;  /* 0xffffffd9fc9b7810 */ /* 0x000fc60007ffe0ff */
        /* <DEDUP_REMOVED lines=13> */
[----:B---3--:R-:W-:-:S03]  /*d5c0*/  IMAD.WIDE R2, R0, 0x4, R250 ;  /* 0x0000000400027825 */ /* 0x008fc600078e02fa */
        /* <DEDUP_REMOVED lines=15> */
[----:B------:R1:W-:Y:S01]  /*d6c0*/  STL.64 [R1+0x330], R8 ;  /* 0x0003300801007387 */ /* 0x0003e20000100a00 */
[----:B------:R-:W-:-:S03]  /*d6d0*/  ISETP.GE.U32.AND P3, PT, R155, 0x7fffff96, PT ;  /* 0x7fffff969b00780c */ /* 0x000fc60003f66070 */
[----:B------:R2:W-:Y:S01]  /*d6e0*/  LDGSTS.E [R38+0xd700], [R2.64], !P2 ;  /* 0x0d70000002267fae */ /* 0x0005e2000d121844 */
[----:B----4-:R-:W-:-:S03]  /*d6f0*/  IMAD.WIDE R10, R154, 0x4, R244 ;  /* 0x000000049a0a7825 */ /* 0x010fc600078e02f4 */
[----:B------:R3:W-:Y:S01]  /*d700*/  STL.64 [R1+0x328], R4 ;  /* 0x0003280401007387 */ /* 0x0007e20000100a00 */
[----:B------:R-:W-:Y:S01]  /*d710*/  IADD3 R155, R252, -0x2f, RZ ;  /* 0xffffffd1fc9b7810 */ /* 0x000fe20007ffe0ff */
[C---:B-1----:R-:W-:Y:S02]  /*d720*/  IMAD.WIDE R8, R154.reuse, 0x4, R246 ;  /* 0x000000049a087825 */ /* 0x042fe400078e02f6 */
        /* <DEDUP_REMOVED lines=14> */
[----:B---3--:R-:W-:-:S03]  /*d810*/  IMAD.WIDE R18, R0, 0x4, R236 ;  /* 0x0000000400127825 */ /* 0x008fc600078e02ec */
[----:B------:R1:W-:Y:S01]  /*d820*/  STL.64 [R1+0x280], R14 ;  /* 0x0002800e01007387 */ /* 0x0003e20000100a00 */
[----:B------:R-:W-:-:S03]  /*d830*/  IADD3 R155, R252, -0x33, RZ ;  /* 0xffffffcdfc9b7810 */ /* 0x000fc60007ffe0ff */
        /* <DEDUP_REMOVED lines=29> */
[----:B------:R4:W-:Y:S01]  /*da10*/  STL.64 [R1+0x1b8], R10 ;  /* 0x0001b80a01007387 */ /* 0x0009e20000100a00 */
[----:B------:R-:W-:-:S03]  /*da20*/  ISETP.GE.U32.AND P2, PT, R155, 0x7fffff8a, PT ;  /* 0x7fffff8a9b00780c */ /* 0x000fc60003f46070 */
[----:B------:R1:W-:Y:S01]  /*da30*/  LDGSTS.E [R38+0x11600], [R4.64], !P0 ;  /* 0x1160000004267fae */ /* 0x0003e2000c121844 */
[----:B---3--:R-:W-:-:S03]  /*da40*/  IMAD.WIDE R14, R154, 0x4, R242 ;  /* 0x000000049a0e7825 */ /* 0x008fc600078e02f2 */
[----:B------:R2:W-:Y:S01]  /*da50*/  STL.64 [R1+0x1b0], R8 ;  /* 0x0001b00801007387 */ /* 0x0005e20000100a00 */
[----:B------:R-:W-:-:S03]  /*da60*/  IADD3 R155, R252, -0x3b, RZ ;  /* 0xffffffc5fc9b7810 */ /* 0x000fc60007ffe0ff */
        /* <DEDUP_REMOVED lines=29> */
[----:B------:R-:W-:Y:S01]  /*dc40*/  ISETP.GE.U32.AND P0, PT, R155, 0x7fffff82, PT ;  /* 0x7fffff829b00780c */ /* 0x000fe20003f06070 */
[----:B-1----:R-:W-:Y:S02]  /*dc50*/  IMAD.WIDE R8, R0, 0x4, R246 ;  /* 0x0000000400087825 */ /* 0x002fe400078e02f6 */
[----:B------:R1:W-:Y:S01]  /*dc60*/  LDGSTS.E [R38+0x15000], [R20.64], !P3 ;  /* 0x1500000014267fae */ /* 0x0003e2000d921844 */
[----:B------:R-:W-:-:S03]  /*dc70*/  IADD3 R155, R252, -0x4, RZ ;  /* 0xfffffffcfc9b7810 */ /* 0x000fc60007ffe0ff */
[----:B------:R2:W-:Y:S01]  /*dc80*/  STL.64 [R1+0xe0], R2 ;  /* 0x0000e00201007387 */ /* 0x0005e20000100a00 */
[----:B---3--:R-:W-:-:S03]  /*dc90*/  IMAD.WIDE R4, R0, 0x4, R248 ;  /* 0x0000000400047825 */ /* 0x008fc600078e02f8 */
[----:B------:R3:W-:Y:S01]  /*dca0*/  LDGSTS.E [R38+0x15100], [R18.64], !P3 ;  /* 0x1510000012267fae */ /* 0x0007e2000d921844 */
[----:B------:R-:W-:-:S03]  /*dcb0*/  IADD3 R154, R252, -0x8, RZ ;  /* 0xfffffff8fc9a7810 */ /* 0x000fc60007ffe0ff */
[----:B------:R4:W-:Y:S01]  /*dcc0*/  LDGSTS.E [R38+0x15200], [R16.64], !P3 ;  /* 0x1520000010267fae */ /* 0x0009e2000d921844 */
[----:B------:R-:W-:Y:S02]  /*dcd0*/  IMAD R168, R241, 0x2e, RZ ;  /* 0x0000002ef1a87824 */ /* 0x000fe400078e02ff */
[----:B--2---:R-:W-:Y:S01]  /*dce0*/  IMAD.WIDE R2, R0, 0x4, R250 ;  /* 0x0000000400027825 */ /* 0x004fe200078e02fa */
[----:B------:R-:W-:Y:S04]  /*dcf0*/  STL.64 [R1+0x58], R20 ;  /* 0x0000581401007387 */ /* 0x000fe80000100a00 */
[----:B------:R2:W-:Y:S04]  /*dd00*/  LDGSTS.E [R38+0x15300], [R14.64], !P3 ;  /* 0x153000000e267fae */ /* 0x0005e8000d921844 */
[----:B------:R-:W-:Y:S04]  /*dd10*/  STL.64 [R1+0x50], R18 ;  /* 0x0000501201007387 */ /* 0x000fe80000100a00 */
[----:B------:R1:W-:Y:S01]  /*dd20*/  LDGSTS.E [R38+0x15400], [R10.64], !P3 ;  /* 0x154000000a267fae */ /* 0x0003e2000d921844 */
[----:B------:R-:W-:-:S03]  /*dd30*/  ISETP.GE.U32.AND P1, PT, R155, 0x7fffffbd, PT ;  /* 0x7fffffbd9b00780c */ /* 0x000fc60003f26070 */
[----:B------:R-:W-:Y:S04]  /*dd40*/  STL.64 [R1+0x48], R16 ;  /* 0x0000481001007387 */ /* 0x000fe80000100a00 */
[----:B------:R1:W-:Y:S01]  /*dd50*/  LDGSTS.E [R38+0x15500], [R8.64], !P3 ;  /* 0x1550000008267fae */ /* 0x0003e2000d921844 */
[----:B------:R-:W-:-:S03]  /*dd60*/  MOV R28, R156 ;  /* 0x0000009c001c7202 */ /* 0x000fc60000000f00 */
[----:B------:R2:W-:Y:S01]  /*dd70*/  STL.64 [R1+0x40], R14 ;  /* 0x0000400e01007387 */ /* 0x0005e20000100a00 */
[----:B------:R-:W-:-:S03]  /*dd80*/  IMAD.MOV.U32 R29, RZ, RZ, R157 ;  /* 0x000000ffff1d7224 */ /* 0x000fc600078e009d */
[----:B------:R1:W-:Y:S01]  /*dd90*/  LDGSTS.E [R38+0x15600], [R4.64], !P3 ;  /* 0x1560000004267fae */ /* 0x0003e2000d921844 */
[----:B------:R-:W-:-:S03]  /*dda0*/  IMAD.WIDE R156, R168, 0x4, R236 ;  /* 0x00000004a89c7825 */ /* 0x000fc600078e02ec */
[----:B------:R-:W-:Y:S04]  /*ddb0*/  STL.64 [R1+0x38], R10 ;  /* 0x0000380a01007387 */ /* 0x000fe80000100a00 */
[----:B------:R1:W-:Y:S01]  /*ddc0*/  LDGSTS.E [R38+0x15700], [R2.64], !P3 ;  /* 0x1570000002267fae */ /* 0x0003e2000d921844 */
[----:B------:R-:W-:Y:S01]  /*ddd0*/  ISETP.GE.U32.AND P3, PT, R154, 0x7fffffb9, PT ;  /* 0x7fffffb99a00780c */ /* 0x000fe20003f66070 */
[----:B------:R-:W-:Y:S02]  /*dde0*/  IMAD.WIDE R154, R168, 0x4, R234 ;  /* 0x00000004a89a7825 */ /* 0x000fe400078e02ea */
[----:B------:R-:W-:Y:S01]  /*ddf0*/  STL.64 [R1+0x30], R8 ;  /* 0x0000300801007387 */ /* 0x000fe20000100a00 */
[----:B------:R-:W-:Y:S01]  /*de00*/  MOV R33, R161 ;  /* 0x000000a100217202 */ /* 0x000fe20000000f00 */
[----:B------:R-:W-:-:S02]  /*de10*/  IMAD.MOV.U32 R32, RZ, RZ, R160 ;  /* 0x000000ffff207224 */ /* 0x000fc400078e00a0 */
[----:B------:R1:W-:Y:S01]  /*de20*/  STL.64 [R1+0x28], R4 ;  /* 0x0000280401007387 */ /* 0x0003e20000100a00 */
[----:B--2---:R-:W-:Y:S01]  /*de30*/  IMAD.MOV.U32 R14, RZ, RZ, R184 ;  /* 0x000000ffff0e7224 */ /* 0x004fe200078e00b8 */
[----:B------:R-:W-:Y:S01]  /*de40*/  MOV R40, R162 ;  /* 0x000000a200287202 */ /* 0x000fe20000000f00 */
[----:B------:R-:W-:Y:S01]  /*de50*/  IMAD.MOV.U32 R41, RZ, RZ, R163 ;  /* 0x000000ffff297224 */ /* 0x000fe200078e00a3 */
[----:B------:R2:W-:Y:S01]  /*de60*/  STL.64 [R1+0x20], R2 ;  /* 0x0000200201007387 */ /* 0x0005e20000100a00 */
[----:B------:R-:W-:Y:S01]  /*de70*/  IMAD.WIDE R160, R168, 0x4, R242 ;  /* 0x00000004a8a07825 */ /* 0x000fe200078e02f2 */
[----:B------:R-:W-:Y:S02]  /*de80*/  MOV R37, R167 ;  /* 0x000000a700257202 */ /* 0x000fe40000000f00 */
[----:B------:R2:W-:Y:S01]  /*de90*/  LDGSTS.E [R38+0x17000], [R154.64], !P4 ;  /* 0x170000009a267fae */ /* 0x0005e2000e121844 */
[----:B------:R-:W-:Y:S02]  /*dea0*/  IMAD R184, R241, 0x32, RZ ;  /* 0x00000032f1b87824 */ /* 0x000fe400078e02ff */
[----:B-1----:R-:W-:Y:S01]  /*deb0*/  IMAD.MOV.U32 R4, RZ, RZ, R158 ;  /* 0x000000ffff047224 */ /* 0x002fe200078e009e */
[----:B------:R1:W-:Y:S01]  /*dec0*/  LDGSTS.E [R38+0x17100], [R156.64], !P4 ;  /* 0x171000009c267fae */ /* 0x0003e2000e121844 */
[----:B------:R-:W-:-:S02]  /*ded0*/  IMAD.MOV.U32 R5, RZ, RZ, R159 ;  /* 0x000000ffff057224 */ /* 0x000fc400078e009f */
[----:B------:R-:W-:Y:S01]  /*dee0*/  IMAD.WIDE R158, R168, 0x4, R238 ;  /* 0x00000004a89e7825 */ /* 0x000fe200078e02ee */
[----:B------:R-:W-:-:S03]  /*def0*/  MOV R34, R170 ;  /* 0x000000aa00227202 */ /* 0x000fc60000000f00 */
[----:B--2---:R-:W-:Y:S01]  /*df00*/  IMAD.MOV.U32 R2, RZ, RZ, R164 ;  /* 0x000000ffff027224 */ /* 0x004fe200078e00a4 */
[----:B------:R1:W-:Y:S01]  /*df10*/  LDGSTS.E [R38+0x17200], [R158.64], !P4 ;  /* 0x172000009e267fae */ /* 0x0003e2000e121844 */
[----:B------:R-:W-:Y:S02]  /*df20*/  IMAD.MOV.U32 R3, RZ, RZ, R165 ;  /* 0x000000ffff037224 */ /* 0x000fe400078e00a5 */
[C---:B------:R-:W-:Y:S01]  /*df30*/  IMAD.WIDE R162, R168.reuse, 0x4, R244 ;  /* 0x00000004a8a27825 */ /* 0x040fe200078e02f4 */
[----:B------:R1:W-:Y:S03]  /*df40*/  LDGSTS.E [R38+0x17300], [R160.64], !P4 ;  /* 0x17300000a0267fae */ /* 0x0003e6000e121844 */
[----:B------:R-:W-:Y:S01]  /*df50*/  IMAD.MOV.U32 R36, RZ, RZ, R166 ;  /* 0x000000ffff247224 */ /* 0x000fe200078e00a6 */
[----:B------:R-:W-:Y:S01]  /*df60*/  MOV R23, R175 ;  /* 0x000000af00177202 */ /* 0x000fe20000000f00 */
[C---:B------:R-:W-:Y:S01]  /*df70*/  IMAD.WIDE R164, R168.reuse, 0x4, R246 ;  /* 0x00000004a8a47825 */ /* 0x040fe200078e02f6 */
[----:B------:R1:W-:Y:S03]  /*df80*/  LDGSTS.E [R38+0x17400], [R162.64], !P4 ;  /* 0x17400000a2267fae */ /* 0x0003e6000e121844 */
[----:B------:R-:W-:Y:S01]  /*df90*/  IMAD.WIDE R166, R168, 0x4, R248 ;  /* 0x00000004a8a67825 */ /* 0x000fe200078e02f8 */
[----:B------:R-:W-:Y:S01]  /*dfa0*/  MOV R24, R176 ;  /* 0x000000b000187202 */ /* 0x000fe20000000f00 */
[----:B------:R1:W-:Y:S02]  /*dfb0*/  LDGSTS.E [R38+0x17500], [R164.64], !P4 ;  /* 0x17500000a4267fae */ /* 0x0003e4000e121844 */
[----:B------:R-:W-:-:S02]  /*dfc0*/  IMAD.MOV.U32 R35, RZ, RZ, R171 ;  /* 0x000000ffff237224 */ /* 0x000fc400078e00ab */
[----:B------:R-:W-:Y:S01]  /*dfd0*/  IMAD.WIDE R168, R168, 0x4, R250 ;  /* 0x00000004a8a87825 */ /* 0x000fe200078e02fa */
[----:B------:R1:W-:Y:S03]  /*dfe0*/  LDGSTS.E [R38+0x17600], [R166.64], !P4 ;  /* 0x17600000a6267fae */ /* 0x0003e6000e121844 */
[----:B------:R-:W-:Y:S02]  /*dff0*/  IMAD.MOV.U32 R20, RZ, RZ, R172 ;  /* 0x000000ffff147224 */ /* 0x000fe400078e00ac */
[----:B------:R-:W-:Y:S02]  /*e000*/  IMAD.MOV.U32 R22, RZ, RZ, R174 ;  /* 0x000000ffff167224 */ /* 0x000fe400078e00ae */
[----:B------:R-:W-:Y:S01]  /*e010*/  IMAD.MOV.U32 R25, RZ, RZ, R177 ;  /* 0x000000ffff197224 */ /* 0x000fe200078e00b1 */
[----:B------:R-:W-:Y:S01]  /*e020*/  MOV R27, R181 ;  /* 0x000000b5001b7202 */ /* 0x000fe20000000f00 */
[----:B------:R-:W-:Y:S01]  /*e030*/  IMAD.MOV.U32 R21, RZ, RZ, R173 ;  /* 0x000000ffff157224 */ /* 0x000fe200078e00ad */
[----:B------:R1:W-:Y:S01]  /*e040*/  LDGSTS.E [R38+0x17700], [R168.64], !P4 ;  /* 0x17700000a8267fae */ /* 0x0003e2000e121844 */
[----:B------:R-:W-:-:S04]  /*e050*/  IMAD.WIDE R170, R184, 0x4, R234 ;  /* 0x00000004b8aa7825 */ /* 0x000fc800078e02ea */
[C---:B------:R-:W-:Y:S01]  /*e060*/  IMAD.WIDE R172, R184.reuse, 0x4, R236 ;  /* 0x00000004b8ac7825 */ /* 0x040fe200078e02ec */
[----:B------:R-:W-:Y:S01]  /*e070*/  MOV R10, R182 ;  /* 0x000000b6000a7202 */ /* 0x000fe20000000f00 */
[----:B------:R1:W-:Y:S02]  /*e080*/  LDGSTS.E [R38+0x19000], [R170.64], !P5 ;  /* 0x19000000aa267fae */ /* 0x0003e4000e921844 */
[----:B------:R-:W-:-:S04]  /*e090*/  IMAD.WIDE R174, R184, 0x4, R238 ;  /* 0x00000004b8ae7825 */ /* 0x000fc800078e02ee */
[----:B------:R-:W-:Y:S01]  /*e0a0*/  IMAD.MOV.U32 R30, RZ, RZ, R178 ;  /* 0x000000ffff1e7224 */ /* 0x000fe200078e00b2 */
[----:B------:R1:W-:Y:S01]  /*e0b0*/  LDGSTS.E [R38+0x19100], [R172.64], !P5 ;  /* 0x19100000ac267fae */ /* 0x0003e2000e921844 */
[----:B------:R-:W-:Y:S02]  /*e0c0*/  IMAD.MOV.U32 R31, RZ, RZ, R179 ;  /* 0x000000ffff1f7224 */ /* 0x000fe400078e00b3 */
[C---:B------:R-:W-:Y:S01]  /*e0d0*/  IMAD.WIDE R176, R184.reuse, 0x4, R242 ;  /* 0x00000004b8b07825 */ /* 0x040fe200078e02f2 */
[----:B---3--:R-:W-:Y:S01]  /*e0e0*/  MOV R19, R187 ;  /* 0x000000bb00137202 */ /* 0x008fe20000000f00 */
[----:B------:R1:W-:Y:S02]  /*e0f0*/  LDGSTS.E [R38+0x19200], [R174.64], !P5 ;  /* 0x19200000ae267fae */ /* 0x0003e4000e921844 */
[----:B------:R-:W-:Y:S02]  /*e100*/  IMAD.MOV.U32 R26, RZ, RZ, R180 ;  /* 0x000000ffff1a7224 */ /* 0x000fe400078e00b4 */
[----:B------:R-:W-:Y:S01]  /*e110*/  IMAD R200, R241, 0x36, RZ ;  /* 0x00000036f1c87824 */ /* 0x000fe200078e02ff */
[----:B----4-:R-:W-:Y:S01]  /*e120*/  MOV R16, R188 ;  /* 0x000000bc00107202 */ /* 0x010fe20000000f00 */
[C---:B------:R-:W-:Y:S01]  /*e130*/  IMAD.WIDE R178, R184.reuse, 0x4, R244 ;  /* 0x00000004b8b27825 */ /* 0x040fe200078e02f4 */
[----:B------:R1:W-:Y:S03]  /*e140*/  LDGSTS.E [R38+0x19300], [R176.64], !P5 ;  /* 0x19300000b0267fae */ /* 0x0003e6000e921844 */
[----:B------:R-:W-:Y:S01]  /*e150*/  IMAD.MOV.U32 R11, RZ, RZ, R183 ;  /* 0x000000ffff0b7224 */ /* 0x000fe200078e00b7 */
[----:B------:R1:W-:Y:S01]  /*e160*/  LDGSTS.E [R38+0x19400], [R178.64], !P5 ;  /* 0x19400000b2267fae */ /* 0x0003e2000e921844 */
[----:B------:R-:W-:-:S04]  /*e170*/  IMAD.WIDE R180, R184, 0x4, R246 ;  /* 0x00000004b8b47825 */ /* 0x000fc800078e02f6 */
        /* <DEDUP_REMOVED lines=10> */
[----:B------:R-:W-:Y:S01]  /*e220*/  IADD3 R0, R252, -0xc, RZ ;  /* 0xfffffff4fc007810 */ /* 0x000fe20007ffe0ff */
[----:B------:R-:W-:Y:S01]  /*e230*/  IMAD.MOV.U32 R9, RZ, RZ, R191 ;  /* 0x000000ffff097224 */ /* 0x000fe200078e00bf */
[----:B------:R1:W-:Y:S01]  /*e240*/  LDGSTS.E [R38+0x1b000], [R186.64], !P2 ;  /* 0x1b000000ba267fae */ /* 0x0003e2000d121844 */
[----:B------:R-:W-:-:S04]  /*e250*/  IMAD.WIDE R188, R200, 0x4, R236 ;  /* 0x00000004c8bc7825 */ /* 0x000fc800078e02ec */
[C---:B------:R-:W-:Y:S01]  /*e260*/  IMAD.WIDE R190, R200.reuse, 0x4, R238 ;  /* 0x00000004c8be7825 */ /* 0x040fe200078e02ee */
[----:B------:R1:W-:Y:S03]  /*e270*/  LDGSTS.E [R38+0x1b100], [R188.64], !P2 ;  /* 0x1b100000bc267fae */ /* 0x0003e6000d121844 */
[C---:B------:R-:W-:Y:S01]  /*e280*/  IMAD.WIDE R192, R200.reuse, 0x4, R242 ;  /* 0x00000004c8c07825 */ /* 0x040fe200078e02f2 */
[----:B------:R1:W-:Y:S03]  /*e290*/  LDGSTS.E [R38+0x1b200], [R190.64], !P2 ;  /* 0x1b200000be267fae */ /* 0x0003e6000d121844 */
[----:B------:R-:W-:Y:S01]  /*e2a0*/  IMAD R216, R241, 0x3a, RZ ;  /* 0x0000003af1d87824 */ /* 0x000fe200078e02ff */
[----:B------:R1:W-:Y:S01]  /*e2b0*/  LDGSTS.E [R38+0x1b300], [R192.64], !P2 ;  /* 0x1b300000c0267fae */ /* 0x0003e2000d121844 */
[----:B------:R-:W-:-:S04]  /*e2c0*/  IMAD.WIDE R194, R200, 0x4, R244 ;  /* 0x00000004c8c27825 */ /* 0x000fc800078e02f4 */
[----:B------:R-:W-:Y:S01]  /*e2d0*/  IMAD.WIDE R196, R200, 0x4, R246 ;  /* 0x00000004c8c47825 */ /* 0x000fe200078e02f6 */
[----:B------:R-:W-:Y:S01]  /*e2e0*/  ISETP.GE.U32.AND P4, PT, R0, 0x7fffffb5, PT ;  /* 0x7fffffb50000780c */ /* 0x000fe20003f86070 */
[----:B------:R1:W-:Y:S02]  /*e2f0*/  LDGSTS.E [R38+0x1b400], [R194.64], !P2 ;  /* 0x1b400000c2267fae */ /* 0x0003e4000d121844 */
[----:B------:R-:W-:Y:S01]  /*e300*/  IMAD.WIDE R198, R200, 0x4, R248 ;  /* 0x00000004c8c67825 */ /* 0x000fe200078e02f8 */
[----:B------:R-:W-:Y:S01]  /*e310*/  IADD3 R0, R252, -0x10, RZ ;  /* 0xfffffff0fc007810 */ /* 0x000fe20007ffe0ff */
[----:B------:R1:W-:Y:S02]  /*e320*/  LDGSTS.E [R38+0x1b500], [R196.64], !P2 ;  /* 0x1b500000c4267fae */ /* 0x0003e4000d121844 */
[----:B------:R-:W-:Y:S02]  /*e330*/  IMAD.WIDE R200, R200, 0x4, R250 ;  /* 0x00000004c8c87825 */ /* 0x000fe400078e02fa */
[----:B------:R1:W-:Y:S02]  /*e340*/  LDGSTS.E [R38+0x1b600], [R198.64], !P2 ;  /* 0x1b600000c6267fae */ /* 0x0003e4000d121844 */
[----:B------:R-:W-:-:S02]  /*e350*/  IMAD.WIDE R202, R216, 0x4, R234 ;  /* 0x00000004d8ca7825 */ /* 0x000fc400078e02ea */
[----:B------:R1:W-:Y:S02]  /*e360*/  LDGSTS.E [R38+0x1b700], [R200.64], !P2 ;  /* 0x1b700000c8267fae */ /* 0x0003e4000d121844 */
[----:B------:R-:W-:-:S04]  /*e370*/  IMAD.WIDE R204, R216, 0x4, R236 ;  /* 0x00000004d8cc7825 */ /* 0x000fc800078e02ec */
[C---:B------:R-:W-:Y:S01]  /*e380*/  IMAD.WIDE R206, R216.reuse, 0x4, R238 ;  /* 0x00000004d8ce7825 */ /* 0x040fe200078e02ee */
[----:B------:R1:W-:Y:S03]  /*e390*/  LDGSTS.E [R38+0x1d000], [R202.64], !P6 ;  /* 0x1d000000ca267fae */ /* 0x0003e6000f121844 */
[----:B------:R-:W-:Y:S01]  /*e3a0*/  IMAD.WIDE R208, R216, 0x4, R242 ;  /* 0x00000004d8d07825 */ /* 0x000fe200078e02f2 */
[----:B------:R-:W-:Y:S01]  /*e3b0*/  ISETP.GE.U32.AND P5, PT, R0, 0x7fffffb1, PT ;  /* 0x7fffffb10000780c */ /* 0x000fe20003fa6070 */
[----:B------:R1:W-:Y:S02]  /*e3c0*/  LDGSTS.E [R38+0x1d100], [R204.64], !P6 ;  /* 0x1d100000cc267fae */ /* 0x0003e4000f121844 */
[----:B------:R-:W-:Y:S02]  /*e3d0*/  IMAD R232, R241, 0x3e, RZ ;  /* 0x0000003ef1e87824 */ /* 0x000fe400078e02ff */
[----:B------:R-:W-:Y:S01]  /*e3e0*/  IMAD.WIDE R210, R216, 0x4, R244 ;  /* 0x00000004d8d27825 */ /* 0x000fe200078e02f4 */
[----:B------:R-:W-:Y:S01]  /*e3f0*/  IADD3 R0, R252, -0x14, RZ ;  /* 0xffffffecfc007810 */ /* 0x000fe20007ffe0ff */
[----:B------:R1:W-:Y:S02]  /*e400*/  LDGSTS.E [R38+0x1d200], [R206.64], !P6 ;  /* 0x1d200000ce267fae */ /* 0x0003e4000f121844 */
[----:B------:R-:W-:-:S02]  /*e410*/  IMAD.WIDE R212, R216, 0x4, R246 ;  /* 0x00000004d8d47825 */ /* 0x000fc400078e02f6 */
[----:B------:R1:W-:Y:S02]  /*e420*/  LDGSTS.E [R38+0x1d300], [R208.64], !P6 ;  /* 0x1d300000d0267fae */ /* 0x0003e4000f121844 */
[C---:B------:R-:W-:Y:S02]  /*e430*/  IMAD.WIDE R214, R216.reuse, 0x4, R248 ;  /* 0x00000004d8d67825 */ /* 0x040fe400078e02f8 */
[----:B------:R1:W-:Y:S02]  /*e440*/  LDGSTS.E [R38+0x1d400], [R210.64], !P6 ;  /* 0x1d400000d2267fae */ /* 0x0003e4000f121844 */
[----:B------:R-:W-:Y:S01]  /*e450*/  IMAD.WIDE R216, R216, 0x4, R250 ;  /* 0x00000004d8d87825 */ /* 0x000fe200078e02fa */
[----:B------:R-:W-:Y:S01]  /*e460*/  ISETP.GE.U32.AND P2, PT, R0, 0x7fffffad, PT ;  /* 0x7fffffad0000780c */ /* 0x000fe20003f46070 */
[----:B------:R1:W-:Y:S02]  /*e470*/  LDGSTS.E [R38+0x1d500], [R212.64], !P6 ;  /* 0x1d500000d4267fae */ /* 0x0003e4000f121844 */
[----:B------:R-:W-:Y:S01]  /*e480*/  IMAD.WIDE R218, R232, 0x4, R234 ;  /* 0x00000004e8da7825 */ /* 0x000fe200078e02ea */
[----:B------:R-:W-:Y:S01]  /*e490*/  IADD3 R0, R252, -0x18, RZ ;  /* 0xffffffe8fc007810 */ /* 0x000fe20007ffe0ff */
[----:B------:R1:W-:Y:S02]  /*e4a0*/  LDGSTS.E [R38+0x1d600], [R214.64], !P6 ;  /* 0x1d600000d6267fae */ /* 0x0003e4000f121844 */
[----:B------:R-:W-:-:S02]  /*e4b0*/  IMAD.WIDE R220, R232, 0x4, R236 ;  /* 0x00000004e8dc7825 */ /* 0x000fc400078e02ec */
[----:B------:R1:W-:Y:S02]  /*e4c0*/  LDGSTS.E [R38+0x1d700], [R216.64], !P6 ;  /* 0x1d700000d8267fae */ /* 0x0003e4000f121844 */
[C---:B------:R-:W-:Y:S02]  /*e4d0*/  IMAD.WIDE R222, R232.reuse, 0x4, R238 ;  /* 0x00000004e8de7825 */ /* 0x040fe400078e02ee */
        /* <DEDUP_REMOVED lines=11> */
[----:B------:R-:W-:Y:S02]  /*e590*/  IMAD.WIDE R232, R232, 0x4, R250 ;  /* 0x00000004e8e87825 */ /* 0x000fe400078e02fa */
[----:B------:R1:W-:Y:S04]  /*e5a0*/  LDGSTS.E [R38+0x1f500], [R228.64], !P0 ;  /* 0x1f500000e4267fae */ /* 0x0003e8000c121844 */
[----:B------:R1:W-:Y:S04]  /*e5b0*/  LDGSTS.E [R38+0x1f600], [R230.64], !P0 ;  /* 0x1f600000e6267fae */ /* 0x0003e8000c121844 */
[----:B------:R1:W-:Y:S01]  /*e5c0*/  LDGSTS.E [R38+0x1f700], [R232.64], !P0 ;  /* 0x1f700000e8267fae */ /* 0x0003e2000c121844 */
[----:B------:R-:W-:Y:S01]  /*e5d0*/  ISETP.GE.U32.AND P0, PT, R0, 0x7fffffa5, PT ;  /* 0x7fffffa50000780c */ /* 0x000fe20003f06070 */
[----:B------:R-:W-:Y:S01]  /*e5e0*/  IMAD R0, R241, 0x3, RZ ;  /* 0x00000003f1007824 */ /* 0x000fe200078e02ff */
[----:B------:R-:W-:-:S03]  /*e5f0*/  LOP3.LUT R12, R7, 0x60, RZ, 0x3c, !PT ;  /* 0x00000060070c7812 */ /* 0x000fc600078e3cff */
[----:B------:R-:W-:-:S04]  /*e600*/  IMAD.WIDE R56, R0, 0x4, R234 ;  /* 0x0000000400387825 */ /* 0x000fc800078e02ea */
[C---:B------:R-:W-:Y:S01]  /*e610*/  IMAD.WIDE R54, R0.reuse, 0x4, R236 ;  /* 0x0000000400367825 */ /* 0x040fe200078e02ec */
[----:B------:R2:W-:Y:S03]  /*e620*/  LDGSTS.E [R12+0x1800], [R56.64], !P1 ;  /* 0x01800000380c7fae */ /* 0x0005e6000c921844 */
[C---:B------:R-:W-:Y:S01]  /*e630*/  IMAD.WIDE R52, R0.reuse, 0x4, R238 ;  /* 0x0000000400347825 */ /* 0x040fe200078e02ee */
[----:B------:R3:W-:Y:S03]  /*e640*/  LDGSTS.E [R12+0x1900], [R54.64], !P1 ;  /* 0x01900000360c7fae */ /* 0x0007e6000c921844 */
[C---:B------:R-:W-:Y:S01]  /*e650*/  IMAD.WIDE R50, R0.reuse, 0x4, R242 ;  /* 0x0000000400327825 */ /* 0x040fe200078e02f2 */
[----:B------:R2:W-:Y:S03]  /*e660*/  STL.64 [R1+0x818], R56 ;  /* 0x0008183801007387 */ /* 0x0005e60000100a00 */
[----:B------:R-:W-:Y:S01]  /*e670*/  IMAD R240, R241, 0x7, RZ ;  /* 0x00000007f1f07824 */ /* 0x000fe200078e02ff */
[----:B------:R4:W-:Y:S01]  /*e680*/  LDGSTS.E [R12+0x1a00], [R52.64], !P1 ;  /* 0x01a00000340c7fae */ /* 0x0009e2000c921844 */
[----:B------:R-:W-:-:S04]  /*e690*/  IMAD.WIDE R48, R0, 0x4, R244 ;  /* 0x0000000400307825 */ /* 0x000fc800078e02f4 */
[C---:B------:R-:W-:Y:S01]  /*e6a0*/  IMAD.WIDE R46, R0.reuse, 0x4, R246 ;  /* 0x00000004002e7825 */ /* 0x040fe200078e02f6 */
[----:B------:R3:W-:Y:S03]  /*e6b0*/  STL.64 [R1+0x810], R54 ;  /* 0x0008103601007387 */ /* 0x0007e60000100a00 */
[C---:B------:R-:W-:Y:S01]  /*e6c0*/  IMAD.WIDE R44, R0.reuse, 0x4, R248 ;  /* 0x00000004002c7825 */ /* 0x040fe200078e02f8 */
[----:B------:R1:W-:Y:S03]  /*e6d0*/  LDGSTS.E [R12+0x1b00], [R50.64], !P1 ;  /* 0x01b00000320c7fae */ /* 0x0003e6000c921844 */
[----:B------:R-:W-:Y:S01]  /*e6e0*/  IMAD.WIDE R42, R0, 0x4, R250 ;  /* 0x00000004002a7825 */ /* 0x000fe200078e02fa */
[----:B------:R4:W-:Y:S03]  /*e6f0*/  STL.64 [R1+0x808], R52 ;  /* 0x0008083401007387 */ /* 0x0009e60000100a00 */
[C---:B--2---:R-:W-:Y:S01]  /*e700*/  IMAD.WIDE R56, R240.reuse, 0x4, R234 ;  /* 0x00000004f0387825 */ /* 0x044fe200078e02ea */
[----:B------:R2:W-:Y:S03]  /*e710*/  LDGSTS.E [R12+0x1c00], [R48.64], !P1 ;  /* 0x01c00000300c7fae */ /* 0x0005e6000c921844 */
[C---:B---3--:R-:W-:Y:S01]  /*e720*/  IMAD.WIDE R54, R240.reuse, 0x4, R236 ;  /* 0x00000004f0367825 */ /* 0x048fe200078e02ec */
[----:B------:R1:W-:Y:S04]  /*e730*/  STL.64 [R1+0x800], R50 ;  /* 0x0008003201007387 */ /* 0x0003e80000100a00 */
[----:B------:R3:W-:Y:S01]  /*e740*/  LDGSTS.E [R12+0x1d00], [R46.64], !P1 ;  /* 0x01d000002e0c7fae */ /* 0x0007e2000c921844 */
[----:B----4-:R-:W-:-:S03]  /*e750*/  IMAD.WIDE R52, R240, 0x4, R238 ;  /* 0x00000004f0347825 */ /* 0x010fc600078e02ee */
[----:B------:R2:W-:Y:S01]  /*e760*/  STL.64 [R1+0x7f8], R48 ;  /* 0x0007f83001007387 */ /* 0x0005e20000100a00 */
[----:B------:R-:W-:-:S03]  /*e770*/  IMAD R0, R241, 0xb, RZ ;  /* 0x0000000bf1007824 */ /* 0x000fc600078e02ff */
[----:B------:R4:W-:Y:S01]  /*e780*/  LDGSTS.E [R12+0x1e00], [R44.64], !P1 ;  /* 0x01e000002c0c7fae */ /* 0x0009e2000c921844 */
[----:B-1----:R-:W-:-:S03]  /*e790*/  IMAD.WIDE R50, R240, 0x4, R242 ;  /* 0x00000004f0327825 */ /* 0x002fc600078e02f2 */
[----:B------:R3:W-:Y:S04]  /*e7a0*/  STL.64 [R1+0x7f0], R46 ;  /* 0x0007f02e01007387 */ /* 0x0007e80000100a00 */
[----:B------:R1:W-:Y:S01]  /*e7b0*/  LDGSTS.E [R12+0x1f00], [R42.64], !P1 ;  /* 0x01f000002a0c7fae */ /* 0x0003e2000c921844 */
[----:B--2---:R-:W-:-:S03]  /*e7c0*/  IMAD.WIDE R48, R240, 0x4, R244 ;  /* 0x00000004f0307825 */ /* 0x004fc600078e02f4 */
[----:B------:R4:W-:Y:S01]  /*e7d0*/  STL.64 [R1+0x7e8], R44 ;  /* 0x0007e82c01007387 */ /* 0x0009e20000100a00 */
[----:B---3--:R-:W-:-:S03]  /*e7e0*/  IMAD.WIDE R46, R240, 0x4, R246 ;  /* 0x00000004f02e7825 */ /* 0x008fc600078e02f6 */
[----:B------:R2:W-:Y:S04]  /*e7f0*/  LDGSTS.E [R12+0x3800], [R56.64], !P3 ;  /* 0x03800000380c7fae */ /* 0x0005e8000d921844 */
[----:B------:R1:W-:Y:S01]  /*e800*/  STL.64 [R1+0x7e0], R42 ;  /* 0x0007e02a01007387 */ /* 0x0003e20000100a00 */
[----:B----4-:R-:W-:-:S03]  /*e810*/  IMAD.WIDE R44, R240, 0x4, R248 ;  /* 0x00000004f02c7825 */ /* 0x010fc600078e02f8 */
        /* <DEDUP_REMOVED lines=19> */
[----:B----4-:R-:W-:-:S03]  /*e950*/  IMAD.WIDE R48, R0, 0x4, R244 ;  /* 0x0000000400307825 */ /* 0x010fc600078e02f4 */
        /* <DEDUP_REMOVED lines=24> */
[----:B----4-:R-:W-:-:S03]  /*eae0*/  IMAD.WIDE R48, R240, 0x4, R244 ;  /* 0x00000004f0307825 */ /* 0x010fc600078e02f4 */
        /* <DEDUP_REMOVED lines=24> */
[----:B----4-:R-:W-:-:S03]  /*ec70*/  IMAD.WIDE R48, R0, 0x4, R244 ;  /* 0x0000000400307825 */ /* 0x010fc600078e02f4 */
        /* <DEDUP_REMOVED lines=28> */
[C---:B---3--:R-:W-:Y:S02]  /*ee40*/  IMAD.WIDE R46, R240.reuse, 0x4, R246 ;  /* 0x00000004f02e7825 */ /* 0x048fe400078e02f6 */
        /* <DEDUP_REMOVED lines=37> */
[----:B------:R3:W-:Y:S04]  /*f0a0*/  STL.64 [R1+0xa08], R52 ;  /* 0x000a083401007387 */ /* 0x0007e80000100a00 */
        /* <DEDUP_REMOVED lines=20> */
[----:B------:R4:W-:Y:S01]  /*f1f0*/  LDGSTS.E [R12+0xfa00], [R52.64], !P1 ;  /* 0x0fa00000340c7fae */ /* 0x0009e2000c921844 */
[----:B------:R-:W-:Y:S01]  /*f200*/  IADD3 R6, R252, -0x2c, RZ ;  /* 0xffffffd4fc067810 */ /* 0x000fe20007ffe0ff */
[----:B-1----:R-:W-:Y:S02]  /*f210*/  IMAD.WIDE R42, R240, 0x4, R250 ;  /* 0x00000004f02a7825 */ /* 0x002fe400078e02fa */
[----:B------:R1:W-:Y:S04]  /*f220*/  LDGSTS.E [R12+0xfb00], [R50.64], !P1 ;  /* 0x0fb00000320c7fae */ /* 0x0003e8000c921844 */
[----:B------:R1:W-:Y:S04]  /*f230*/  LDGSTS.E [R12+0xfc00], [R48.64], !P1 ;  /* 0x0fc00000300c7fae */ /* 0x0003e8000c921844 */
[----:B------:R1:W-:Y:S01]  /*f240*/  LDGSTS.E [R12+0xfd00], [R46.64], !P1 ;  /* 0x0fd000002e0c7fae */ /* 0x0003e2000c921844 */
[----:B------:R-:W-:-:S03]  /*f250*/  ISETP.GE.U32.AND P5, PT, R6, 0x7fffff95, PT ;  /* 0x7fffff950600780c */ /* 0x000fc60003fa6070 */
[----:B------:R1:W-:Y:S01]  /*f260*/  LDGSTS.E [R12+0xfe00], [R44.64], !P1 ;  /* 0x0fe000002c0c7fae */ /* 0x0003e2000c921844 */
[----:B------:R-:W-:-:S03]  /*f270*/  IADD3 R6, R252, -0x30, RZ ;  /* 0xffffffd0fc067810 */ /* 0x000fc60007ffe0ff */
[----:B------:R1:W-:Y:S01]  /*f280*/  LDGSTS.E [R12+0xff00], [R42.64], !P1 ;  /* 0x0ff000002a0c7fae */ /* 0x0003e2000c921844 */
[----:B------:R-:W-:Y:S01]  /*f290*/  ISETP.GE.U32.AND P1, PT, R0, 0x7fffff85, PT ;  /* 0x7fffff850000780c */ /* 0x000fe20003f26070 */
[----:B------:R-:W-:Y:S02]  /*f2a0*/  IMAD R0, R241, 0x23, RZ ;  /* 0x00000023f1007824 */ /* 0x000fe400078e02ff */
[----:B------:R-:W1:Y:S01]  /*f2b0*/  S2R R39, SR_TID.X ;  /* 0x0000000000277919 */ /* 0x000e620000002100 */
[----:B------:R-:W-:Y:S01]  /*f2c0*/  ISETP.GE.U32.AND P2, PT, R6, 0x7fffff91, PT ;  /* 0x7fffff910600780c */ /* 0x000fe20003f46070 */
[----:B------:R-:W-:Y:S02]  /*f2d0*/  IMAD.WIDE R58, R0, 0x4, R234 ;  /* 0x00000004003a7825 */ /* 0x000fe400078e02ea */
[----:B------:R2:W-:Y:S01]  /*f2e0*/  STL.64 [R1+0x9d8], R56 ;  /* 0x0009d83801007387 */ /* 0x0005e20000100a00 */
[----:B------:R-:W-:-:S03]  /*f2f0*/  IADD3 R6, R252, -0x34, RZ ;  /* 0xffffffccfc067810 */ /* 0x000fc60007ffe0ff */
[----:B------:R3:W-:Y:S04]  /*f300*/  STL.64 [R1+0x9d0], R54 ;  /* 0x0009d03601007387 */ /* 0x0007e80000100a00 */
[----:B------:R4:W-:Y:S01]  /*f310*/  STL.64 [R1+0x9c8], R52 ;  /* 0x0009c83401007387 */ /* 0x0009e20000100a00 */
[----:B------:R-:W-:-:S03]  /*f320*/  IMAD R240, R241, 0x27, RZ ;  /* 0x00000027f1f07824 */ /* 0x000fc600078e02ff */
[----:B------:R1:W-:Y:S01]  /*f330*/  STL.64 [R1+0x9c0], R50 ;  /* 0x0009c03201007387 */ /* 0x0003e20000100a00 */
[----:B--2---:R-:W-:-:S03]  /*f340*/  IMAD.WIDE R56, R0, 0x4, R236 ;  /* 0x0000000400387825 */ /* 0x004fc600078e02ec */
[----:B------:R2:W-:Y:S01]  /*f350*/  STL.64 [R1+0x9b8], R48 ;  /* 0x0009b83001007387 */ /* 0x0005e20000100a00 */
[----:B---3--:R-:W-:-:S03]  /*f360*/  IMAD.WIDE R54, R0, 0x4, R238 ;  /* 0x0000000400367825 */ /* 0x008fc600078e02ee */
[----:B------:R3:W-:Y:S01]  /*f370*/  STL.64 [R1+0x9b0], R46 ;  /* 0x0009b02e01007387 */ /* 0x0007e20000100a00 */
[----:B----4-:R-:W-:Y:S01]  /*f380*/  IMAD.WIDE R52, R0, 0x4, R242 ;  /* 0x0000000400347825 */ /* 0x010fe200078e02f2 */
[----:B------:R-:W-:Y:S02]  /*f390*/  ISETP.GE.U32.AND P6, PT, R6, 0x7fffff8d, PT ;  /* 0x7fffff8d0600780c */ /* 0x000fe40003fc6070 */
[----:B------:R4:W-:Y:S01]  /*f3a0*/  STL.64 [R1+0x9a8], R44 ;  /* 0x0009a82c01007387 */ /* 0x0009e20000100a00 */
[----:B-1----:R-:W-:Y:S01]  /*f3b0*/  IMAD.WIDE R50, R0, 0x4, R244 ;  /* 0x0000000400327825 */ /* 0x002fe200078e02f4 */
[----:B------:R-:W-:Y:S02]  /*f3c0*/  IADD3 R6, R252, -0x38, RZ ;  /* 0xffffffc8fc067810 */ /* 0x000fe40007ffe0ff */
[----:B------:R-:W-:Y:S01]  /*f3d0*/  STL.64 [R1+0x9a0], R42 ;  /* 0x0009a02a01007387 */ /* 0x000fe20000100a00 */
[----:B--2---:R-:W-:-:S03]  /*f3e0*/  IMAD.WIDE R48, R0, 0x4, R246 ;  /* 0x0000000400307825 */ /* 0x004fc600078e02f6 */
[----:B------:R1:W-:Y:S01]  /*f3f0*/  LDGSTS.E [R12+0x11800], [R58.64], !P3 ;  /* 0x118000003a0c7fae */ /* 0x0003e2000d921844 */
[----:B---3--:R-:W-:-:S03]  /*f400*/  IMAD.WIDE R46, R0, 0x4, R248 ;  /* 0x00000004002e7825 */ /* 0x008fc600078e02f8 */
[----:B------:R1:W-:Y:S01]  /*f410*/  STL.64 [R1+0x998], R58 ;  /* 0x0009983a01007387 */ /* 0x0003e20000100a00 */
[----:B----4-:R-:W-:-:S03]  /*f420*/  IMAD.WIDE R44, R0, 0x4, R250 ;  /* 0x00000004002c7825 */ /* 0x010fc600078e02fa */
[----:B------:R2:W-:Y:S04]  /*f430*/  LDGSTS.E [R12+0x11900], [R56.64], !P3 ;  /* 0x11900000380c7fae */ /* 0x0005e8000d921844 */
        /* <DEDUP_REMOVED lines=23> */
[----:B------:R-:W-:Y:S04]  /*f5b0*/  STL.64 [R1+0x18d0], R58 ;  /* 0x0018d03a01007387 */ /* 0x000fe80000100a00 */
[----:B------:R1:W-:Y:S01]  /*f5c0*/  LDGSTS.E [R12+0x13900], [R56.64], !P4 ;  /* 0x13900000380c7fae */ /* 0x0003e2000e121844 */
[----:B--2---:R-:W-:-:S03]  /*f5d0*/  IMAD.WIDE R44, R240, 0x4, R250 ;  /* 0x00000004f02c7825 */ /* 0x004fc600078e02fa */
[----:B------:R1:W-:Y:S01]  /*f5e0*/  STL.64 [R1+0x18d8], R56 ;  /* 0x0018d83801007387 */ /* 0x0003e20000100a00 */
[----:B------:R-:W-:-:S03]  /*f5f0*/  IADD3 R42, R252, -0x40, RZ ;  /* 0xffffffc0fc2a7810 */ /* 0x000fc60007ffe0ff */
[----:B------:R2:W-:Y:S01]  /*f600*/  LDGSTS.E [R12+0x13a00], [R54.64], !P4 ;  /* 0x13a00000360c7fae */ /* 0x0005e2000e121844 */
[----:B------:R-:W-:-:S03]  /*f610*/  LOP3.LUT R39, R39, 0x3f, RZ, 0xc0, !PT ;  /* 0x0000003f27277812 */ /* 0x000fc600078ec0ff */
        /* <DEDUP_REMOVED lines=10> */
[----:B------:R-:W-:-:S03]  /*f6c0*/  ISETP.GE.U32.AND P3, PT, R42, 0x7fffff81, PT ;  /* 0x7fffff812a00780c */ /* 0x000fc60003f66070 */
[----:B------:R4:W-:Y:S01]  /*f6d0*/  LDGSTS.E [R12+0x13e00], [R46.64], !P4 ;  /* 0x13e000002e0c7fae */ /* 0x0009e2000e121844 */
[----:B-1----:R-:W-:-:S03]  /*f6e0*/  IMAD.WIDE R50, R6, 0x4, R242 ;  /* 0x0000000406327825 */ /* 0x002fc600078e02f2 */
[----:B------:R4:W-:Y:S01]  /*f6f0*/  STL.64 [R1+0x19c0], R46 ;  /* 0x0019c02e01007387 */ /* 0x0009e20000100a00 */
[----:B------:R-:W-:-:S03]  /*f700*/  IMAD R0, R241, 0x2f, RZ ;  /* 0x0000002ff1007824 */ /* 0x000fc600078e02ff */
[----:B------:R1:W-:Y:S01]  /*f710*/  LDGSTS.E [R12+0x13f00], [R44.64], !P4 ;  /* 0x13f000002c0c7fae */ /* 0x0003e2000e121844 */
[C---:B--2---:R-:W-:Y:S01]  /*f720*/  IMAD.WIDE R48, R6.reuse, 0x4, R244 ;  /* 0x0000000406307825 */ /* 0x044fe200078e02f4 */
[----:B------:R-:W-:Y:S02]  /*f730*/  ISETP.GE.AND P4, PT, R39, R42, PT ;  /* 0x0000002a2700720c */ /* 0x000fe40003f86270 */
[----:B------:R1:W-:Y:S01]  /*f740*/  STL.64 [R1+0x19c8], R44 ;  /* 0x0019c82c01007387 */ /* 0x0003e20000100a00 */
[----:B------:R-:W-:-:S03]  /*f750*/  IMAD.WIDE R42, R6, 0x4, R250 ;  /* 0x00000004062a7825 */ /* 0x000fc600078e02fa */
[----:B------:R2:W-:Y:S01]  /*f760*/  LDGSTS.E [R12+0x15800], [R56.64], !P5 ;  /* 0x15800000380c7fae */ /* 0x0005e2000e921844 */
[----:B----4-:R-:W-:-:S03]  /*f770*/  IMAD.WIDE R46, R6, 0x4, R246 ;  /* 0x00000004062e7825 */ /* 0x010fc600078e02f6 */
[----:B------:R4:W-:Y:S01]  /*f780*/  LDGSTS.E [R12+0x15900], [R54.64], !P5 ;  /* 0x15900000360c7fae */ /* 0x0009e2000e921844 */
[----:B------:R-:W-:Y:S01]  /*f790*/  IADD3 R240, R252, -0x41, RZ ;  /* 0xffffffbffcf07810 */ /* 0x000fe20007ffe0ff */
[----:B-1----:R-:W-:Y:S02]  /*f7a0*/  IMAD.WIDE R44, R6, 0x4, R248 ;  /* 0x00000004062c7825 */ /* 0x002fe400078e02f8 */
[----:B------:R1:W-:Y:S04]  /*f7b0*/  LDGSTS.E [R12+0x15a00], [R52.64], !P5 ;  /* 0x15a00000340c7fae */ /* 0x0003e8000e921844 */
[----:B------:R1:W-:Y:S04]  /*f7c0*/  LDGSTS.E [R12+0x15b00], [R50.64], !P5 ;  /* 0x15b00000320c7fae */ /* 0x0003e8000e921844 */
[----:B------:R2:W-:Y:S04]  /*f7d0*/  STL.64 [R1+0x19d0], R56 ;  /* 0x0019d03801007387 */ /* 0x0005e80000100a00 */
[----:B------:R1:W-:Y:S04]  /*f7e0*/  LDGSTS.E [R12+0x15c00], [R48.64], !P5 ;  /* 0x15c00000300c7fae */ /* 0x0003e8000e921844 */
[----:B------:R4:W-:Y:S04]  /*f7f0*/  STL.64 [R1+0x19d8], R54 ;  /* 0x0019d83601007387 */ /* 0x0009e80000100a00 */
[----:B------:R1:W-:Y:S01]  /*f800*/  LDGSTS.E [R12+0x15d00], [R46.64], !P5 ;  /* 0x15d000002e0c7fae */ /* 0x0003e2000e921844 */
[----:B--2---:R-:W-:-:S03]  /*f810*/  IMAD.WIDE R56, R0, 0x4, R234 ;  /* 0x0000000400387825 */ /* 0x004fc600078e02ea */
[----:B------:R1:W-:Y:S04]  /*f820*/  STL.64 [R1+0x19e0], R52 ;  /* 0x0019e03401007387 */ /* 0x0003e80000100a00 */
[----:B------:R2:W-:Y:S01]  /*f830*/  LDGSTS.E [R12+0x15e00], [R44.64], !P5 ;  /* 0x15e000002c0c7fae */ /* 0x0005e2000e921844 */
[----:B----4-:R-:W-:-:S03]  /*f840*/  IMAD.WIDE R54, R0, 0x4, R236 ;  /* 0x0000000400367825 */ /* 0x010fc600078e02ec */
[----:B------:R4:W-:Y:S04]  /*f850*/  STL.64 [R1+0x19e8], R50 ;  /* 0x0019e83201007387 */ /* 0x0009e80000100a00 */
[----:B------:R2:W-:Y:S01]  /*f860*/  LDGSTS.E [R12+0x15f00], [R42.64], !P5 ;  /* 0x15f000002a0c7fae */ /* 0x0005e2000e921844 */
[----:B-1----:R-:W-:Y:S01]  /*f870*/  IMAD.WIDE R52, R0, 0x4, R238 ;  /* 0x0000000400347825 */ /* 0x002fe200078e02ee */
[----:B------:R-:W-:Y:S02]  /*f880*/  ISETP.GE.U32.AND P5, PT, R240, 0x7fffff80, PT ;  /* 0x7fffff80f000780c */ /* 0x000fe40003fa6070 */
[----:B------:R1:W-:Y:S01]  /*f890*/  STL.64 [R1+0x19f0], R48 ;  /* 0x0019f03001007387 */ /* 0x0003e20000100a00 */
[----:B------:R-:W-:Y:S02]  /*f8a0*/  IMAD R240, R241, 0x33, RZ ;  /* 0x00000033f1f07824 */ /* 0x000fe400078e02ff */
[C---:B----4-:R-:W-:Y:S01]  /*f8b0*/  IMAD.WIDE R50, R0.reuse, 0x4, R242 ;  /* 0x0000000400327825 */ /* 0x050fe200078e02f2 */
[----:B------:R4:W-:Y:S04]  /*f8c0*/  STL.64 [R1+0x19f8], R46 ;  /* 0x0019f82e01007387 */ /* 0x0009e80000100a00 */
[----:B------:R2:W-:Y:S01]  /*f8d0*/  STL.64 [R1+0x1a00], R44 ;  /* 0x001a002c01007387 */ /* 0x0005e20000100a00 */
[----:B-1----:R-:W-:-:S03]  /*f8e0*/  IMAD.WIDE R48, R0, 0x4, R244 ;  /* 0x0000000400307825 */ /* 0x002fc600078e02f4 */
[----:B------:R1:W-:Y:S01]  /*f8f0*/  LDGSTS.E [R12+0x17800], [R56.64], !P2 ;  /* 0x17800000380c7fae */ /* 0x0003e2000d121844 */
[----:B----4-:R-:W-:-:S03]  /*f900*/  IMAD.WIDE R46, R0, 0x4, R246 ;  /* 0x00000004002e7825 */ /* 0x010fc600078e02f6 */
[----:B------:R4:W-:Y:S01]  /*f910*/  STL.64 [R1+0x1a08], R42 ;  /* 0x001a082a01007387 */ /* 0x0009e20000100a00 */
[----:B--2---:R-:W-:-:S03]  /*f920*/  IMAD.WIDE R44, R0, 0x4, R248 ;  /* 0x00000004002c7825 */ /* 0x004fc600078e02f8 */
[----:B------:R2:W-:Y:S04]  /*f930*/  LDGSTS.E [R12+0x17900], [R54.64], !P2 ;  /* 0x17900000360c7fae */ /* 0x0005e8000d121844 */
[----:B------:R1:W-:Y:S01]  /*f940*/  STL.64 [R1+0x1a10], R56 ;  /* 0x001a103801007387 */ /* 0x0003e20000100a00 */
[----:B----4-:R-:W-:-:S03]  /*f950*/  IMAD.WIDE R42, R0, 0x4, R250 ;  /* 0x00000004002a7825 */ /* 0x010fc600078e02fa */
[----:B------:R4:W-:Y:S04]  /*f960*/  LDGSTS.E [R12+0x17a00], [R52.64], !P2 ;  /* 0x17a00000340c7fae */ /* 0x0009e8000d121844 */
[----:B------:R2:W-:Y:S01]  /*f970*/  STL.64 [R1+0x1a38], R54 ;  /* 0x001a383601007387 */ /* 0x0005e20000100a00 */
[----:B-1----:R-:W-:-:S03]  /*f980*/  IMAD.WIDE R56, R240, 0x4, R234 ;  /* 0x00000004f0387825 */ /* 0x002fc600078e02ea */
        /* <DEDUP_REMOVED lines=16> */
[----:B------:R-:W-:-:S03]  /*fa90*/  IADD3 R0, R252, -0x49, RZ ;  /* 0xffffffb7fc007810 */ /* 0x000fc60007ffe0ff */
[----:B------:R1:W-:Y:S01]  /*faa0*/  STL.64 [R1+0x1a68], R42 ;  /* 0x001a682a01007387 */ /* 0x0003e20000100a00 */
[----:B----4-:R-:W-:-:S03]  /*fab0*/  IMAD.WIDE R44, R240, 0x4, R248 ;  /* 0x00000004f02c7825 */ /* 0x010fc600078e02f8 */
[----:B------:R4:W-:Y:S04]  /*fac0*/  LDGSTS.E [R12+0x19900], [R54.64], !P6 ;  /* 0x19900000360c7fae */ /* 0x0009e8000f121844 */
[----:B------:R2:W-:Y:S01]  /*fad0*/  LDGSTS.E [R12+0x19a00], [R52.64], !P6 ;  /* 0x19a00000340c7fae */ /* 0x0005e2000f121844 */
[----:B-1----:R-:W-:-:S03]  /*fae0*/  IMAD.WIDE R42, R240, 0x4, R250 ;  /* 0x00000004f02a7825 */ /* 0x002fc600078e02fa */
[----:B------:R1:W-:Y:S04]  /*faf0*/  LDGSTS.E [R12+0x19b00], [R50.64], !P6 ;  /* 0x19b00000320c7fae */ /* 0x0003e8000f121844 */
[----:B------:R1:W-:Y:S04]  /*fb00*/  LDGSTS.E [R12+0x19c00], [R48.64], !P6 ;  /* 0x19c00000300c7fae */ /* 0x0003e8000f121844 */
[----:B------:R1:W-:Y:S04]  /*fb10*/  LDGSTS.E [R12+0x19d00], [R46.64], !P6 ;  /* 0x19d000002e0c7fae */ /* 0x0003e8000f121844 */
[----:B------:R1:W-:Y:S04]  /*fb20*/  LDGSTS.E [R12+0x19e00], [R44.64], !P6 ;  /* 0x19e000002c0c7fae */ /* 0x0003e8000f121844 */
[----:B------:R1:W-:Y:S01]  /*fb30*/  LDGSTS.E [R12+0x19f00], [R42.64], !P6 ;  /* 0x19f000002a0c7fae */ /* 0x0003e2000f121844 */
[----:B------:R-:W-:Y:S01]  /*fb40*/  ISETP.GE.U32.AND P6, PT, R0, 0x7fffff78, PT ;  /* 0x7fffff780000780c */ /* 0x000fe20003fc6070 */
[----:B------:R-:W-:-:S02]  /*fb50*/  IMAD R0, R241, 0x37, RZ ;  /* 0x00000037f1007824 */ /* 0x000fc400078e02ff */
[----:B------:R2:W-:Y:S01]  /*fb60*/  STL.64 [R1+0x1a30], R56 ;  /* 0x001a303801007387 */ /* 0x0005e20000100a00 */
[----:B------:R-:W-:Y:S01]  /*fb70*/  IADD3 R6, R252, -0x45, RZ ;  /* 0xffffffbbfc067810 */ /* 0x000fe20007ffe0ff */
[C---:B---3--:R-:W-:Y:S02]  /*fb80*/  IMAD.WIDE R58, R0.reuse, 0x4, R234 ;  /* 0x00000004003a7825 */ /* 0x048fe400078e02ea */
[----:B------:R4:W-:Y:S04]  /*fb90*/  STL.64 [R1+0x1c00], R54 ;  /* 0x001c003601007387 */ /* 0x0009e80000100a00 */
[----:B------:R3:W-:Y:S04]  /*fba0*/  STL.64 [R1+0x1bd0], R52 ;  /* 0x001bd03401007387 */ /* 0x0007e80000100a00 */
[----:B------:R1:W-:Y:S01]  /*fbb0*/  STL.64 [R1+0x1b38], R50 ;  /* 0x001b383201007387 */ /* 0x0003e20000100a00 */
[----:B--2---:R-:W-:-:S03]  /*fbc0*/  IMAD.WIDE R56, R0, 0x4, R236 ;  /* 0x0000000400387825 */ /* 0x004fc600078e02ec */
[----:B------:R2:W-:Y:S01]  /*fbd0*/  STL.64 [R1+0x1b30], R48 ;  /* 0x001b303001007387 */ /* 0x0005e20000100a00 */
[----:B----4-:R-:W-:Y:S01]  /*fbe0*/  IMAD.WIDE R54, R0, 0x4, R238 ;  /* 0x0000000400367825 */ /* 0x010fe200078e02ee */
[----:B------:R-:W-:Y:S02]  /*fbf0*/  ISETP.GE.U32.AND P2, PT, R6, 0x7fffff7c, PT ;  /* 0x7fffff7c0600780c */ /* 0x000fe40003f46070 */
[----:B------:R4:W-:Y:S01]  /*fc00*/  STL.64 [R1+0x1b28], R46 ;  /* 0x001b282e01007387 */ /* 0x0009e20000100a00 */
[----:B---3--:R-:W-:-:S03]  /*fc10*/  IMAD.WIDE R52, R0, 0x4, R242 ;  /* 0x0000000400347825 */ /* 0x008fc600078e02f2 */
[----:B------:R3:W-:Y:S01]  /*fc20*/  STL.64 [R1+0x1b20], R44 ;  /* 0x001b202c01007387 */ /* 0x0007e20000100a00 */
[----:B------:R-:W-:Y:S02]  /*fc30*/  IMAD R240, R241, 0x3b, RZ ;  /* 0x0000003bf1f07824 */ /* 0x000fe400078e02ff */
[C---:B-1----:R-:W-:Y:S01]  /*fc40*/  IMAD.WIDE R50, R0.reuse, 0x4, R244 ;  /* 0x0000000400327825 */ /* 0x042fe200078e02f4 */
[----:B------:R1:W-:Y:S03]  /*fc50*/  STL.64 [R1+0x1b18], R42 ;  /* 0x001b182a01007387 */ /* 0x0003e60000100a00 */
[----:B------:R-:W-:Y:S01]  /*fc60*/  IMAD.MOV.U32 R6, RZ, RZ, 0x3f ;  /* 0x0000003fff067424 */ /* 0x000fe200078e00ff */
[----:B------:R-:W-:Y:S01]  /*fc70*/  STL.64 [R1+0x1a28], R58 ;  /* 0x001a283a01007387 */ /* 0x000fe20000100a00 */
[----:B--2---:R-:W-:-:S03]  /*fc80*/  IMAD.WIDE R48, R0, 0x4, R246 ;  /* 0x0000000400307825 */ /* 0x004fc600078e02f6 */
[----:B------:R2:W-:Y:S01]  /*fc90*/  LDGSTS.E [R12+0x1b800], [R58.64], !P0 ;  /* 0x1b8000003a0c7fae */ /* 0x0005e2000c121844 */
[----:B----4-:R-:W-:-:S03]  /*fca0*/  IMAD.WIDE R46, R0, 0x4, R248 ;  /* 0x00000004002e7825 */ /* 0x010fc600078e02f8 */
[----:B------:R4:W-:Y:S01]  /*fcb0*/  STL.64 [R1+0x1b10], R56 ;  /* 0x001b103801007387 */ /* 0x0009e20000100a00 */
[----:B---3--:R-:W-:-:S03]  /*fcc0*/  IMAD.WIDE R44, R0, 0x4, R250 ;  /* 0x00000004002c7825 */ /* 0x008fc600078e02fa */
[----:B------:R4:W-:Y:S01]  /*fcd0*/  LDGSTS.E [R12+0x1b900], [R56.64], !P0 ;  /* 0x1b900000380c7fae */ /* 0x0009e2000c121844 */
[----:B-1----:R-:W-:-:S03]  /*fce0*/  IADD3 R42, R6, c[0x0][0x180], RZ ;  /* 0x00006000062a7a10 */ /* 0x002fc60007ffe0ff */
[----:B------:R1:W-:Y:S04]  /*fcf0*/  STL.64 [R1+0x1b08], R54 ;  /* 0x001b083601007387 */ /* 0x0003e80000100a00 */
        /* <DEDUP_REMOVED lines=15> */
[----:B------:R4:W-:Y:S01]  /*fdf0*/  LDGSTS.E [R12+0x1bf00], [R44.64], !P0 ;  /* 0x1bf000002c0c7fae */ /* 0x0009e2000c121844 */
[----:B------:R-:W-:Y:S01]  /*fe00*/  ISETP.GT.AND P0, PT, R42, 0x3f, PT ;  /* 0x0000003f2a00780c */ /* 0x000fe20003f04270 */
[C---:B------:R-:W-:Y:S02]  /*fe10*/  IMAD.WIDE R42, R240.reuse, 0x4, R250 ;  /* 0x00000004f02a7825 */ /* 0x040fe400078e02fa */
[----:B------:R1:W-:Y:S02]  /*fe20*/  STL.64 [R1+0x1a20], R56 ;  /* 0x001a203801007387 */ /* 0x0003e40000100a00 */
[C---:B---3--:R-:W-:Y:S02]  /*fe30*/  IMAD.WIDE R46, R240.reuse, 0x4, R246 ;  /* 0x00000004f02e7825 */ /* 0x048fe400078e02f6 */
[----:B------:R1:W-:Y:S04]  /*fe40*/  LDGSTS.E [R12+0x1d800], [R56.64], !P1 ;  /* 0x1d800000380c7fae */ /* 0x0003e8000c921844 */
[----:B------:R3:W-:Y:S01]  /*fe50*/  STL.64 [R1+0x1ad8], R54 ;  /* 0x001ad83601007387 */ /* 0x0007e20000100a00 */
[----:B----4-:R-:W-:-:S03]  /*fe60*/  IMAD.WIDE R44, R240, 0x4, R248 ;  /* 0x00000004f02c7825 */ /* 0x010fc600078e02f8 */
[----:B------:R3:W-:Y:S04]  /*fe70*/  LDGSTS.E [R12+0x1d900], [R54.64], !P1 ;  /* 0x1d900000360c7fae */ /* 0x0007e8000c921844 */
[----:B------:R-:W-:Y:S04]  /*fe80*/  STL.64 [R1+0x1ad0], R52 ;  /* 0x001ad03401007387 */ /* 0x000fe80000100a00 */
[----:B------:R4:W-:Y:S04]  /*fe90*/  LDGSTS.E [R12+0x1da00], [R52.64], !P1 ;  /* 0x1da00000340c7fae */ /* 0x0009e8000c921844 */
[----:B------:R-:W-:Y:S04]  /*fea0*/  STL.64 [R1+0x1ac8], R50 ;  /* 0x001ac83201007387 */ /* 0x000fe80000100a00 */
[----:B------:R1:W-:Y:S04]  /*feb0*/  LDGSTS.E [R12+0x1db00], [R50.64], !P1 ;  /* 0x1db00000320c7fae */ /* 0x0003e8000c921844 */
[----:B------:R-:W-:Y:S04]  /*fec0*/  STL.64 [R1+0x1ac0], R48 ;  /* 0x001ac03001007387 */ /* 0x000fe80000100a00 */
[----:B------:R1:W-:Y:S01]  /*fed0*/  LDGSTS.E [R12+0x1dc00], [R48.64], !P1 ;  /* 0x1dc00000300c7fae */ /* 0x0003e2000c921844 */
[----:B------:R-:W-:-:S03]  /*fee0*/  IMAD R240, R241, 0x3f, RZ ;  /* 0x0000003ff1f07824 */ /* 0x000fc600078e02ff */
[----:B------:R-:W-:Y:S04]  /*fef0*/  STL.64 [R1+0x1ab8], R46 ;  /* 0x001ab82e01007387 */ /* 0x000fe80000100a00 */
[----:B------:R1:W-:Y:S04]  /*ff00*/  LDGSTS.E [R12+0x1dd00], [R46.64], !P1 ;  /* 0x1dd000002e0c7fae */ /* 0x0003e8000c921844 */
[----:B------:R-:W-:Y:S04]  /*ff10*/  STL.64 [R1+0x1ab0], R44 ;  /* 0x001ab02c01007387 */ /* 0x000fe80000100a00 */
[----:B------:R2:W-:Y:S04]  /*ff20*/  LDGSTS.E [R12+0x1de00], [R44.64], !P1 ;  /* 0x1de000002c0c7fae */ /* 0x0005e8000c921844 */
[----:B------:R2:W-:Y:S04]  /*ff30*/  STL.64 [R1+0x1aa8], R42 ;  /* 0x001aa82a01007387 */ /* 0x0005e80000100a00 */
[----:B------:R2:W-:Y:S01]  /*ff40*/  LDGSTS.E [R12+0x1df00], [R42.64], !P1 ;  /* 0x1df000002a0c7fae */ /* 0x0005e2000c921844 */
[----:B-1----:R-:W-:-:S04]  /*ff50*/  IMAD.WIDE R56, R240, 0x4, R234 ;  /* 0x00000004f0387825 */ /* 0x002fc800078e02ea */
[----:B---3--:R-:W-:Y:S01]  /*ff60*/  IMAD.WIDE R54, R240, 0x4, R236 ;  /* 0x00000004f0367825 */ /* 0x008fe200078e02ec */
[----:B--2---:R-:W-:-:S03]  /*ff70*/  MOV R42, R40 ;  /* 0x00000028002a7202 */ /* 0x004fc60000000f00 */
[----:B------:R-:W-:Y:S01]  /*ff80*/  IMAD.MOV.U32 R43, RZ, RZ, R41 ;  /* 0x000000ffff2b7224 */ /* 0x000fe200078e0029 */
[----:B------:R-:W-:Y:S01]  /*ff90*/  MOV R41, R37 ;  /* 0x0000002500297202 */ /* 0x000fe20000000f00 */
[----:B------:R-:W-:Y:S02]  /*ffa0*/  IMAD.MOV.U32 R40, RZ, RZ, R36 ;  /* 0x000000ffff287224 */ /* 0x000fe400078e0024 */
[----:B----4-:R-:W-:Y:S01]  /*ffb0*/  IMAD.WIDE R52, R240, 0x4, R238 ;  /* 0x00000004f0347825 */ /* 0x010fe200078e02ee */
[----:B------:R-:W-:Y:S01]  /*ffc0*/  ISETP.GE.AND P1, PT, R39, c[0x0][0x180], PT ;  /* 0x0000600027007a0c */ /* 0x000fe20003f26270 */
[----:B------:R1:W-:Y:S02]  /*ffd0*/  LDGSTS.E [R12+0x1f800], [R56.64], !P3 ;  /* 0x1f800000380c7fae */ /* 0x0003e4000d921844 */
[----:B------:R-:W-:Y:S01]  /*ffe0*/  IMAD.MOV.U32 R36, RZ, RZ, R34 ;  /* 0x000000ffff247224 */ /* 0x000fe200078e0022 */
[----:B------:R-:W-:Y:S01]  /*fff0*/  MOV R34, R32 ;  /* 0x0000002000227202 */ /* 0x000fe20000000f00 */
[----:B------:R-:W-:Y:S01]  /*10000*/  IMAD.MOV.U32 R37, RZ, RZ, R35 ;  /* 0x000000ffff257224 */ /* 0x000fe200078e0023 */
[----:B------:R-:W-:Y:S01]  /*10010*/  SEL R0, RZ, 0x4, !P0 ;  /* 0x00000004ff007807 */ /* 0x000fe20004000000 */
[----:B------:R-:W-:Y:S01]  /*10020*/  IMAD.MOV.U32 R35, RZ, RZ, R33 ;  /* 0x000000ffff237224 */ /* 0x000fe200078e0021 */
[----:B------:R-:W-:Y:S01]  /*10030*/  MOV R33, R31 ;  /* 0x0000001f00217202 */ /* 0x000fe20000000f00 */
[----:B------:R-:W-:Y:S01]  /*10040*/  IMAD.MOV.U32 R32, RZ, RZ, R30 ;  /* 0x000000ffff207224 */ /* 0x000fe200078e001e */
[----:B------:R2:W-:Y:S01]  /*10050*/  LDGSTS.E [R12+0x1f900], [R54.64], !P3 ;  /* 0x1f900000360c7fae */ /* 0x0005e2000d921844 */
[----:B------:R-:W-:Y:S01]  /*10060*/  IMAD.MOV.U32 R30, RZ, RZ, R28 ;  /* 0x000000ffff1e7224 */ /* 0x000fe200078e001c */
[----:B------:R-:W-:Y:S01]  /*10070*/  MOV R28, R26 ;  /* 0x0000001a001c7202 */ /* 0x000fe20000000f00 */
[----:B------:R-:W-:Y:S01]  /*10080*/  IMAD.MOV.U32 R31, RZ, RZ, R29 ;  /* 0x000000ffff1f7224 */ /* 0x000fe200078e001d */
[----:B------:R3:W-:Y:S01]  /*10090*/  LDGSTS.E [R12+0x1fa00], [R52.64], !P3 ;  /* 0x1fa00000340c7fae */ /* 0x0007e2000d921844 */
[----:B------:R-:W-:Y:S01]  /*100a0*/  IMAD.MOV.U32 R29, RZ, RZ, R27 ;  /* 0x000000ffff1d7224 */ /* 0x000fe200078e001b */
[----:B------:R-:W-:Y:S01]  /*100b0*/  MOV R27, R25 ;  /* 0x00000019001b7202 */ /* 0x000fe20000000f00 */
[----:B------:R-:W-:-:S02]  /*100c0*/  IMAD.MOV.U32 R26, RZ, RZ, R24 ;  /* 0x000000ffff1a7224 */ /* 0x000fc400078e0018 */
[----:B------:R-:W-:-:S04]  /*100d0*/  IMAD.WIDE R50, R240, 0x4, R242 ;  /* 0x00000004f0327825 */ /* 0x000fc800078e02f2 */
[----:B------:R-:W-:Y:S01]  /*100e0*/  IMAD.MOV.U32 R24, RZ, RZ, R22 ;  /* 0x000000ffff187224 */ /* 0x000fe200078e0016 */
[----:B------:R-:W-:Y:S01]  /*100f0*/  MOV R22, R20 ;  /* 0x0000001400167202 */ /* 0x000fe20000000f00 */
[----:B------:R-:W-:Y:S01]  /*10100*/  IMAD.MOV.U32 R25, RZ, RZ, R23 ;  /* 0x000000ffff197224 */ /* 0x000fe200078e0017 */
[----:B------:R2:W-:Y:S01]  /*10110*/  LDGSTS.E [R12+0x1fb00], [R50.64], !P3 ;  /* 0x1fb00000320c7fae */ /* 0x0005e2000d921844 */
[----:B------:R-:W-:-:S04]  /*10120*/  IMAD.WIDE R48, R240, 0x4, R244 ;  /* 0x00000004f0307825 */ /* 0x000fc800078e02f4 */
[----:B------:R-:W-:Y:S01]  /*10130*/  IMAD.MOV.U32 R23, RZ, RZ, R21 ;  /* 0x000000ffff177224 */ /* 0x000fe200078e0015 */
[----:B------:R-:W-:Y:S01]  /*10140*/  MOV R21, R17 ;  /* 0x0000001100157202 */ /* 0x000fe20000000f00 */
[----:B------:R-:W-:Y:S01]  /*10150*/  IMAD.WIDE R46, R240, 0x4, R246 ;  /* 0x00000004f02e7825 */ /* 0x000fe200078e02f6 */
[----:B------:R-:W-:Y:S01]  /*10160*/  SEL R0, R0, RZ, !P1 ;  /* 0x000000ff00007207 */ /* 0x000fe20004800000 */
[----:B------:R1:W-:Y:S02]  /*10170*/  LDGSTS.E [R12+0x1fc00], [R48.64], !P3 ;  /* 0x1fc00000300c7fae */ /* 0x0003e4000d921844 */
[----:B------:R-:W-:Y:S02]  /*10180*/  IMAD.MOV.U32 R20, RZ, RZ, R16 ;  /* 0x000000ffff147224 */ /* 0x000fe400078e0010 */
[C---:B------:R-:W-:Y:S01]  /*10190*/  IMAD.WIDE R44, R240.reuse, 0x4, R248 ;  /* 0x00000004f02c7825 */ /* 0x040fe200078e02f8 */
[----:B------:R1:W-:Y:S03]  /*101a0*/  LDGSTS.E [R12+0x1fd00], [R46.64], !P3 ;  /* 0x1fd000002e0c7fae */ /* 0x0003e6000d921844 */
[----:B------:R-:W-:Y:S01]  /*101b0*/  IMAD.WIDE R16, R240, 0x4, R250 ;  /* 0x00000004f0107825 */ /* 0x000fe200078e02fa */
[----:B------:R1:W-:Y:S04]  /*101c0*/  LDGSTS.E [R12+0x1fe00], [R44.64], !P3 ;  /* 0x1fe000002c0c7fae */ /* 0x0003e8000d921844 */
[----:B------:R1:W-:Y:S01]  /*101d0*/  LDGSTS.E [R12+0x1ff00], [R16.64], !P3 ;  /* 0x1ff00000100c7fae */ /* 0x0003e2000d921844 */
[----:B------:R-:W-:-:S03]  /*101e0*/  ISETP.NE.U32.AND P3, PT, R0, RZ, PT ;  /* 0x000000ff0000720c */ /* 0x000fc60003f65070 */
[----:B------:R-:W-:Y:S04]  /*101f0*/  STL.64 [R1+0x1a18], R56 ;  /* 0x001a183801007387 */ /* 0x000fe80000100a00 */
[----:B------:R-:W-:Y:S04]  /*10200*/  STL.64 [R1+0x1aa0], R54 ;  /* 0x001aa03601007387 */ /* 0x000fe80000100a00 */
[----:B------:R-:W-:Y:S04]  /*10210*/  STL.64 [R1+0x1a98], R52 ;  /* 0x001a983401007387 */ /* 0x000fe80000100a00 */
[----:B------:R-:W-:Y:S04]  /*10220*/  STL.64 [R1+0x1a90], R50 ;  /* 0x001a903201007387 */ /* 0x000fe80000100a00 */
[----:B------:R-:W-:Y:S04]  /*10230*/  STL.64 [R1+0x1a88], R48 ;  /* 0x001a883001007387 */ /* 0x000fe80000100a00 */
[----:B------:R-:W-:Y:S04]  /*10240*/  STL.64 [R1+0x1a80], R46 ;  /* 0x001a802e01007387 */ /* 0x000fe80000100a00 */
[----:B------:R1:W-:Y:S04]  /*10250*/  STL.64 [R1+0x1a78], R44 ;  /* 0x001a782c01007387 */ /* 0x0003e80000100a00 */
[----:B------:R1:W-:Y:S04]  /*10260*/  STL.64 [R1+0x1a70], R16 ;  /* 0x001a701001007387 */ /* 0x0003e80000100a00 */
[----:B------:R-:W0:Y:S04]  /*10270*/  LDGDEPBAR ;  /* 0x00000000000079af */ /* 0x000e280000000000 */
[----:B------:R2:W-:Y:S04]  /*10280*/  LDGSTS.E [R7+0x40000], [R42.64], P3 ;  /* 0x400000002a077fae */ /* 0x0005e80009921844 */
[----:B-1----:R-:W4:Y:S01]  /*10290*/  LDL.64 R44, [R1+0x1560] ;  /* 0x00156000012c7983 */ /* 0x002f220000100a00 */
[----:B------:R-:W-:-:S03]  /*102a0*/  IMAD.MOV.U32 R66, RZ, RZ, R32 ;  /* 0x000000ffff427224 */ /* 0x000fc600078e0020 */
[----:B------:R1:W-:Y:S01]  /*102b0*/  LDGSTS.E [R7+0x40800], [R40.64], P3 ;  /* 0x4080000028077fae */ /* 0x0003e20009921844 */
[----:B------:R-:W-:-:S03]  /*102c0*/  IMAD.MOV.U32 R67, RZ, RZ, R33 ;  /* 0x000000ffff437224 */ /* 0x000fc600078e0021 */
[----:B--2---:R-:W2:Y:S01]  /*102d0*/  LDL.64 R42, [R1+0x1000] ;  /* 0x00100000012a7983 */ /* 0x004ea20000100a00 */
[----:B------:R-:W-:-:S03]  /*102e0*/  MOV R64, R30 ;  /* 0x0000001e00407202 */ /* 0x000fc60000000f00 */
[----:B------:R3:W-:Y:S01]  /*102f0*/  LDGSTS.E [R7+0x41000], [R36.64], P3 ;  /* 0x4100000024077fae */ /* 0x0007e20009921844 */
[----:B------:R-:W-:-:S03]  /*10300*/  IMAD.MOV.U32 R65, RZ, RZ, R31 ;  /* 0x000000ffff417224 */ /* 0x000fc600078e001f */
[----:B-1----:R-:W2:Y:S01]  /*10310*/  LDL.64 R40, [R1+0xf10] ;  /* 0x000f100001287983 */ /* 0x002ea20000100a00 */
[----:B------:R-:W-:-:S03]  /*10320*/  IMAD.MOV.U32 R62, RZ, RZ, R28 ;  /* 0x000000ffff3e7224 */ /* 0x000fc600078e001c */
[----:B------:R1:W-:Y:S01]  /*10330*/  LDGSTS.E [R7+0x41800], [R34.64], P3 ;  /* 0x4180000022077fae */ /* 0x0003e20009921844 */
[----:B------:R-:W-:-:S03]  /*10340*/  MOV R63, R29 ;  /* 0x0000001d003f7202 */ /* 0x000fc60000000f00 */
[----:B---3--:R-:W3:Y:S01]  /*10350*/  LDL.64 R36, [R1+0xd60] ;  /* 0x000d600001247983 */ /* 0x008ee20000100a00 */
[----:B------:R-:W-:-:S03]  /*10360*/  IMAD.MOV.U32 R60, RZ, RZ, R26 ;  /* 0x000000ffff3c7224 */ /* 0x000fc600078e001a */
[----:B------:R-:W3:Y:S01]  /*10370*/  LDL.64 R32, [R1+0xce0] ;  /* 0x000ce00001207983 */ /* 0x000ee20000100a00 */
[----:B------:R-:W-:-:S03]  /*10380*/  IMAD.MOV.U32 R61, RZ, RZ, R27 ;  /* 0x000000ffff3d7224 */ /* 0x000fc600078e001b */
[----:B-1----:R-:W3:Y:S01]  /*10390*/  LDL.64 R34, [R1+0xd20] ;  /* 0x000d200001227983 */ /* 0x002ee20000100a00 */
[----:B------:R-:W-:Y:S01]  /*103a0*/  MOV R58, R24 ;  /* 0x00000018003a7202 */ /* 0x000fe20000000f00 */
[----:B------:R-:W-:Y:S02]  /*103b0*/  IMAD.MOV.U32 R59, RZ, RZ, R25 ;  /* 0x000000ffff3b7224 */ /* 0x000fe400078e0019 */
[----:B------:R-:W3:Y:S01]  /*103c0*/  LDL.64 R30, [R1+0xca0] ;  /* 0x000ca000011e7983 */ /* 0x000ee20000100a00 */
[----:B------:R-:W-:Y:S01]  /*103d0*/  IMAD.MOV.U32 R56, RZ, RZ, R22 ;  /* 0x000000ffff387224 */ /* 0x000fe200078e0016 */
[----:B------:R-:W-:Y:S02]  /*103e0*/  MOV R57, R23 ;  /* 0x0000001700397202 */ /* 0x000fe40000000f00 */
[----:B------:R-:W3:Y:S01]  /*103f0*/  LDL.64 R28, [R1+0xc60] ;  /* 0x000c6000011c7983 */ /* 0x000ee20000100a00 */
[----:B------:R-:W-:-:S03]  /*10400*/  IMAD.MOV.U32 R54, RZ, RZ, R20 ;  /* 0x000000ffff367224 */ /* 0x000fc600078e0014 */
[----:B------:R-:W3:Y:S01]  /*10410*/  LDL.64 R26, [R1+0xc20] ;  /* 0x000c2000011a7983 */ /* 0x000ee20000100a00 */
[----:B------:R-:W-:Y:S01]  /*10420*/  IMAD.MOV.U32 R55, RZ, RZ, R21 ;  /* 0x000000ffff377224 */ /* 0x000fe200078e0015 */
[----:B------:R-:W-:Y:S02]  /*10430*/  MOV R46, R4 ;  /* 0x00000004002e7202 */ /* 0x000fe40000000f00 */
[----:B------:R-:W3:Y:S01]  /*10440*/  LDL.64 R24, [R1+0xbe0] ;  /* 0x000be00001187983 */ /* 0x000ee20000100a00 */
[----:B------:R-:W-:-:S03]  /*10450*/  IMAD.MOV.U32 R47, RZ, RZ, R5 ;  /* 0x000000ffff2f7224 */ /* 0x000fc600078e0005 */
[----:B------:R-:W3:Y:S04]  /*10460*/  LDL.64 R22, [R1+0xba0] ;  /* 0x000ba00001167983 */ /* 0x000ee80000100a00 */
[----:B------:R-:W3:Y:S04]  /*10470*/  LDL.64 R20, [R1+0xb60] ;  /* 0x000b600001147983 */ /* 0x000ee80000100a00 */
[----:B------:R-:W3:Y:S04]  /*10480*/  LDL.64 R4, [R1+0xb10] ;  /* 0x000b100001047983 */ /* 0x000ee80000100a00 */
[----:B------:R1:W-:Y:S01]  /*10490*/  LDGSTS.E [R7+0x42000], [R2.64], P3 ;  /* 0x4200000002077fae */ /* 0x0003e20009921844 */
[----:B------:R-:W-:-:S03]  /*104a0*/  MOV R52, R18 ;  /* 0x0000001200347202 */ /* 0x000fc60000000f00 */
[----:B------:R1:W-:Y:S01]  /*104b0*/  LDGSTS.E [R7+0x42800], [R8.64], P3 ;  /* 0x4280000008077fae */ /* 0x0003e20009921844 */
[----:B------:R-:W-:-:S03]  /*104c0*/  IMAD.MOV.U32 R53, RZ, RZ, R19 ;  /* 0x000000ffff357224 */ /* 0x000fc600078e0013 */
[----:B------:R1:W-:Y:S04]  /*104d0*/  LDGSTS.E [R7+0x43000], [R66.64], P3 ;  /* 0x4300000042077fae */ /* 0x0003e80009921844 */
[----:B-1----:R-:W3:Y:S01]  /*104e0*/  LDL.64 R2, [R1+0xad0] ;  /* 0x000ad00001027983 */ /* 0x002ee20000100a00 */
[----:B------:R-:W-:Y:S01]  /*104f0*/  IMAD.MOV.U32 R50, RZ, RZ, R14 ;  /* 0x000000ffff327224 */ /* 0x000fe200078e000e */
[----:B------:R-:W-:Y:S02]  /*10500*/  MOV R51, R15 ;  /* 0x0000000f00337202 */ /* 0x000fe40000000f00 */
[----:B------:R1:W-:Y:S01]  /*10510*/  LDGSTS.E [R7+0x43800], [R64.64], P3 ;  /* 0x4380000040077fae */ /* 0x0003e20009921844 */
[----:B------:R-:W-:-:S03]  /*10520*/  IMAD.MOV.U32 R48, RZ, RZ, R10 ;  /* 0x000000ffff307224 */ /* 0x000fc600078e000a */
[----:B------:R1:W-:Y:S01]  /*10530*/  LDGSTS.E [R7+0x44000], [R62.64], P3 ;  /* 0x440000003e077fae */ /* 0x0003e20009921844 */
[----:B------:R-:W-:Y:S01]  /*10540*/  IMAD.MOV.U32 R49, RZ, RZ, R11 ;  /* 0x000000ffff317224 */ /* 0x000fe200078e000b */
[C---:B------:R-:W-:Y:S02]  /*10550*/  LOP3.LUT R16, R7.reuse, 0x10, RZ, 0x3c, !PT ;  /* 0x0000001007107812 */ /* 0x040fe400078e3cff */
[----:B------:R1:W-:Y:S04]  /*10560*/  LDGSTS.E [R7+0x44800], [R60.64], P3 ;  /* 0x448000003c077fae */ /* 0x0003e80009921844 */
[----:B------:R1:W-:Y:S04]  /*10570*/  LDGSTS.E [R7+0x45000], [R58.64], P3 ;  /* 0x450000003a077fae */ /* 0x0003e80009921844 */
[----:B------:R1:W-:Y:S04]  /*10580*/  LDGSTS.E [R7+0x45800], [R56.64], P3 ;  /* 0x4580000038077fae */ /* 0x0003e80009921844 */
[----:B------:R1:W-:Y:S04]  /*10590*/  LDGSTS.E [R7+0x46000], [R54.64], P3 ;  /* 0x4600000036077fae */ /* 0x0003e80009921844 */
[----:B------:R1:W-:Y:S04]  /*105a0*/  LDGSTS.E [R7+0x46800], [R52.64], P3 ;  /* 0x4680000034077fae */ /* 0x0003e80009921844 */
[----:B------:R1:W-:Y:S04]  /*105b0*/  LDGSTS.E [R7+0x47000], [R50.64], P3 ;  /* 0x4700000032077fae */ /* 0x0003e80009921844 */
[----:B------:R1:W-:Y:S04]  /*105c0*/  LDGSTS.E [R7+0x47800], [R48.64], P3 ;  /* 0x4780000030077fae */ /* 0x0003e80009921844 */
[----:B------:R1:W-:Y:S04]  /*105d0*/  LDGSTS.E [R16+0x40100], [R46.64], P3 ;  /* 0x401000002e107fae */ /* 0x0003e80009921844 */
[----:B------:R-:W3:Y:S04]  /*105e0*/  LDL.64 R18, [R1+0xa90] ;  /* 0x000a900001127983 */ /* 0x000ee80000100a00 */
[----:B------:R-:W3:Y:S04]  /*105f0*/  LDL.64 R14, [R1+0x1598] ;  /* 0x00159800010e7983 */ /* 0x000ee80000100a00 */
[----:B------:R-:W3:Y:S04]  /*10600*/  LDL.64 R10, [R1+0x1558] ;  /* 0x00155800010a7983 */ /* 0x000ee80000100a00 */
[----:B------:R-:W3:Y:S04]  /*10610*/  LDL.64 R8, [R1+0xfd8] ;  /* 0x000fd80001087983 */ /* 0x000ee80000100a00 */
[----:B------:R2:W5:Y:S04]  /*10620*/  LDL.LU.64 R66, [R1+0x30c0] ;  /* 0x0030c00001427983 */ /* 0x0005680000300a00 */
[----:B-1----:R-:W3:Y:S04]  /*10630*/  LDL.64 R64, [R1+0xd18] ;  /* 0x000d180001407983 */ /* 0x002ee80000100a00 */
[----:B------:R-:W3:Y:S04]  /*10640*/  LDL.64 R62, [R1+0xcd8] ;  /* 0x000cd800013e7983 */ /* 0x000ee80000100a00 */
        /* <DEDUP_REMOVED lines=8> */
[----:B----4-:R1:W-:Y:S04]  /*106d0*/  LDGSTS.E [R16+0x40900], [R44.64], P3 ;  /* 0x409000002c107fae */ /* 0x0103e80009921844 */
[----:B--2---:R2:W-:Y:S04]  /*106e0*/  LDGSTS.E [R16+0x41100], [R42.64], P3 ;  /* 0x411000002a107fae */ /* 0x0045e80009921844 */
[----:B-1----:R-:W4:Y:S04]  /*106f0*/  LDL.64 R44, [R1+0xa88] ;  /* 0x000a8800012c7983 */ /* 0x002f280000100a00 */
[----:B------:R1:W-:Y:S04]  /*10700*/  LDGSTS.E [R16+0x41900], [R40.64], P3 ;  /* 0x4190000028107fae */ /* 0x0003e80009921844 */
[----:B--2---:R-:W2:Y:S04]  /*10710*/  LDL.64 R42, [R1+0x1590] ;  /* 0x00159000012a7983 */ /* 0x004ea80000100a00 */
[----:B---3--:R3:W-:Y:S04]  /*10720*/  LDGSTS.E [R16+0x42100], [R36.64], P3 ;  /* 0x4210000024107fae */ /* 0x0087e80009921844 */
[----:B-1----:R-:W2:Y:S04]  /*10730*/  LDL.64 R40, [R1+0x1550] ;  /* 0x0015500001287983 */ /* 0x002ea80000100a00 */
        /* <DEDUP_REMOVED lines=9> */
[----:B---3--:R-:W3:Y:S04]  /*107d0*/  LDL.64 R36, [R1+0xfd0] ;  /* 0x000fd00001247983 */ /* 0x008ee80000100a00 */
[----:B-1----:R-:W2:Y:S04]  /*107e0*/  LDL.64 R34, [R1+0xec0] ;  /* 0x000ec00001227983 */ /* 0x002ea80000100a00 */
[----:B------:R-:W2:Y:S04]  /*107f0*/  LDL.64 R4, [R1+0xec8] ;  /* 0x000ec80001047983 */ /* 0x000ea80000100a00 */
[----:B------:R1:W-:Y:S04]  /*10800*/  LDGSTS.E [R16+0x47100], [R2.64], P3 ;  /* 0x4710000002107fae */ /* 0x0003e80009921844 */
[----:B------:R-:W3:Y:S04]  /*10810*/  LDL.64 R32, [R1+0xd50] ;  /* 0x000d500001207983 */ /* 0x000ee80000100a00 */
[----:B------:R-:W3:Y:S04]  /*10820*/  LDL.64 R30, [R1+0xd10] ;  /* 0x000d1000011e7983 */ /* 0x000ee80000100a00 */
[----:B-1----:R-:W3:Y:S04]  /*10830*/  LDL.64 R2, [R1+0xd58] ;  /* 0x000d580001027983 */ /* 0x002ee80000100a00 */
[----:B------:R-:W4:Y:S04]  /*10840*/  LDL.64 R28, [R1+0xcd0] ;  /* 0x000cd000011c7983 */ /* 0x000f280000100a00 */
[----:B------:R-:W4:Y:S04]  /*10850*/  LDL.64 R26, [R1+0xc90] ;  /* 0x000c9000011a7983 */ /* 0x000f280000100a00 */
[----:B------:R-:W4:Y:S04]  /*10860*/  LDL.64 R24, [R1+0xc50] ;  /* 0x000c500001187983 */ /* 0x000f280000100a00 */
[----:B------:R-:W4:Y:S04]  /*10870*/  LDL.64 R22, [R1+0xc10] ;  /* 0x000c100001167983 */ /* 0x000f280000100a00 */
[----:B------:R-:W4:Y:S04]  /*10880*/  LDL.64 R20, [R1+0xbd0] ;  /* 0x000bd00001147983 */ /* 0x000f280000100a00 */
[----:B------:R1:W-:Y:S04]  /*10890*/  LDGSTS.E [R16+0x47900], [R18.64], P3 ;  /* 0x4790000012107fae */ /* 0x0003e80009921844 */
[----:B------:R1:W-:Y:S04]  /*108a0*/  LDGSTS.E [R13+0x40200], [R14.64], P3 ;  /* 0x402000000e0d7fae */ /* 0x0003e80009921844 */
[----:B------:R1:W-:Y:S04]  /*108b0*/  LDGSTS.E [R13+0x40a00], [R10.64], P3 ;  /* 0x40a000000a0d7fae */ /* 0x0003e80009921844 */
[----:B------:R1:W-:Y:S04]  /*108c0*/  LDGSTS.E [R13+0x41200], [R8.64], P3 ;  /* 0x41200000080d7fae */ /* 0x0003e80009921844 */
[----:B-1----:R-:W4:Y:S04]  /*108d0*/  LDL.64 R18, [R1+0xb90] ;  /* 0x000b900001127983 */ /* 0x002f280000100a00 */
[----:B------:R-:W4:Y:S04]  /*108e0*/  LDL.64 R16, [R1+0xac0] ;  /* 0x000ac00001107983 */ /* 0x000f280000100a00 */
[----:B------:R-:W4:Y:S04]  /*108f0*/  LDL.64 R8, [R1+0xb50] ;  /* 0x000b500001087983 */ /* 0x000f280000100a00 */
[----:B------:R-:W4:Y:S04]  /*10900*/  LDL.64 R14, [R1+0xa80] ;  /* 0x000a8000010e7983 */ /* 0x000f280000100a00 */
[----:B------:R-:W4:Y:S04]  /*10910*/  LDL.64 R10, [R1+0x1588] ;  /* 0x00158800010a7983 */ /* 0x000f280000100a00 */
[----:B--2---:R1:W-:Y:S04]  /*10920*/  LDGSTS.E [R13+0x41a00], [R4.64], P3 ;  /* 0x41a00000040d7fae */ /* 0x0043e80009921844 */
[----:B-1----:R-:W2:Y:S04]  /*10930*/  LDL.64 R4, [R1+0xb00] ;  /* 0x000b000001047983 */ /* 0x002ea80000100a00 */
[----:B---3--:R1:W-:Y:S04]  /*10940*/  LDGSTS.E [R13+0x42200], [R2.64], P3 ;  /* 0x42200000020d7fae */ /* 0x0083e80009921844 */
[----:B------:R3:W-:Y:S04]  /*10950*/  LDGSTS.E [R13+0x42a00], [R64.64], P3 ;  /* 0x42a00000400d7fae */ /* 0x0007e80009921844 */
[----:B------:R3:W-:Y:S04]  /*10960*/  LDGSTS.E [R13+0x43200], [R62.64], P3 ;  /* 0x432000003e0d7fae */ /* 0x0007e80009921844 */
[----:B-1----:R-:W2:Y:S04]  /*10970*/  LDL.64 R2, [R1+0x1548] ;  /* 0x0015480001027983 */ /* 0x002ea80000100a00 */
[----:B------:R1:W-:Y:S01]  /*10980*/  LDGSTS.E [R13+0x43a00], [R60.64], P3 ;  /* 0x43a000003c0d7fae */ /* 0x0003e20009921844 */
[----:B------:R-:W-:-:S03]  /*10990*/  LOP3.LUT R12, R7, 0x30, RZ, 0x3c, !PT ;  /* 0x00000030070c7812 */ /* 0x000fc600078e3cff */
[----:B------:R1:W-:Y:S04]  /*109a0*/  LDGSTS.E [R13+0x44200], [R58.64], P3 ;  /* 0x442000003a0d7fae */ /* 0x0003e80009921844 */
[----:B------:R1:W-:Y:S04]  /*109b0*/  LDGSTS.E [R13+0x44a00], [R56.64], P3 ;  /* 0x44a00000380d7fae */ /* 0x0003e80009921844 */
[----:B------:R1:W-:Y:S04]  /*109c0*/  LDGSTS.E [R13+0x45200], [R54.64], P3 ;  /* 0x45200000360d7fae */ /* 0x0003e80009921844 */
[----:B------:R1:W-:Y:S04]  /*109d0*/  LDGSTS.E [R13+0x45a00], [R52.64], P3 ;  /* 0x45a00000340d7fae */ /* 0x0003e80009921844 */
[----:B------:R1:W-:Y:S04]  /*109e0*/  LDGSTS.E [R13+0x46200], [R50.64], P3 ;  /* 0x46200000320d7fae */ /* 0x0003e80009921844 */
[----:B------:R1:W-:Y:S04]  /*109f0*/  LDGSTS.E [R13+0x46a00], [R48.64], P3 ;  /* 0x46a00000300d7fae */ /* 0x0003e80009921844 */
[----:B------:R1:W-:Y:S04]  /*10a00*/  LDGSTS.E [R13+0x47200], [R46.64], P3 ;  /* 0x472000002e0d7fae */ /* 0x0003e80009921844 */
[----:B----4-:R4:W-:Y:S04]  /*10a10*/  LDGSTS.E [R13+0x47a00], [R44.64], P3 ;  /* 0x47a000002c0d7fae */ /* 0x0109e80009921844 */
        /* <DEDUP_REMOVED lines=12> */
[----:B---3--:R3:W5:Y:S04]  /*10ae0*/  LDL.LU.64 R64, [R1+0x30b8] ;  /* 0x0030b80001407983 */ /* 0x0087680000300a00 */
[----:B------:R3:W-:Y:S04]  /*10af0*/  LDGSTS.E [R12+0x46300], [R8.64], P3 ;  /* 0x46300000080c7fae */ /* 0x0007e80009921844 */
[----:B------:R-:W2:Y:S04]  /*10b00*/  LDL.64 R62, [R1+0xd48] ;  /* 0x000d4800013e7983 */ /* 0x000ea80000100a00 */
[----:B-1----:R-:W2:Y:S04]  /*10b10*/  LDL.64 R60, [R1+0xd08] ;  /* 0x000d0800013c7983 */ /* 0x002ea80000100a00 */
[----:B---3--:R-:W3:Y:S04]  /*10b20*/  LDL.64 R8, [R1+0xf78] ;  /* 0x000f780001087983 */ /* 0x008ee80000100a00 */
[----:B------:R-:W3:Y:S04]  /*10b30*/  LDL.64 R58, [R1+0xcc8] ;  /* 0x000cc800013a7983 */ /* 0x000ee80000100a00 */
[----:B------:R-:W3:Y:S04]  /*10b40*/  LDL.64 R56, [R1+0xc88] ;  /* 0x000c880001387983 */ /* 0x000ee80000100a00 */
[----:B------:R-:W3:Y:S04]  /*10b50*/  LDL.64 R54, [R1+0xc48] ;  /* 0x000c480001367983 */ /* 0x000ee80000100a00 */
[----:B------:R-:W3:Y:S04]  /*10b60*/  LDL.64 R52, [R1+0xc08] ;  /* 0x000c080001347983 */ /* 0x000ee80000100a00 */
[----:B------:R-:W3:Y:S04]  /*10b70*/  LDL.64 R50, [R1+0xbc8] ;  /* 0x000bc80001327983 */ /* 0x000ee80000100a00 */
[----:B------:R-:W3:Y:S04]  /*10b80*/  LDL.64 R48, [R1+0xb88] ;  /* 0x000b880001307983 */ /* 0x000ee80000100a00 */
[----:B------:R-:W3:Y:S04]  /*10b90*/  LDL.64 R46, [R1+0xb38] ;  /* 0x000b3800012e7983 */ /* 0x000ee80000100a00 */
[----:B----4-:R-:W4:Y:S04]  /*10ba0*/  LDL.64 R44, [R1+0xaf8] ;  /* 0x000af800012c7983 */ /* 0x010f280000100a00 */
[----:B------:R-:W4:Y:S04]  /*10bb0*/  LDL.64 R42, [R1+0xab8] ;  /* 0x000ab800012a7983 */ /* 0x000f280000100a00 */
        /* <DEDUP_REMOVED lines=11> */
[----:B--2---:R1:W-:Y:S04]  /*10c70*/  LDGSTS.E [R12+0x46b00], [R4.64], P3 ;  /* 0x46b00000040c7fae */ /* 0x0043e80009921844 */
[----:B------:R2:W-:Y:S04]  /*10c80*/  LDGSTS.E [R12+0x47300], [R16.64], P3 ;  /* 0x47300000100c7fae */ /* 0x0005e80009921844 */
[----:B------:R2:W-:Y:S04]  /*10c90*/  LDGSTS.E [R12+0x47b00], [R14.64], P3 ;  /* 0x47b000000e0c7fae */ /* 0x0005e80009921844 */
[----:B-1----:R-:W4:Y:S04]  /*10ca0*/  LDL.64 R4, [R1+0xea8] ;  /* 0x000ea80001047983 */ /* 0x002f280000100a00 */
[----:B------:R1:W-:Y:S04]  /*10cb0*/  LDGSTS.E [R38+0x40400], [R10.64], P3 ;  /* 0x404000000a267fae */ /* 0x0003e80009921844 */
[----:B------:R1:W-:Y:S04]  /*10cc0*/  LDGSTS.E [R38+0x40c00], [R2.64], P3 ;  /* 0x40c0000002267fae */ /* 0x0003e80009921844 */
[----:B--2---:R-:W2:Y:S01]  /*10cd0*/  LDL.64 R16, [R1+0xbc0] ;  /* 0x000bc00001107983 */ /* 0x004ea20000100a00 */
[----:B------:R-:W-:-:S03]  /*10ce0*/  IADD3 R6, R252, -0x4d, RZ ;  /* 0xffffffb3fc067810 */ /* 0x000fc60007ffe0ff */
[----:B------:R-:W2:Y:S04]  /*10cf0*/  LDL.64 R14, [R1+0xb30] ;  /* 0x000b3000010e7983 */ /* 0x000ea80000100a00 */
[----:B-1----:R-:W2:Y:S01]  /*10d00*/  LDL.64 R2, [R1+0xb80] ;  /* 0x000b800001027983 */ /* 0x002ea20000100a00 */
[----:B------:R-:W-:Y:S02]  /*10d10*/  ISETP.GE.U32.AND P0, PT, R6, 0x7fffff74, PT ;  /* 0x7fffff740600780c */ /* 0x000fe40003f06070 */
[----:B------:R-:W-:Y:S01]  /*10d20*/  IADD3 R6, R252, -0x51, RZ ;  /* 0xffffffaffc067810 */ /* 0x000fe20007ffe0ff */
[----:B------:R-:W2:Y:S03]  /*10d30*/  LDL.64 R12, [R1+0xaf0] ;  /* 0x000af000010c7983 */ /* 0x000ea60000100a00 */
[----:B------:R-:W-:Y:S01]  /*10d40*/  ISETP.GE.U32.AND P1, PT, R6, 0x7fffff70, PT ;  /* 0x7fffff700600780c */ /* 0x000fe20003f26070 */
[----:B------:R-:W2:Y:S01]  /*10d50*/  LDL.64 R10, [R1+0xab0] ;  /* 0x000ab000010a7983 */ /* 0x000ea20000100a00 */
[----:B------:R-:W-:-:S03]  /*10d60*/  LOP3.LUT R6, R7, 0x50, RZ, 0x3c, !PT ;  /* 0x0000005007067812 */ /* 0x000fc600078e3cff */
[----:B---3--:R1:W-:Y:S04]  /*10d70*/  LDGSTS.E [R38+0x41400], [R8.64], P3 ;  /* 0x4140000008267fae */ /* 0x0083e80009921844 */
[----:B-1----:R-:W4:Y:S04]  /*10d80*/  LDL.64 R8, [R1+0xa70] ;  /* 0x000a700001087983 */ /* 0x002f280000100a00 */
        /* <DEDUP_REMOVED lines=23> */
[----:B-1----:R-:W3:Y:S04]  /*10f00*/  LDL.64 R4, [R1+0x1578] ;  /* 0x0015780001047983 */ /* 0x002ee80000100a00 */
[----:B--2---:R1:W-:Y:S04]  /*10f10*/  LDGSTS.E [R6+0x45500], [R16.64], P3 ;  /* 0x4550000010067fae */ /* 0x0043e80009921844 */
[----:B----4-:R2:W5:Y:S04]  /*10f20*/  LDL.LU.64 R62, [R1+0x30b0] ;  /* 0x0030b000013e7983 */ /* 0x0105680000300a00 */
[----:B------:R4:W-:Y:S04]  /*10f30*/  LDGSTS.E [R6+0x45d00], [R2.64], P3 ;  /* 0x45d0000002067fae */ /* 0x0009e80009921844 */
[----:B------:R-:W2:Y:S04]  /*10f40*/  LDL.64 R60, [R1+0xf68] ;  /* 0x000f6800013c7983 */ /* 0x000ea80000100a00 */
[----:B------:R-:W2:Y:S04]  /*10f50*/  LDL.64 R58, [R1+0xe28] ;  /* 0x000e2800013a7983 */ /* 0x000ea80000100a00 */
[----:B----4-:R-:W4:Y:S04]  /*10f60*/  LDL.64 R2, [R1+0x1538] ;  /* 0x0015380001027983 */ /* 0x010f280000100a00 */
[----:B------:R-:W2:Y:S04]  /*10f70*/  LDL.64 R56, [R1+0xd38] ;  /* 0x000d380001387983 */ /* 0x000ea80000100a00 */
        /* <DEDUP_REMOVED lines=15> */
[----:B------:R-:W2:Y:S01]  /*11070*/  LDL.64 R24, [R1+0xd30] ;  /* 0x000d300001187983 */ /* 0x000ea20000100a00 */
[----:B------:R-:W-:-:S03]  /*11080*/  LOP3.LUT R0, R7, 0x60, RZ, 0x3c, !PT ;  /* 0x0000006007007812 */ /* 0x000fc600078e3cff */
[----:B------:R-:W2:Y:S04]  /*11090*/  LDL.64 R22, [R1+0xcf0] ;  /* 0x000cf00001167983 */ /* 0x000ea80000100a00 */
[----:B------:R-:W2:Y:S04]  /*110a0*/  LDL.64 R20, [R1+0xcb0] ;  /* 0x000cb00001147983 */ /* 0x000ea80000100a00 */
[----:B------:R-:W2:Y:S04]  /*110b0*/  LDL.64 R18, [R1+0xc70] ;  /* 0x000c700001127983 */ /* 0x000ea80000100a00 */
[----:B------:R1:W-:Y:S04]  /*110c0*/  LDGSTS.E [R6+0x46500], [R14.64], P3 ;  /* 0x465000000e067fae */ /* 0x0003e80009921844 */
[----:B-1----:R-:W2:Y:S01]  /*110d0*/  LDL.64 R16, [R1+0xc30] ;  /* 0x000c300001107983 */ /* 0x002ea20000100a00 */
[----:B------:R-:W-:-:S03]  /*110e0*/  LOP3.LUT R241, R7, 0x70, RZ, 0x3c, !PT ;  /* 0x0000007007f17812 */ /* 0x000fc600078e3cff */
[----:B------:R1:W-:Y:S04]  /*110f0*/  LDGSTS.E [R6+0x46d00], [R12.64], P3 ;  /* 0x46d000000c067fae */ /* 0x0003e80009921844 */
[----:B------:R-:W2:Y:S04]  /*11100*/  LDL.64 R14, [R1+0xbf0] ;  /* 0x000bf000010e7983 */ /* 0x000ea80000100a00 */
[----:B------:R1:W-:Y:S04]  /*11110*/  LDGSTS.E [R6+0x47500], [R10.64], P3 ;  /* 0x475000000a067fae */ /* 0x0003e80009921844 */
[----:B-1----:R-:W2:Y:S04]  /*11120*/  LDL.64 R12, [R1+0xbb0] ;  /* 0x000bb000010c7983 */ /* 0x002ea80000100a00 */
[----:B------:R1:W-:Y:S04]  /*11130*/  LDGSTS.E [R6+0x47d00], [R8.64], P3 ;  /* 0x47d0000008067fae */ /* 0x0003e80009921844 */
[----:B------:R-:W2:Y:S04]  /*11140*/  LDL.64 R10, [R1+0xb70] ;  /* 0x000b7000010a7983 */ /* 0x000ea80000100a00 */
[----:B-1----:R-:W2:Y:S04]  /*11150*/  LDL.64 R8, [R1+0xb20] ;  /* 0x000b200001087983 */ /* 0x002ea80000100a00 */
[----:B------:R-:W2:Y:S04]  /*11160*/  LDL.64 R6, [R1+0xae0] ;  /* 0x000ae00001067983 */ /* 0x000ea80000100a00 */
[----:B---3--:R1:W-:Y:S04]  /*11170*/  LDGSTS.E [R0+0x40600], [R4.64], P3 ;  /* 0x4060000004007fae */ /* 0x0083e80009921844 */
[----:B-1----:R-:W3:Y:S04]  /*11180*/  LDL.64 R4, [R1+0xaa0] ;  /* 0x000aa00001047983 */ /* 0x002ee80000100a00 */
[----:B----4-:R1:W-:Y:S04]  /*11190*/  LDGSTS.E [R0+0x40e00], [R2.64], P3 ;  /* 0x40e0000002007fae */ /* 0x0103e80009921844 */
[----:B--2---:R2:W-:Y:S04]  /*111a0*/  LDGSTS.E [R0+0x41600], [R60.64], P3 ;  /* 0x416000003c007fae */ /* 0x0045e80009921844 */
[----:B------:R4:W-:Y:S04]  /*111b0*/  LDGSTS.E [R0+0x41e00], [R58.64], P3 ;  /* 0x41e000003a007fae */ /* 0x0009e80009921844 */
[----:B-1----:R-:W3:Y:S04]  /*111c0*/  LDL.64 R2, [R1+0xa60] ;  /* 0x000a600001027983 */ /* 0x002ee80000100a00 */
        /* <DEDUP_REMOVED lines=12> */
[----:B--2---:R2:W5:Y:S04]  /*11290*/  LDL.LU.64 R60, [R1+0x30a8] ;  /* 0x0030a800013c7983 */ /* 0x0045680000300a00 */
[----:B------:R1:W-:Y:S04]  /*112a0*/  LDGSTS.E [R241+0x40700], [R32.64], P3 ;  /* 0x4070000020f17fae */ /* 0x0003e80009921844 */
[----:B----4-:R2:W5:Y:S04]  /*112b0*/  LDL.LU.64 R58, [R1+0x30a0] ;  /* 0x0030a000013a7983 */ /* 0x0105680000300a00 */
[----:B------:R4:W-:Y:S04]  /*112c0*/  LDGSTS.E [R241+0x40f00], [R30.64], P3 ;  /* 0x40f000001ef17fae */ /* 0x0009e80009921844 */
[----:B-1----:R2:W5:Y:S04]  /*112d0*/  LDL.LU.64 R56, [R1+0x3098] ;  /* 0x0030980001387983 */ /* 0x0025680000300a00 */
[----:B------:R1:W-:Y:S04]  /*112e0*/  LDGSTS.E [R241+0x41700], [R28.64], P3 ;  /* 0x417000001cf17fae */ /* 0x0003e80009921844 */
[----:B------:R2:W5:Y:S04]  /*112f0*/  LDL.LU.64 R54, [R1+0x3090] ;  /* 0x0030900001367983 */ /* 0x0005680000300a00 */
        /* <DEDUP_REMOVED lines=22> */
[----:B----4-:R2:W5:Y:S04]  /*11460*/  LDL.LU.64 R30, [R1+0x3030] ;  /* 0x00303000011e7983 */ /* 0x0105680000300a00 */
[----:B-1----:R2:W5:Y:S04]  /*11470*/  LDL.LU.64 R28, [R1+0x3028] ;  /* 0x00302800011c7983 */ /* 0x0025680000300a00 */
[----:B------:R2:W5:Y:S04]  /*11480*/  LDL.LU.64 R26, [R1+0x3020] ;  /* 0x00302000011a7983 */ /* 0x0005680000300a00 */
        /* <DEDUP_REMOVED lines=9> */
[----:B------:R2:W5:Y:S01]  /*11520*/  LDL.LU.64 R6, [R1+0x2fd0] ;  /* 0x002fd00001067983 */ /* 0x0005620000300a00 */
[----:B------:R-:W-:Y:S01]  /*11530*/  IMAD.MOV.U32 R0, RZ, RZ, 0x3f ;  /* 0x0000003fff007424 */ /* 0x000fe200078e00ff */
[----:B------:R-:W-:-:S04]  /*11540*/  IADD3 R240, R252, -0x55, RZ ;  /* 0xffffffabfcf07810 */ /* 0x000fc80007ffe0ff */
[----:B------:R-:W-:Y:S01]  /*11550*/  IADD3 R0, R0, c[0x0][0x180], RZ ;  /* 0x0000600000007a10 */ /* 0x000fe20007ffe0ff */
[----:B---3--:R1:W-:Y:S04]  /*11560*/  LDGSTS.E [R241+0x47700], [R4.64], P3 ;  /* 0x4770000004f17fae */ /* 0x0083e80009921844 */
[----:B-1----:R2:W5:Y:S04]  /*11570*/  LDL.LU.64 R4, [R1+0x2fc8] ;  /* 0x002fc80001047983 */ /* 0x0025680000300a00 */
[----:B------:R1:W-:Y:S04]  /*11580*/  LDGSTS.E [R241+0x47f00], [R2.64], P3 ;  /* 0x47f0000002f17fae */ /* 0x0003e80009921844 */
[----:B------:R-:W0:Y:S01]  /*11590*/  LDGDEPBAR ;  /* 0x00000000000079af */ /* 0x000e220000000000 */
[----:B-1----:R-:W-:-:S03]  /*115a0*/  MOV R241, c[0x0][0x188] ;  /* 0x0000620000f17a02 */ /* 0x002fc60000000f00 */
[----:B------:R2:W5:Y:S02]  /*115b0*/  LDL.LU.64 R2, [R1+0x2fc0] ;  /* 0x002fc00001027983 */ /* 0x0005640000300a00 */
[----:B------:R-:W-:-:S04]  /*115c0*/  IMAD.SHL.U32 R241, R241, 0x40, RZ ;  /* 0x00000040f1f17824 */ /* 0x000fc800078e00ff */
[----:B------:R-:W-:-:S05]  /*115d0*/  IMAD.WIDE R234, R241, 0x4, R234 ;  /* 0x00000004f1ea7825 */ /* 0x000fca00078e02ea */
[----:B------:R1:W-:Y:S02]  /*115e0*/  STL.64 [R1+0x1cc8], R234 ;  /* 0x001cc8ea01007387 */ /* 0x0003e40000100a00 */
[----:B-1----:R-:W-:-:S04]  /*115f0*/  IMAD.WIDE R234, R241, 0x4, R236 ;  /* 0x00000004f1ea7825 */ /* 0x002fc800078e02ec */
[C---:B------:R-:W-:Y:S01]  /*11600*/  IMAD.WIDE R236, R241.reuse, 0x4, R238 ;  /* 0x00000004f1ec7825 */ /* 0x040fe200078e02ee */
[----:B------:R1:W-:Y:S03]  /*11610*/  STL.64 [R1+0x1d18], R234 ;  /* 0x001d18ea01007387 */ /* 0x0003e60000100a00 */
[C---:B------:R-:W-:Y:S01]  /*11620*/  IMAD.WIDE R238, R241.reuse, 0x4, R244 ;  /* 0x00000004f1ee7825 */ /* 0x040fe200078e02f4 */
[----:B------:R3:W-:Y:S03]  /*11630*/  STL.64 [R1+0x1d20], R236 ;  /* 0x001d20ec01007387 */ /* 0x0007e60000100a00 */
[----:B-1----:R-:W-:-:S04]  /*11640*/  IMAD.WIDE R234, R241, 0x4, R242 ;  /* 0x00000004f1ea7825 */ /* 0x002fc800078e02f2 */
[C---:B---3--:R-:W-:Y:S01]  /*11650*/  IMAD.WIDE R236, R241.reuse, 0x4, R246 ;  /* 0x00000004f1ec7825 */ /* 0x048fe200078e02f6 */
[----:B------:R1:W-:Y:S04]  /*11660*/  STL.64 [R1+0x1d28], R234 ;  /* 0x001d28ea01007387 */ /* 0x0003e80000100a00 */
[----:B------:R2:W-:Y:S04]  /*11670*/  STL.64 [R1+0x1d30], R238 ;  /* 0x001d30ee01007387 */ /* 0x0005e80000100a00 */
[----:B------:R2:W-:Y:S01]  /*11680*/  STL.64 [R1+0x1d38], R236 ;  /* 0x001d38ec01007387 */ /* 0x0005e20000100a00 */
[----:B-1----:R-:W-:-:S04]  /*11690*/  IMAD.WIDE R234, R241, 0x4, R248 ;  /* 0x00000004f1ea7825 */ /* 0x002fc800078e02f8 */
[----:B------:R-:W-:Y:S01]  /*116a0*/  IMAD.WIDE R248, R241, 0x4, R250 ;  /* 0x00000004f1f87825 */ /* 0x000fe200078e02fa */
[----:B------:R2:W-:Y:S04]  /*116b0*/  STL.64 [R1+0x1d40], R234 ;  /* 0x001d40ea01007387 */ /* 0x0005e80000100a00 */
[----:B------:R2:W-:Y:S01]  /*116c0*/  STL.64 [R1+0x1d48], R248 ;  /* 0x001d48f801007387 */ /* 0x0005e20000100a00 */
[----:B------:R-:W-:Y:S02]  /*116d0*/  ISETP.GT.AND P3, PT, R0, 0x7f, PT ;  /* 0x0000007f0000780c */ /* 0x000fe40003f64270 */
[----:B------:R-:W-:Y:S02]  /*116e0*/  SEL R0, RZ, 0x4, P4 ;  /* 0x00000004ff007807 */ /* 0x000fe40002000000 */
[----:B------:R-:W-:-:S02]  /*116f0*/  ISETP.GE.U32.AND P4, PT, R240, 0x7fffff6c, PT ;  /* 0x7fffff6cf000780c */ /* 0x000fc40003f86070 */
[----:B------:R-:W-:Y:S02]  /*11700*/  IADD3 R240, R252, -0x59, RZ ;  /* 0xffffffa7fcf07810 */ /* 0x000fe40007ffe0ff */
[----:B------:R-:W-:Y:S02]  /*11710*/  SEL R0, R0, RZ, P3 ;  /* 0x000000ff00007207 */ /* 0x000fe40001800000 */
[----:B------:R-:W-:Y:S02]  /*11720*/  ISETP.GE.U32.AND P3, PT, R240, 0x7fffff68, PT ;  /* 0x7fffff68f000780c */ /* 0x000fe40003f66070 */
[----:B------:R-:W-:Y:S02]  /*11730*/  IADD3 R240, R252, -0x5d, RZ ;  /* 0xffffffa3fcf07810 */ /* 0x000fe40007ffe0ff */
[----:B--2---:R-:W2:Y:S04]  /*11740*/  LDL.LU.64 R250, [R1+0x7d8] ;  /* 0x0007d80001fa7983 */ /* 0x004ea80000300a00 */
[----:B------:R-:W3:Y:S04]  /*11750*/  LDL.LU.64 R246, [R1+0x7c8] ;  /* 0x0007c80001f67983 */ /* 0x000ee80000300a00 */
[----:B------:R-:W2:Y:S04]  /*11760*/  LDL.LU.64 R242, [R1+0x7a8] ;  /* 0x0007a80001f27983 */ /* 0x000ea80000300a00 */
[----:B------:R-:W2:Y:S04]  /*11770*/  LDL.LU.64 R236, [R1+0x7a0] ;  /* 0x0007a00001ec7983 */ /* 0x000ea80000300a00 */
[----:B------:R1:W-:Y:S04]  /*11780*/  STL.64 [R1+0x3458], R206 ;  /* 0x003458ce01007387 */ /* 0x0003e80000100a00 */
[----:B-1----:R-:W2:Y:S04]  /*11790*/  LDL.64 R206, [R1+0x1d40] ;  /* 0x001d400001ce7983 */ /* 0x002ea80000100a00 */
[----:B------:R1:W-:Y:S04]  /*117a0*/  STL.64 [R1+0x3450], R208 ;  /* 0x003450d001007387 */ /* 0x0003e80000100a00 */
[----:B-1----:R-:W2:Y:S04]  /*117b0*/  LDL.64 R208, [R1+0x1d38] ;  /* 0x001d380001d07983 */ /* 0x002ea80000100a00 */
[----:B------:R1:W-:Y:S04]  /*117c0*/  STL.64 [R1+0x3448], R210 ;  /* 0x003448d201007387 */ /* 0x0003e80000100a00 */
[----:B-1----:R-:W2:Y:S04]  /*117d0*/  LDL.LU.64 R210, [R1+0x7b0] ;  /* 0x0007b00001d27983 */ /* 0x002ea80000300a00 */
[----:B------:R1:W-:Y:S04]  /*117e0*/  STL.64 [R1+0x3440], R212 ;  /* 0x003440d401007387 */ /* 0x0003e80000100a00 */
[----:B-1----:R-:W2:Y:S04]  /*117f0*/  LDL.LU.64 R212, [R1+0x7b8] ;  /* 0x0007b80001d47983 */ /* 0x002ea80000300a00 */
[----:B------:R1:W-:Y:S04]  /*11800*/  STL.64 [R1+0x3438], R214 ;  /* 0x003438d601007387 */ /* 0x0003e80000100a00 */
[----:B-1----:R-:W2:Y:S04]  /*11810*/  LDL.LU.64 R214, [R1+0x7c0] ;  /* 0x0007c00001d67983 */ /* 0x002ea80000300a00 */
[----:B------:R1:W-:Y:S04]  /*11820*/  STL.64 [R1+0x3430], R216 ;  /* 0x003430d801007387 */ /* 0x0003e80000100a00 */
[----:B-1----:R-:W2:Y:S04]  /*11830*/  LDL.64 R216, [R1+0x1d30] ;  /* 0x001d300001d87983 */ /* 0x002ea80000100a00 */
[----:B------:R1:W-:Y:S04]  /*11840*/  STL.64 [R1+0x3428], R218 ;  /* 0x003428da01007387 */ /* 0x0003e80000100a00 */
[----:B-1----:R-:W2:Y:S04]  /*11850*/  LDL.LU.64 R218, [R1+0x7d0] ;  /* 0x0007d00001da7983 */ /* 0x002ea80000300a00 */
[----:B------:R1:W-:Y:S04]  /*11860*/  STL.64 [R1+0x3420], R220 ;  /* 0x003420dc01007387 */ /* 0x0003e80000100a00 */
[----:B-1----:R-:W2:Y:S04]  /*11870*/  LDL.64 R220, [R1+0x1d28] ;  /* 0x001d280001dc7983 */ /* 0x002ea80000100a00 */
[----:B------:R1:W-:Y:S04]  /*11880*/  STL.64 [R1+0x3418], R222 ;  /* 0x003418de01007387 */ /* 0x0003e80000100a00 */
[----:B-1----:R-:W2:Y:S04]  /*11890*/  LDL.64 R222, [R1+0x1d20] ;  /* 0x001d200001de7983 */ /* 0x002ea80000100a00 */
[----:B------:R1:W-:Y:S04]  /*118a0*/  STL.64 [R1+0x3410], R224 ;  /* 0x003410e001007387 */ /* 0x0003e80000100a00 */
[----:B-1----:R-:W2:Y:S04]  /*118b0*/  LDL.64 R224, [R1+0x1d18] ;  /* 0x001d180001e07983 */ /* 0x002ea80000100a00 */
[----:B------:R1:W-:Y:S04]  /*118c0*/  STL.64 [R1+0x3408], R226 ;  /* 0x003408e201007387 */ /* 0x0003e80000100a00 */
[----:B-1----:R-:W2:Y:S04]  /*118d0*/  LDL.64 R226, [R1+0x1cc8] ;  /* 0x001cc80001e27983 */ /* 0x002ea80000100a00 */
[----:B------:R-:W1:Y:S04]  /*118e0*/  S2R R239, SR_TID.X ;  /* 0x0000000000ef7919 */ /* 0x000e680000002100 */
[----:B------:R-:W-:Y:S04]  /*118f0*/  STL.64 [R1+0x3400], R228 ;  /* 0x003400e401007387 */ /* 0x000fe80000100a00 */
[----:B------:R-:W-:Y:S04]  /*11900*/  STL.64 [R1+0x33f8], R230 ;  /* 0x0033f8e601007387 */ /* 0x000fe80000100a00 */
[----:B------:R-:W-:Y:S01]  /*11910*/  STL.64 [R1+0x33f0], R232 ;  /* 0x0033f0e801007387 */ /* 0x000fe20000100a00 */
[----:B-1----:R-:W-:-:S05]  /*11920*/  LOP3.LUT R235, R239, 0x3f, RZ, 0xc0, !PT ;  /* 0x0000003fefeb7812 */ /* 0x002fca00078ec0ff */
[----:B------:R-:W-:Y:S01]  /*11930*/  IMAD.SHL.U32 R245, R235, 0x4, RZ ;  /* 0x00000004ebf57824 */ /* 0x000fe200078e00ff */
[----:B------:R-:W-:Y:S06]  /*11940*/  BAR.SYNC.DEFER_BLOCKING 0x0 ;  /* 0x0000000000007b1d */ /* 0x000fec0000010000 */
[----:B------:R-:W-:Y:S01]  /*11950*/  @!PT LDS RZ, [RZ] ;  /* 0x00000000fffff984 */ /* 0x000fe20000000800 */
[----:B------:R-:W-:Y:S01]  /*11960*/  @!PT LDS RZ, [RZ] ;  /* 0x00000000fffff984 */ /* 0x000fe20000000800 */
[----:B------:R-:W-:Y:S01]  /*11970*/  @!PT LDS RZ, [RZ] ;  /* 0x00000000fffff984 */ /* 0x000fe20000000800 */
[----:B--2---:R1:W-:Y:S04]  /*11980*/  LDGSTS.E [R245+0x20000], [R226.64], !P5 ;  /* 0x20000000e2f57fae */ /* 0x0043e8000e921844 */
[----:B------:R2:W-:Y:S04]  /*11990*/  LDGSTS.E [R245+0x20100], [R224.64], !P5 ;  /* 0x20100000e0f57fae */ /* 0x0005e8000e921844 */
[----:B------:R3:W-:Y:S04]  /*119a0*/  LDGSTS.E [R245+0x20200], [R222.64], !P5 ;  /* 0x20200000def57fae */ /* 0x0007e8000e921844 */
[----:B------:R1:W-:Y:S04]  /*119b0*/  LDGSTS.E [R245+0x20300], [R220.64], !P5 ;  /* 0x20300000dcf57fae */ /* 0x0003e8000e921844 */
[----:B------:R1:W-:Y:S04]  /*119c0*/  LDGSTS.E [R245+0x20400], [R216.64], !P5 ;  /* 0x20400000d8f57fae */ /* 0x0003e8000e921844 */
[----:B------:R1:W-:Y:S04]  /*119d0*/  LDGSTS.E [R245+0x20500], [R208.64], !P5 ;  /* 0x20500000d0f57fae */ /* 0x0003e8000e921844 */
[----:B------:R2:W-:Y:S04]  /*119e0*/  LDGSTS.E [R245+0x20600], [R206.64], !P5 ;  /* 0x20600000cef57fae */ /* 0x0005e8000e921844 */
[----:B------:R3:W-:Y:S04]  /*119f0*/  LDGSTS.E [R245+0x20700], [R248.64], !P5 ;  /* 0x20700000f8f57fae */ /* 0x0007e8000e921844 */
[----:B-1----:R-:W2:Y:S01]  /*11a00*/  LDL.LU.64 R216, [R1+0x6d8] ;  /* 0x0006d80001d87983 */ /* 0x002ea20000300a00 */
[----:B------:R-:W-:-:S04]  /*11a10*/  IMAD.WIDE R226, R241, 0x4, R250 ;  /* 0x00000004f1e27825 */ /* 0x000fc800078e02fa */
[C---:B--2---:R-:W-:Y:S01]  /*11a20*/  IMAD.WIDE R224, R241.reuse, 0x4, R218 ;  /* 0x00000004f1e07825 */ /* 0x044fe200078e02da */
[----:B------:R1:W-:Y:S04]  /*11a30*/  LDGSTS.E [R245+0x22000], [R226.64], !P2 ;  /* 0x22000000e2f57fae */ /* 0x0003e8000d121844 */
[----:B---3--:R-:W2:Y:S04]  /*11a40*/  LDL.LU.64 R248, [R1+0x6d0] ;  /* 0x0006d00001f87983 */ /* 0x008ea80000300a00 */
[----:B------:R-:W1:Y:S04]  /*11a50*/  LDL.LU.64 R208, [R1+0x6c8] ;  /* 0x0006c80001d07983 */ /* 0x000e680000300a00 */
[----:B------:R-:W3:Y:S01]  /*11a60*/  LDL.LU.64 R206, [R1+0x6c0] ;  /* 0x0006c00001ce7983 */ /* 0x000ee20000300a00 */
[----:B------:R-:W-:Y:S01]  /*11a70*/  IMAD.WIDE R222, R241, 0x4, R246 ;  /* 0x00000004f1de7825 */ /* 0x000fe200078e02f6 */
[----:B------:R-:W-:-:S02]  /*11a80*/  ISETP.GE.U32.AND P5, PT, R240, 0x7fffff64, PT ;  /* 0x7fffff64f000780c */ /* 0x000fc40003fa6070 */
[----:B------:R-:W3:Y:S01]  /*11a90*/  LDL.LU.64 R250, [R1+0x6b8] ;  /* 0x0006b80001fa7983 */ /* 0x000ee20000300a00 */
[C---:B------:R-:W-:Y:S01]  /*11aa0*/  IMAD.WIDE R220, R241.reuse, 0x4, R214 ;  /* 0x00000004f1dc7825 */ /* 0x040fe200078e02d6 */
[----:B------:R-:W-:Y:S02]  /*11ab0*/  IADD3 R234, R252, -0x61, RZ ;  /* 0xffffff9ffcea7810 */ /* 0x000fe40007ffe0ff */
[----:B------:R-:W-:Y:S01]  /*11ac0*/  STL.64 [R1+0x7d8], R226 ;  /* 0x0007d8e201007387 */ /* 0x000fe20000100a00 */
[----:B------:R-:W-:-:S03]  /*11ad0*/  IMAD.WIDE R218, R241, 0x4, R212 ;  /* 0x00000004f1da7825 */ /* 0x000fc600078e02d4 */
[----:B------:R-:W3:Y:S01]  /*11ae0*/  LDL.LU.64 R246, [R1+0x6b0] ;  /* 0x0006b00001f67983 */ /* 0x000ee20000300a00 */
[----:B------:R-:W-:-:S03]  /*11af0*/  IMAD.WIDE R212, R241, 0x4, R242 ;  /* 0x00000004f1d47825 */ /* 0x000fc600078e02f2 */
[----:B------:R-:W-:Y:S04]  /*11b00*/  STL.64 [R1+0x7d0], R224 ;  /* 0x0007d0e001007387 */ /* 0x000fe80000100a00 */
[----:B------:R-:W-:Y:S04]  /*11b10*/  STL.64 [R1+0x7c8], R222 ;  /* 0x0007c8de01007387 */ /* 0x000fe80000100a00 */
[----:B------:R-:W-:Y:S04]  /*11b20*/  STL.64 [R1+0x15b0], R220 ;  /* 0x0015b0dc01007387 */ /* 0x000fe80000100a00 */
[----:B------:R-:W3:Y:S01]  /*11b30*/  LDL.LU.64 R242, [R1+0x6a8] ;  /* 0x0006a80001f27983 */ /* 0x000ee20000300a00 */
[----:B------:R-:W-:-:S03]  /*11b40*/  IMAD.WIDE R214, R241, 0x4, R210 ;  /* 0x00000004f1d67825 */ /* 0x000fc600078e02d2 */
[----:B------:R-:W-:Y:S01]  /*11b50*/  STL.64 [R1+0x15b8], R218 ;  /* 0x0015b8da01007387 */ /* 0x000fe20000100a00 */
[----:B------:R-:W-:-:S03]  /*11b60*/  IMAD.WIDE R210, R241, 0x4, R236 ;  /* 0x00000004f1d27825 */ /* 0x000fc600078e02ec */
[----:B------:R4:W-:Y:S04]  /*11b70*/  STL.64 [R1+0x15c0], R214 ;  /* 0x0015c0d601007387 */ /* 0x0009e80000100a00 */
[----:B------:R-:W3:Y:S04]  /*11b80*/  LDL.LU.64 R236, [R1+0x6a0] ;  /* 0x0006a00001ec7983 */ /* 0x000ee80000300a00 */
[----:B------:R3:W-:Y:S04]  /*11b90*/  LDGSTS.E [R245+0x22100], [R224.64], !P2 ;  /* 0x22100000e0f57fae */ /* 0x0007e8000d121844 */
[----:B------:R1:W-:Y:S04]  /*11ba0*/  LDGSTS.E [R245+0x22200], [R222.64], !P2 ;  /* 0x22200000def57fae */ /* 0x0003e8000d121844 */
[----:B------:R1:W-:Y:S04]  /*11bb0*/  LDGSTS.E [R245+0x22300], [R220.64], !P2 ;  /* 0x22300000dcf57fae */ /* 0x0003e8000d121844 */
[----:B------:R4:W-:Y:S04]  /*11bc0*/  STL.64 [R1+0x15c8], R212 ;  /* 0x0015c8d401007387 */ /* 0x0009e80000100a00 */
[----:B------:R1:W-:Y:S04]  /*11bd0*/  LDGSTS.E [R245+0x22400], [R218.64], !P2 ;  /* 0x22400000daf57fae */ /* 0x0003e8000d121844 */
[----:B------:R4:W-:Y:S04]  /*11be0*/  STL.64 [R1+0x15d0], R210 ;  /* 0x0015d0d201007387 */ /* 0x0009e80000100a00 */
[----:B------:R4:W-:Y:S04]  /*11bf0*/  LDGSTS.E [R245+0x22500], [R214.64], !P2 ;  /* 0x22500000d6f57fae */ /* 0x0009e8000d121844 */
[----:B------:R4:W-:Y:S04]  /*11c00*/  LDGSTS.E [R245+0x22600], [R212.64], !P2 ;  /* 0x22600000d4f57fae */ /* 0x0009e8000d121844 */
[----:B------:R4:W-:Y:S04]  /*11c10*/  LDGSTS.E [R245+0x22700], [R210.64], !P2 ;  /* 0x22700000d2f57fae */ /* 0x0009e8000d121844 */
[----:B----4-:R-:W4:Y:S04]  /*11c20*/  LDL.LU.64 R214, [R1+0x618] ;  /* 0x0006180001d67983 */ /* 0x010f280000300a00 */
[----:B------:R-:W4:Y:S04]  /*11c30*/  LDL.LU.64 R212, [R1+0x610] ;  /* 0x0006100001d47983 */ /* 0x000f280000300a00 */
[----:B------:R-:W4:Y:S01]  /*11c40*/  LDL.LU.64 R210, [R1+0x608] ;  /* 0x0006080001d27983 */ /* 0x000f220000300a00 */
[----:B--2---:R-:W-:-:S05]  /*11c50*/  IMAD.WIDE R230, R241, 0x4, R216 ;  /* 0x00000004f1e67825 */ /* 0x004fca00078e02d8 */
[----:B------:R2:W-:Y:S01]  /*11c60*/  LDGSTS.E [R245+0x24000], [R230.64], !P6 ;  /* 0x24000000e6f57fae */ /* 0x0005e2000f121844 */
[----:B------:R-:W-:-:S03]  /*11c70*/  IMAD.WIDE R228, R241, 0x4, R248 ;  /* 0x00000004f1e47825 */ /* 0x000fc600078e02f8 */
[----:B------:R-:W2:Y:S01]  /*11c80*/  LDL.LU.64 R248, [R1+0x600] ;  /* 0x0006000001f87983 */ /* 0x000ea20000300a00 */
[----:B-1----:R-:W-:-:S03]  /*11c90*/  IMAD.WIDE R226, R241, 0x4, R208 ;  /* 0x00000004f1e27825 */ /* 0x002fc600078e02d0 */
[----:B------:R-:W-:Y:S01]  /*11ca0*/  STL.64 [R1+0x15e0], R230 ;  /* 0x0015e0e601007387 */ /* 0x000fe20000100a00 */
[----:B---3--:R-:W-:-:S03]  /*11cb0*/  IMAD.WIDE R224, R241, 0x4, R206 ;  /* 0x00000004f1e07825 */ /* 0x008fc600078e02ce */
[----:B------:R-:W-:Y:S01]  /*11cc0*/  STL.64 [R1+0x1608], R228 ;  /* 0x001608e401007387 */ /* 0x000fe20000100a00 */
[----:B------:R-:W-:-:S03]  /*11cd0*/  IMAD.WIDE R222, R241, 0x4, R250 ;  /* 0x00000004f1de7825 */ /* 0x000fc600078e02fa */
[----:B------:R-:W3:Y:S04]  /*11ce0*/  LDL.LU.64 R208, [R1+0x5f8] ;  /* 0x0005f80001d07983 */ /* 0x000ee80000300a00 */
[----:B------:R-:W-:Y:S01]  /*11cf0*/  STL.64 [R1+0x1618], R226 ;  /* 0x001618e201007387 */ /* 0x000fe20000100a00 */
[----:B------:R-:W-:-:S03]  /*11d00*/  IMAD.WIDE R220, R241, 0x4, R246 ;  /* 0x00000004f1dc7825 */ /* 0x000fc600078e02f6 */
[----:B------:R-:W-:Y:S04]  /*11d10*/  STL.64 [R1+0x1628], R224 ;  /* 0x001628e001007387 */ /* 0x000fe80000100a00 */
[----:B------:R-:W3:Y:S04]  /*11d20*/  LDL.LU.64 R206, [R1+0x5f0] ;  /* 0x0005f00001ce7983 */ /* 0x000ee80000300a00 */
[----:B------:R-:W-:Y:S04]  /*11d30*/  STL.64 [R1+0x1640], R222 ;  /* 0x001640de01007387 */ /* 0x000fe80000100a00 */
[----:B------:R-:W3:Y:S01]  /*11d40*/  LDL.LU.64 R246, [R1+0x5e8] ;  /* 0x0005e80001f67983 */ /* 0x000ee20000300a00 */
[----:B------:R-:W-:-:S03]  /*11d50*/  IMAD.WIDE R218, R241, 0x4, R242 ;  /* 0x00000004f1da7825 */ /* 0x000fc600078e02f2 */
[----:B------:R-:W-:Y:S04]  /*11d60*/  STL.64 [R1+0x1658], R220 ;  /* 0x001658dc01007387 */ /* 0x000fe80000100a00 */
[----:B------:R-:W3:Y:S04]  /*11d70*/  LDL.LU.64 R242, [R1+0x5e0] ;  /* 0x0005e00001f27983 */ /* 0x000ee80000300a00 */
[----:B------:R4:W-:Y:S01]  /*11d80*/  LDGSTS.E [R245+0x24100], [R228.64], !P6 ;  /* 0x24100000e4f57fae */ /* 0x0009e2000f121844 */
[----:B------:R-:W-:-:S03]  /*11d90*/  IMAD.WIDE R216, R241, 0x4, R236 ;  /* 0x00000004f1d87825 */ /* 0x000fc600078e02ec */
        /* <DEDUP_REMOVED lines=8> */
[----:B-1----:R-:W3:Y:S01]  /*11e20*/  LDL.LU.64 R218, [R1+0x558] ;  /* 0x0005580001da7983 */ /* 0x002ee20000300a00 */
[----:B----4-:R-:W-:-:S03]  /*11e30*/  IMAD.WIDE R228, R241, 0x4, R214 ;  /* 0x00000004f1e47825 */ /* 0x010fc600078e02d6 */
[----:B------:R-:W4:Y:S01]  /*11e40*/  LDL.LU.64 R250, [R1+0x550] ;  /* 0x0005500001fa7983 */ /* 0x000f220000300a00 */
[----:B------:R-:W-:-:S03]  /*11e50*/  IMAD.WIDE R226, R241, 0x4, R212 ;  /* 0x00000004f1e27825 */ /* 0x000fc600078e02d4 */
[----:B------:R-:W4:Y:S01]  /*11e60*/  LDL.LU.64 R236, [R1+0x548] ;  /* 0x0005480001ec7983 */ /* 0x000f220000300a00 */
[----:B------:R-:W-:-:S03]  /*11e70*/  IMAD.WIDE R224, R241, 0x4, R210 ;  /* 0x00000004f1e07825 */ /* 0x000fc600078e02d2 */
[----:B------:R-:W4:Y:S04]  /*11e80*/  LDL.LU.64 R214, [R1+0x540] ;  /* 0x0005400001d67983 */ /* 0x000f280000300a00 */
[----:B------:R-:W-:Y:S04]  /*11e90*/  STL.64 [R1+0x16a0], R228 ;  /* 0x0016a0e401007387 */ /* 0x000fe80000100a00 */
[----:B------:R-:W4:Y:S04]  /*11ea0*/  LDL.LU.64 R212, [R1+0x538] ;  /* 0x0005380001d47983 */ /* 0x000f280000300a00 */
[----:B------:R-:W-:Y:S04]  /*11eb0*/  STL.64 [R1+0x16b8], R226 ;  /* 0x0016b8e201007387 */ /* 0x000fe80000100a00 */
[----:B------:R-:W-:Y:S04]  /*11ec0*/  STL.64 [R1+0x16d0], R224 ;  /* 0x0016d0e001007387 */ /* 0x000fe80000100a00 */
[----:B------:R-:W4:Y:S04]  /*11ed0*/  LDL.LU.64 R210, [R1+0x530] ;  /* 0x0005300001d27983 */ /* 0x000f280000300a00 */
[----:B------:R1:W-:Y:S04]  /*11ee0*/  LDGSTS.E [R245+0x26000], [R228.64], !P0 ;  /* 0x26000000e4f57fae */ /* 0x0003e8000c121844 */
[----:B------:R1:W-:Y:S04]  /*11ef0*/  LDGSTS.E [R245+0x26100], [R226.64], !P0 ;  /* 0x26100000e2f57fae */ /* 0x0003e8000c121844 */
[----:B------:R4:W-:Y:S01]  /*11f00*/  LDGSTS.E [R245+0x26200], [R224.64], !P0 ;  /* 0x26200000e0f57fae */ /* 0x0009e2000c121844 */
[----:B--2---:R-:W-:-:S03]  /*11f10*/  IMAD.WIDE R222, R241, 0x4, R248 ;  /* 0x00000004f1de7825 */ /* 0x004fc600078e02f8 */
[----:B------:R-:W2:Y:S04]  /*11f20*/  LDL.LU.64 R248, [R1+0x528] ;  /* 0x0005280001f87983 */ /* 0x000ea80000300a00 */
[----:B------:R-:W-:Y:S04]  /*11f30*/  STL.64 [R1+0x16e8], R222 ;  /* 0x0016e8de01007387 */ /* 0x000fe80000100a00 */
[----:B------:R1:W-:Y:S01]  /*11f40*/  LDGSTS.E [R245+0x26300], [R222.64], !P0 ;  /* 0x26300000def57fae */ /* 0x0003e2000c121844 */
[----:B---3--:R-:W-:-:S05]  /*11f50*/  IMAD.WIDE R220, R241, 0x4, R208 ;  /* 0x00000004f1dc7825 */ /* 0x008fca00078e02d0 */
[----:B------:R3:W-:Y:S01]  /*11f60*/  LDGSTS.E [R245+0x26400], [R220.64], !P0 ;  /* 0x26400000dcf57fae */ /* 0x0007e2000c121844 */
[----:B------:R-:W-:-:S05]  /*11f70*/  IMAD.WIDE R216, R241, 0x4, R206 ;  /* 0x00000004f1d87825 */ /* 0x000fca00078e02ce */
[----:B------:R1:W-:Y:S01]  /*11f80*/  LDGSTS.E [R245+0x26500], [R216.64], !P0 ;  /* 0x26500000d8f57fae */ /* 0x0003e2000c121844 */
[----:B------:R-:W-:-:S03]  /*11f90*/  IMAD.WIDE R208, R241, 0x4, R246 ;  /* 0x00000004f1d07825 */ /* 0x000fc600078e02f6 */
[----:B------:R-:W2:Y:S04]  /*11fa0*/  LDL.LU.64 R246, [R1+0x520] ;  /* 0x0005200001f67983 */ /* 0x000ea80000300a00 */
[----:B------:R-:W-:Y:S01]  /*11fb0*/  STL.64 [R1+0x1700], R220 ;  /* 0x001700dc01007387 */ /* 0x000fe20000100a00 */
[----:B------:R-:W-:-:S03]  /*11fc0*/  IMAD.WIDE R206, R241, 0x4, R242 ;  /* 0x00000004f1ce7825 */ /* 0x000fc600078e02f2 */
[----:B------:R-:W-:Y:S04]  /*11fd0*/  STL.64 [R1+0x1718], R216 ;  /* 0x001718d801007387 */ /* 0x000fe80000100a00 */
[----:B------:R-:W-:Y:S04]  /*11fe0*/  STL.64 [R1+0x1730], R208 ;  /* 0x001730d001007387 */ /* 0x000fe80000100a00 */
[----:B------:R1:W-:Y:S04]  /*11ff0*/  LDGSTS.E [R245+0x26600], [R208.64], !P0 ;  /* 0x26600000d0f57fae */ /* 0x0003e8000c121844 */
[----:B------:R1:W-:Y:S04]  /*12000*/  STL.64 [R1+0x1748], R206 ;  /* 0x001748ce01007387 */ /* 0x0003e80000100a00 */
[----:B------:R1:W-:Y:S04]  /*12010*/  LDGSTS.E [R245+0x26700], [R206.64], !P0 ;  /* 0x26700000cef57fae */ /* 0x0003e8000c121844 */
[----:B-1----:R-:W2:Y:S04]  /*12020*/  LDL.LU.64 R206, [R1+0x498] ;  /* 0x0004980001ce7983 */ /* 0x002ea80000300a00 */
[----:B------:R-:W2:Y:S04]  /*12030*/  LDL.LU.64 R216, [R1+0x490] ;  /* 0x0004900001d87983 */ /* 0x000ea80000300a00 */
[----:B------:R-:W2:Y:S04]  /*12040*/  LDL.LU.64 R208, [R1+0x488] ;  /* 0x0004880001d07983 */ /* 0x000ea80000300a00 */
[----:B------:R-:W2:Y:S01]  /*12050*/  LDL.LU.64 R242, [R1+0x480] ;  /* 0x0004800001f27983 */ /* 0x000ea20000300a00 */
[----:B------:R-:W-:-:S04]  /*12060*/  IMAD.WIDE R226, R241, 0x4, R218 ;  /* 0x00000004f1e27825 */ /* 0x000fc800078e02da */
[C---:B----4-:R-:W-:Y:S01]  /*12070*/  IMAD.WIDE R224, R241.reuse, 0x4, R250 ;  /* 0x00000004f1e07825 */ /* 0x050fe200078e02fa */
[----:B------:R1:W-:Y:S03]  /*12080*/  LDGSTS.E [R245+0x28000], [R226.64], !P1 ;  /* 0x28000000e2f57fae */ /* 0x0003e6000c921844 */
[C---:B------:R-:W-:Y:S01]  /*12090*/  IMAD.WIDE R222, R241.reuse, 0x4, R236 ;  /* 0x00000004f1de7825 */ /* 0x040fe200078e02ec */
[----:B------:R-:W4:Y:S03]  /*120a0*/  LDL.LU.64 R250, [R1+0x478] ;  /* 0x0004780001fa7983 */ /* 0x000f260000300a00 */
[C---:B---3--:R-:W-:Y:S01]  /*120b0*/  IMAD.WIDE R220, R241.reuse, 0x4, R214 ;  /* 0x00000004f1dc7825 */ /* 0x048fe200078e02d6 */
[----:B------:R-:W-:Y:S04]  /*120c0*/  STL.64 [R1+0x1760], R226 ;  /* 0x001760e201007387 */ /* 0x000fe80000100a00 */
[----:B------:R-:W3:Y:S01]  /*120d0*/  LDL.LU.64 R236, [R1+0x470] ;  /* 0x0004700001ec7983 */ /* 0x000ee20000300a00 */
[----:B------:R-:W-:-:S03]  /*120e0*/  IMAD.WIDE R218, R241, 0x4, R212 ;  /* 0x00000004f1da7825 */ /* 0x000fc600078e02d4 */
[----:B------:R-:W-:Y:S04]  /*120f0*/  STL.64 [R1+0x1778], R224 ;  /* 0x001778e001007387 */ /* 0x000fe80000100a00 */
[----:B------:R-:W-:Y:S04]  /*12100*/  STL.64 [R1+0x1790], R222 ;  /* 0x001790de01007387 */ /* 0x000fe80000100a00 */
[----:B------:R-:W-:Y:S01]  /*12110*/  STL.64 [R1+0x17a8], R220 ;  /* 0x0017a8dc01007387 */ /* 0x000fe20000100a00 */
[----:B------:R-:W-:-:S03]  /*12120*/  IMAD.WIDE R214, R241, 0x4, R210 ;  /* 0x00000004f1d67825 */ /* 0x000fc600078e02d2 */
[----:B------:R1:W-:Y:S04]  /*12130*/  LDGSTS.E [R245+0x28100], [R224.64], !P1 ;  /* 0x28100000e0f57fae */ /* 0x0003e8000c921844 */
[----:B------:R1:W-:Y:S04]  /*12140*/  LDGSTS.E [R245+0x28200], [R222.64], !P1 ;  /* 0x28200000def57fae */ /* 0x0003e8000c921844 */
[----:B------:R4:W-:Y:S04]  /*12150*/  LDGSTS.E [R245+0x28300], [R220.64], !P1 ;  /* 0x28300000dcf57fae */ /* 0x0009e8000c921844 */
[----:B------:R3:W-:Y:S04]  /*12160*/  LDGSTS.E [R245+0x28400], [R218.64], !P1 ;  /* 0x28400000daf57fae */ /* 0x0007e8000c921844 */
[----:B------:R1:W-:Y:S01]  /*12170*/  LDGSTS.E [R245+0x28500], [R214.64], !P1 ;  /* 0x28500000d6f57fae */ /* 0x0003e2000c921844 */
[----:B--2---:R-:W-:-:S03]  /*12180*/  IMAD.WIDE R212, R241, 0x4, R248 ;  /* 0x00000004f1d47825 */ /* 0x004fc600078e02f8 */
[----:B------:R-:W2:Y:S04]  /*12190*/  LDL.LU.64 R248, [R1+0x468] ;  /* 0x0004680001f87983 */ /* 0x000ea80000300a00 */
[----:B------:R-:W-:Y:S04]  /*121a0*/  STL.64 [R1+0x17c0], R218 ;  /* 0x0017c0da01007387 */ /* 0x000fe80000100a00 */
[----:B------:R1:W-:Y:S04]  /*121b0*/  STL.64 [R1+0x17d8], R214 ;  /* 0x0017d8d601007387 */ /* 0x0003e80000100a00 */
[----:B------:R1:W-:Y:S01]  /*121c0*/  LDGSTS.E [R245+0x28600], [R212.64], !P1 ;  /* 0x28600000d4f57fae */ /* 0x0003e2000c921844 */
[----:B------:R-:W-:-:S03]  /*121d0*/  IMAD.WIDE R210, R241, 0x4, R246 ;  /* 0x00000004f1d27825 */ /* 0x000fc600078e02f6 */
[----:B------:R-:W2:Y:S04]  /*121e0*/  LDL.LU.64 R246, [R1+0x460] ;  /* 0x0004600001f67983 */ /* 0x000ea80000300a00 */
[----:B------:R1:W-:Y:S04]  /*121f0*/  STL.64 [R1+0x17f0], R212 ;  /* 0x0017f0d401007387 */ /* 0x0003e80000100a00 */
[----:B------:R1:W-:Y:S04]  /*12200*/  STL.64 [R1+0x1808], R210 ;  /* 0x001808d201007387 */ /* 0x0003e80000100a00 */
[----:B-1----:R-:W2:Y:S04]  /*12210*/  LDL.LU.64 R214, [R1+0x3d8] ;  /* 0x0003d80001d67983 */ /* 0x002ea80000300a00 */
[----:B------:R-:W2:Y:S04]  /*12220*/  LDL.LU.64 R212, [R1+0x3d0] ;  /* 0x0003d00001d47983 */ /* 0x000ea80000300a00 */
[----:B------:R1:W-:Y:S04]  /*12230*/  LDGSTS.E [R245+0x28700], [R210.64], !P1 ;  /* 0x28700000d2f57fae */ /* 0x0003e8000c921844 */
[----:B-1----:R-:W2:Y:S01]  /*12240*/  LDL.LU.64 R210, [R1+0x3c8] ;  /* 0x0003c80001d27983 */ /* 0x002ea20000300a00 */
[----:B------:R-:W-:-:S03]  /*12250*/  IMAD.WIDE R228, R241, 0x4, R206 ;  /* 0x00000004f1e47825 */ /* 0x000fc600078e02ce */
[----:B------:R-:W2:Y:S04]  /*12260*/  LDL.LU.64 R206, [R1+0x3c0] ;  /* 0x0003c00001ce7983 */ /* 0x000ea80000300a00 */
[----:B------:R1:W-:Y:S01]  /*12270*/  STL.64 [R1+0x1820], R228 ;  /* 0x001820e401007387 */ /* 0x0003e20000100a00 */
[----:B------:R-:W-:-:S03]  /*12280*/  IMAD.WIDE R226, R241, 0x4, R216 ;  /* 0x00000004f1e27825 */ /* 0x000fc600078e02d8 */
[----:B------:R1:W-:Y:S01]  /*12290*/  LDGSTS.E [R245+0x2a000], [R228.64], !P4 ;  /* 0x2a000000e4f57fae */ /* 0x0003e2000e121844 */
[----:B------:R-:W-:-:S03]  /*122a0*/  IMAD.WIDE R222, R241, 0x4, R242 ;  /* 0x00000004f1de7825 */ /* 0x000fc600078e02f2 */
[----:B------:R-:W2:Y:S01]  /*122b0*/  LDL.LU.64 R242, [R1+0x3b8] ;  /* 0x0003b80001f27983 */ /* 0x000ea20000300a00 */
[----:B------:R-:W-:-:S03]  /*122c0*/  IMAD.WIDE R224, R241, 0x4, R208 ;  /* 0x00000004f1e07825 */ /* 0x000fc600078e02d0 */
[----:B------:R-:W-:Y:S04]  /*122d0*/  STL.64 [R1+0x1838], R226 ;  /* 0x001838e201007387 */ /* 0x000fe80000100a00 */
[----:B------:R-:W-:Y:S01]  /*122e0*/  STL.64 [R1+0x1850], R224 ;  /* 0x001850e001007387 */ /* 0x000fe20000100a00 */
[----:B----4-:R-:W-:-:S03]  /*122f0*/  IMAD.WIDE R220, R241, 0x4, R250 ;  /* 0x00000004f1dc7825 */ /* 0x010fc600078e02fa */
[----:B------:R-:W-:Y:S04]  /*12300*/  STL.64 [R1+0x1868], R222 ;  /* 0x001868de01007387 */ /* 0x000fe80000100a00 */
[----:B------:R-:W4:Y:S01]  /*12310*/  LDL.LU.64 R250, [R1+0x3b0] ;  /* 0x0003b00001fa7983 */ /* 0x000f220000300a00 */
[----:B---3--:R-:W-:-:S03]  /*12320*/  IMAD.WIDE R218, R241, 0x4, R236 ;  /* 0x00000004f1da7825 */ /* 0x008fc600078e02ec */
[----:B------:R-:W3:Y:S04]  /*12330*/  LDL.LU.64 R236, [R1+0x3a8] ;  /* 0x0003a80001ec7983 */ /* 0x000ee80000300a00 */
[----:B------:R-:W-:Y:S04]  /*12340*/  STL.64 [R1+0x1880], R220 ;  /* 0x001880dc01007387 */ /* 0x000fe80000100a00 */
[----:B------:R-:W-:Y:S04]  /*12350*/  STL.64 [R1+0x1898], R218 ;  /* 0x001898da01007387 */ /* 0x000fe80000100a00 */
        /* <DEDUP_REMOVED lines=8> */
[----:B------:R1:W-:Y:S01]  /*123e0*/  LDGSTS.E [R245+0x2a600], [R216.64], !P4 ;  /* 0x2a600000d8f57fae */ /* 0x0003e2000e121844 */
[----:B------:R-:W-:-:S05]  /*123f0*/  IMAD.WIDE R208, R241, 0x4, R246 ;  /* 0x00000004f1d07825 */ /* 0x000fca00078e02f6 */
[----:B------:R1:W-:Y:S04]  /*12400*/  STL.64 [R1+0x18c8], R208 ;  /* 0x0018c8d001007387 */ /* 0x0003e80000100a00 */
[----:B------:R1:W-:Y:S01]  /*12410*/  LDGSTS.E [R245+0x2a700], [R208.64], !P4 ;  /* 0x2a700000d0f57fae */ /* 0x0003e2000e121844 */
[----:B------:R-:W-:-:S04]  /*12420*/  IMAD.WIDE R230, R241, 0x4, R214 ;  /* 0x00000004f1e67825 */ /* 0x000fc800078e02d6 */
[C---:B-1----:R-:W-:Y:S01]  /*12430*/  IMAD.WIDE R228, R241.reuse, 0x4, R212 ;  /* 0x00000004f1e47825 */ /* 0x042fe200078e02d4 */
[----:B------:R1:W-:Y:S04]  /*12440*/  LDGSTS.E [R245+0x2c000], [R230.64], !P3 ;  /* 0x2c000000e6f57fae */ /* 0x0003e8000d921844 */
[----:B------:R-:W2:Y:S04]  /*12450*/  LDL.LU.64 R208, [R1+0x318] ;  /* 0x0003180001d07983 */ /* 0x000ea80000300a00 */
[----:B------:R-:W2:Y:S04]  /*12460*/  LDL.LU.64 R220, [R1+0x310] ;  /* 0x0003100001dc7983 */ /* 0x000ea80000300a00 */
[----:B------:R-:W2:Y:S01]  /*12470*/  LDL.LU.64 R218, [R1+0x308] ;  /* 0x0003080001da7983 */ /* 0x000ea20000300a00 */
[----:B------:R-:W-:-:S03]  /*12480*/  IMAD.WIDE R226, R241, 0x4, R210 ;  /* 0x00000004f1e27825 */ /* 0x000fc600078e02d2 */
[----:B------:R-:W2:Y:S04]  /*12490*/  LDL.LU.64 R246, [R1+0x300] ;  /* 0x0003000001f67983 */ /* 0x000ea80000300a00 */
[----:B------:R-:W2:Y:S04]  /*124a0*/  LDL.LU.64 R216, [R1+0x2f8] ;  /* 0x0002f80001d87983 */ /* 0x000ea80000300a00 */
[----:B------:R-:W-:Y:S04]  /*124b0*/  STL.64 [R1+0x18f0], R230 ;  /* 0x0018f0e601007387 */ /* 0x000fe80000100a00 */
[----:B------:R-:W-:Y:S01]  /*124c0*/  STL.64 [R1+0x1908], R228 ;  /* 0x001908e401007387 */ /* 0x000fe20000100a00 */
[----:B------:R-:W-:-:S03]  /*124d0*/  IMAD.WIDE R222, R241, 0x4, R242 ;  /* 0x00000004f1de7825 */ /* 0x000fc600078e02f2 */
[----:B------:R-:W2:Y:S04]  /*124e0*/  LDL.LU.64 R214, [R1+0x2f0] ;  /* 0x0002f00001d67983 */ /* 0x000ea80000300a00 */
[----:B------:R-:W-:Y:S04]  /*124f0*/  STL.64 [R1+0x1920], R226 ;  /* 0x001920e201007387 */ /* 0x000fe80000100a00 */
[----:B------:R-:W2:Y:S01]  /*12500*/  LDL.LU.64 R242, [R1+0x2e8] ;  /* 0x0002e80001f27983 */ /* 0x000ea20000300a00 */
[----:B------:R-:W-:-:S03]  /*12510*/  IMAD.WIDE R224, R241, 0x4, R206 ;  /* 0x00000004f1e07825 */ /* 0x000fc600078e02ce */
[----:B------:R1:W-:Y:S01]  /*12520*/  LDGSTS.E [R245+0x2c100], [R228.64], !P3 ;  /* 0x2c100000e4f57fae */ /* 0x0003e2000d921844 */
[----:B----4-:R-:W-:-:S03]  /*12530*/  IMAD.WIDE R206, R241, 0x4, R250 ;  /* 0x00000004f1ce7825 */ /* 0x010fc600078e02fa */
[----:B------:R-:W-:Y:S01]  /*12540*/  STL.64 [R1+0x1938], R224 ;  /* 0x001938e001007387 */ /* 0x000fe20000100a00 */
[----:B---3--:R-:W-:-:S03]  /*12550*/  IMAD.WIDE R212, R241, 0x4, R236 ;  /* 0x00000004f1d47825 */ /* 0x008fc600078e02ec */
[----:B------:R-:W-:Y:S04]  /*12560*/  STL.64 [R1+0x1950], R222 ;  /* 0x001950de01007387 */ /* 0x000fe80000100a00 */
[----:B------:R-:W2:Y:S04]  /*12570*/  LDL.LU.64 R236, [R1+0x2e0] ;  /* 0x0002e00001ec7983 */ /* 0x000ea80000300a00 */
[----:B------:R4:W-:Y:S04]  /*12580*/  LDGSTS.E [R245+0x2c200], [R226.64], !P3 ;  /* 0x2c200000e2f57fae */ /* 0x0009e8000d921844 */
[----:B------:R1:W-:Y:S04]  /*12590*/  STL.64 [R1+0x1968], R206 ;  /* 0x001968ce01007387 */ /* 0x0003e80000100a00 */
[----:B------:R1:W-:Y:S04]  /*125a0*/  LDGSTS.E [R245+0x2c300], [R224.64], !P3 ;  /* 0x2c300000e0f57fae */ /* 0x0003e8000d921844 */
[----:B------:R1:W-:Y:S04]  /*125b0*/  STL.64 [R1+0x1980], R212 ;  /* 0x001980d401007387 */ /* 0x0003e80000100a00 */
[----:B------:R1:W-:Y:S04]  /*125c0*/  LDGSTS.E [R245+0x2c400], [R222.64], !P3 ;  /* 0x2c400000def57fae */ /* 0x0003e8000d921844 */
[----:B------:R1:W-:Y:S04]  /*125d0*/  LDGSTS.E [R245+0x2c500], [R206.64], !P3 ;  /* 0x2c500000cef57fae */ /* 0x0003e8000d921844 */
[----:B------:R1:W-:Y:S01]  /*125e0*/  LDGSTS.E [R245+0x2c600], [R212.64], !P3 ;  /* 0x2c600000d4f57fae */ /* 0x0003e2000d921844 */
[----:B--2---:R-:W-:-:S05]  /*125f0*/  IMAD.WIDE R210, R241, 0x4, R248 ;  /* 0x00000004f1d27825 */ /* 0x004fca00078e02f8 */
[----:B------:R2:W-:Y:S04]  /*12600*/  STL.64 [R1+0x1998], R210 ;  /* 0x001998d201007387 */ /* 0x0005e80000100a00 */
[----:B-1----:R-:W3:Y:S04]  /*12610*/  LDL.LU.64 R206, [R1+0x258] ;  /* 0x0002580001ce7983 */ /* 0x002ee80000300a00 */
[----:B------:R-:W3:Y:S04]  /*12620*/  LDL.LU.64 R212, [R1+0x250] ;  /* 0x0002500001d47983 */ /* 0x000ee80000300a00 */
[----:B------:R-:W3:Y:S04]  /*12630*/  LDL.LU.64 R250, [R1+0x248] ;  /* 0x0002480001fa7983 */ /* 0x000ee80000300a00 */
[----:B------:R2:W-:Y:S04]  /*12640*/  LDGSTS.E [R245+0x2c700], [R210.64], !P3 ;  /* 0x2c700000d2f57fae */ /* 0x0005e8000d921844 */
[----:B--2---:R-:W2:Y:S04]  /*12650*/  LDL.LU.64 R210, [R1+0x240] ;  /* 0x0002400001d27983 */ /* 0x004ea80000300a00 */
[----:B------:R-:W2:Y:S01]  /*12660*/  LDL.LU.64 R248, [R1+0x238] ;  /* 0x0002380001f87983 */ /* 0x000ea20000300a00 */
[----:B------:R-:W-:-:S04]  /*12670*/  IMAD.WIDE R208, R241, 0x4, R208 ;  /* 0x00000004f1d07825 */ /* 0x000fc800078e02d0 */
[C---:B----4-:R-:W-:Y:S01]  /*12680*/  IMAD.WIDE R226, R241.reuse, 0x4, R220 ;  /* 0x00000004f1e27825 */ /* 0x050fe200078e02dc */
[----:B------:R1:W-:Y:S03]  /*12690*/  STL.64 [R1+0x1b50], R208 ;  /* 0x001b50d001007387 */ /* 0x0003e60000100a00 */
[C---:B------:R-:W-:Y:S01]  /*126a0*/  IMAD.WIDE R224, R241.reuse, 0x4, R218 ;  /* 0x00000004f1e07825 */ /* 0x040fe200078e02da */
[----:B------:R1:W-:Y:S03]  /*126b0*/  LDGSTS.E [R245+0x2e000], [R208.64], !P5 ;  /* 0x2e000000d0f57fae */ /* 0x0003e6000e921844 */
[C---:B------:R-:W-:Y:S01]  /*126c0*/  IMAD.WIDE R222, R241.reuse, 0x4, R246 ;  /* 0x00000004f1de7825 */ /* 0x040fe200078e02f6 */
[----:B------:R3:W-:Y:S04]  /*126d0*/  LDGSTS.E [R245+0x2e100], [R226.64], !P5 ;  /* 0x2e100000e2f57fae */ /* 0x0007e8000e921844 */
[----:B------:R-:W4:Y:S01]  /*126e0*/  LDL.LU.64 R246, [R1+0x230] ;  /* 0x0002300001f67983 */ /* 0x000f220000300a00 */
[----:B------:R-:W-:-:S03]  /*126f0*/  IMAD.WIDE R220, R241, 0x4, R216 ;  /* 0x00000004f1dc7825 */ /* 0x000fc600078e02d8 */
[----:B------:R3:W-:Y:S04]  /*12700*/  STL.64 [R1+0x1b68], R226 ;  /* 0x001b68e201007387 */ /* 0x0007e80000100a00 */
[----:B------:R1:W-:Y:S04]  /*12710*/  STL.64 [R1+0x1b80], R224 ;  /* 0x001b80e001007387 */ /* 0x0003e80000100a00 */
[----:B------:R1:W-:Y:S01]  /*12720*/  STL.64 [R1+0x1b98], R222 ;  /* 0x001b98de01007387 */ /* 0x0003e20000100a00 */
[----:B------:R-:W-:-:S03]  /*12730*/  IMAD.WIDE R218, R241, 0x4, R214 ;  /* 0x00000004f1da7825 */ /* 0x000fc600078e02d6 */
[----:B------:R1:W-:Y:S01]  /*12740*/  LDGSTS.E [R245+0x2e200], [R224.64], !P5 ;  /* 0x2e200000e0f57fae */ /* 0x0003e2000e921844 */
[----:B------:R-:W-:-:S03]  /*12750*/  IMAD.WIDE R216, R241, 0x4, R242 ;  /* 0x00000004f1d87825 */ /* 0x000fc600078e02f2 */
[----:B------:R1:W-:Y:S04]  /*12760*/  LDGSTS.E [R245+0x2e300], [R222.64], !P5 ;  /* 0x2e300000def57fae */ /* 0x0003e8000e921844 */
[----:B------:R-:W4:Y:S04]  /*12770*/  LDL.LU.64 R242, [R1+0x228] ;  /* 0x0002280001f27983 */ /* 0x000f280000300a00 */
[----:B------:R2:W-:Y:S04]  /*12780*/  STL.64 [R1+0x1bb0], R220 ;  /* 0x001bb0dc01007387 */ /* 0x0005e80000100a00 */
[----:B------:R2:W-:Y:S01]  /*12790*/  STL.64 [R1+0x1bc8], R218 ;  /* 0x001bc8da01007387 */ /* 0x0005e20000100a00 */
[----:B------:R-:W-:-:S03]  /*127a0*/  IMAD.WIDE R214, R241, 0x4, R236 ;  /* 0x00000004f1d67825 */ /* 0x000fc600078e02ec */
[----:B------:R4:W-:Y:S04]  /*127b0*/  STL.64 [R1+0x1be8], R216 ;  /* 0x001be8d801007387 */ /* 0x0009e80000100a00 */
[----:B-1----:R-:W4:Y:S04]  /*127c0*/  LDL.LU.64 R208, [R1+0x220] ;  /* 0x0002200001d07983 */ /* 0x002f280000300a00 */
[----:B------:R1:W-:Y:S04]  /*127d0*/  STL.64 [R1+0x1c08], R214 ;  /* 0x001c08d601007387 */ /* 0x0003e80000100a00 */
[----:B------:R-:W4:Y:S04]  /*127e0*/  LDL.LU.64 R236, [R1+0x198] ;  /* 0x0001980001ec7983 */ /* 0x000f280000300a00 */
[----:B------:R2:W-:Y:S04]  /*127f0*/  LDGSTS.E [R245+0x2e400], [R220.64], !P5 ;  /* 0x2e400000dcf57fae */ /* 0x0005e8000e921844 */
[----:B------:R1:W-:Y:S04]  /*12800*/  LDGSTS.E [R245+0x2e500], [R218.64], !P5 ;  /* 0x2e500000daf57fae */ /* 0x0003e8000e921844 */
[----:B------:R4:W-:Y:S04]  /*12810*/  LDGSTS.E [R245+0x2e600], [R216.64], !P5 ;  /* 0x2e600000d8f57fae */ /* 0x0009e8000e921844 */
[----:B------:R1:W-:Y:S01]  /*12820*/  LDGSTS.E [R245+0x2e700], [R214.64], !P5 ;  /* 0x2e700000d6f57fae */ /* 0x0003e2000e921844 */
[----:B---3--:R-:W-:-:S03]  /*12830*/  IMAD.WIDE R226, R241, 0x4, R206 ;  /* 0x00000004f1e27825 */ /* 0x008fc600078e02ce */
[----:B------:R-:W3:Y:S01]  /*12840*/  LDL.LU.64 R206, [R1+0x190] ;  /* 0x0001900001ce7983 */ /* 0x000ee20000300a00 */
[----:B------:R-:W-:-:S03]  /*12850*/  IMAD.WIDE R224, R241, 0x4, R212 ;  /* 0x00000004f1e07825 */ /* 0x000fc600078e02d4 */
[----:B------:R-:W-:Y:S01]  /*12860*/  STL.64 [R1+0x1c18], R226 ;  /* 0x001c18e201007387 */ /* 0x000fe20000100a00 */
[----:B------:R-:W-:-:S03]  /*12870*/  IMAD.WIDE R222, R241, 0x4, R250 ;  /* 0x00000004f1de7825 */ /* 0x000fc600078e02fa */
[----:B------:R-:W3:Y:S04]  /*12880*/  LDL.LU.64 R250, [R1+0x188] ;  /* 0x0001880001fa7983 */ /* 0x000ee80000300a00 */
[----:B------:R-:W-:Y:S04]  /*12890*/  STL.64 [R1+0x1c28], R224 ;  /* 0x001c28e001007387 */ /* 0x000fe80000100a00 */
[----:B------:R-:W-:Y:S01]  /*128a0*/  STL.64 [R1+0x1c38], R222 ;  /* 0x001c38de01007387 */ /* 0x000fe20000100a00 */
[----:B--2---:R-:W-:-:S03]  /*128b0*/  IMAD.WIDE R220, R241, 0x4, R210 ;  /* 0x00000004f1dc7825 */ /* 0x004fc600078e02d2 */
[----:B------:R-:W2:Y:S01]  /*128c0*/  LDL.LU.64 R210, [R1+0x180] ;  /* 0x0001800001d27983 */ /* 0x000ea20000300a00 */
[----:B-1----:R-:W-:-:S03]  /*128d0*/  IMAD.WIDE R218, R241, 0x4, R248 ;  /* 0x00000004f1da7825 */ /* 0x002fc600078e02f8 */
[----:B------:R-:W2:Y:S04]  /*128e0*/  LDL.LU.64 R212, [R1+0x178] ;  /* 0x0001780001d47983 */ /* 0x000ea80000300a00 */
[----:B------:R1:W-:Y:S04]  /*128f0*/  STL.64 [R1+0x1c48], R220 ;  /* 0x001c48dc01007387 */ /* 0x0003e80000100a00 */
[----:B------:R1:W-:Y:S04]  /*12900*/  STL.64 [R1+0x1c58], R218 ;  /* 0x001c58da01007387 */ /* 0x0003e80000100a00 */
[----:B------:R-:W2:Y:S01]  /*12910*/  LDL.LU.64 R248, [R1+0x170] ;  /* 0x0001700001f87983 */ /* 0x000ea20000300a00 */
[----:B----4-:R-:W-:-:S03]  /*12920*/  IMAD.WIDE R216, R241, 0x4, R246 ;  /* 0x00000004f1d87825 */ /* 0x010fc600078e02f6 */
[----:B------:R-:W4:Y:S04]  /*12930*/  LDL.LU.64 R246, [R1+0x168] ;  /* 0x0001680001f67983 */ /* 0x000f280000300a00 */
[----:B------:R-:W-:Y:S01]  /*12940*/  STL.64 [R1+0x1c68], R216 ;  /* 0x001c68d801007387 */ /* 0x000fe20000100a00 */
[----:B------:R-:W-:-:S03]  /*12950*/  IMAD.WIDE R214, R241, 0x4, R242 ;  /* 0x00000004f1d67825 */ /* 0x000fc600078e02f2 */
[----:B------:R-:W4:Y:S01]  /*12960*/  LDL.LU.64 R242, [R1+0x160] ;  /* 0x0001600001f27983 */ /* 0x000f220000300a00 */
[----:B------:R-:W-:-:S03]  /*12970*/  ISETP.GE.U32.AND P2, PT, R234, 0x7fffff60, PT ;  /* 0x7fffff60ea00780c */ /* 0x000fc60003f46070 */
[----:B------:R-:W-:Y:S01]  /*12980*/  STL.64 [R1+0x1c78], R214 ;  /* 0x001c78d601007387 */ /* 0x000fe20000100a00 */
[----:B------:R-:W-:Y:S01]  /*12990*/  IADD3 R234, R252, -0x65, RZ ;  /* 0xffffff9bfcea7810 */ /* 0x000fe20007ffe0ff */
[----:B------:R-:W-:-:S08]  /*129a0*/  IMAD.WIDE R208, R241, 0x4, R208 ;  /* 0x00000004f1d07825 */ /* 0x000fd000078e02d0 */
[----:B------:R1:W-:Y:S04]  /*129b0*/  LDGSTS.E [R245+0x30000], [R226.64], !P2 ;  /* 0x30000000e2f57fae */ /* 0x0003e8000d121844 */
[----:B------:R1:W-:Y:S04]  /*129c0*/  LDGSTS.E [R245+0x30100], [R224.64], !P2 ;  /* 0x30100000e0f57fae */ /* 0x0003e8000d121844 */
[----:B------:R1:W-:Y:S01]  /*129d0*/  LDGSTS.E [R245+0x30200], [R222.64], !P2 ;  /* 0x30200000def57fae */ /* 0x0003e2000d121844 */
[----:B------:R-:W-:-:S03]  /*129e0*/  IMAD.WIDE R236, R241, 0x4, R236 ;  /* 0x00000004f1ec7825 */ /* 0x000fc600078e02ec */
[----:B------:R1:W-:Y:S04]  /*129f0*/  STL.64 [R1+0x1c88], R208 ;  /* 0x001c88d001007387 */ /* 0x0003e80000100a00 */
[----:B------:R1:W-:Y:S04]  /*12a00*/  LDGSTS.E [R245+0x30300], [R220.64], !P2 ;  /* 0x30300000dcf57fae */ /* 0x0003e8000d121844 */
[----:B------:R4:W-:Y:S01]  /*12a10*/  LDGSTS.E [R245+0x30400], [R218.64], !P2 ;  /* 0x30400000daf57fae */ /* 0x0009e2000d121844 */
[----:B------:R-:W-:-:S03]  /*12a20*/  ISETP.GE.U32.AND P6, PT, R234, 0x7fffff5c, PT ;  /* 0x7fffff5cea00780c */ /* 0x000fc60003fc6070 */
[----:B------:R2:W-:Y:S04]  /*12a30*/  LDGSTS.E [R245+0x30500], [R216.64], !P2 ;  /* 0x30500000d8f57fae */ /* 0x0005e8000d121844 */
[----:B-1----:R-:W4:Y:S04]  /*12a40*/  LDL.LU.64 R220, [R1+0xd8] ;  /* 0x0000d80001dc7983 */ /* 0x002f280000300a00 */
[----:B------:R-:W4:Y:S04]  /*12a50*/  LDL.LU.64 R222, [R1+0xd0] ;  /* 0x0000d00001de7983 */ /* 0x000f280000300a00 */
[----:B------:R-:W4:Y:S04]  /*12a60*/  LDL.LU.64 R224, [R1+0xc8] ;  /* 0x0000c80001e07983 */ /* 0x000f280000300a00 */
[----:B------:R1:W-:Y:S04]  /*12a70*/  LDGSTS.E [R245+0x30600], [R214.64], !P2 ;  /* 0x30600000d6f57fae */ /* 0x0003e8000d121844 */
[----:B------:R-:W4:Y:S04]  /*12a80*/  LDL.LU.64 R226, [R1+0xc0] ;  /* 0x0000c00001e27983 */ /* 0x000f280000300a00 */
[----:B------:R1:W-:Y:S04]  /*12a90*/  LDGSTS.E [R245+0x30700], [R208.64], !P2 ;  /* 0x30700000d0f57fae */ /* 0x0003e8000d121844 */
[----:B------:R-:W4:Y:S04]  /*12aa0*/  LDL.LU.64 R228, [R1+0xb8] ;  /* 0x0000b80001e47983 */ /* 0x000f280000300a00 */
[----:B------:R-:W4:Y:S04]  /*12ab0*/  LDL.LU.64 R230, [R1+0xb0] ;  /* 0x0000b00001e67983 */ /* 0x000f280000300a00 */
[----:B------:R-:W4:Y:S04]  /*12ac0*/  LDL.LU.64 R232, [R1+0xa8] ;  /* 0x0000a80001e87983 */ /* 0x000f280000300a00 */
[----:B------:R1:W-:Y:S04]  /*12ad0*/  STL.64 [R1+0x1c98], R236 ;  /* 0x001c98ec01007387 */ /* 0x0003e80000100a00 */
[----:B------:R1:W-:Y:S01]  /*12ae0*/  LDGSTS.E [R245+0x32000], [R236.64], !P6 ;  /* 0x32000000ecf57fae */ /* 0x0003e2000f121844 */
[----:B---3--:R-:W-:-:S04]  /*12af0*/  IMAD.WIDE R206, R241, 0x4, R206 ;  /* 0x00000004f1ce7825 */ /* 0x008fc800078e02ce */
[----:B--2---:R-:W-:-:S04]  /*12b00*/  IMAD.WIDE R210, R241, 0x4, R210 ;  /* 0x00000004f1d27825 */ /* 0x004fc800078e02d2 */
[----:B------:R-:W-:-:S04]  /*12b10*/  IMAD.WIDE R212, R241, 0x4, R212 ;  /* 0x00000004f1d47825 */ /* 0x000fc800078e02d4 */
[C---:B----4-:R-:W-:Y:S01]  /*12b20*/  IMAD.WIDE R218, R241.reuse, 0x4, R242 ;  /* 0x00000004f1da7825 */ /* 0x050fe200078e02f2 */
[----:B------:R-:W-:Y:S01]  /*12b30*/  IADD3 R234, R252, -0x69, RZ ;  /* 0xffffff97fcea7810 */ /* 0x000fe20007ffe0ff */
[----:B------:R2:W-:Y:S02]  /*12b40*/  LDGSTS.E [R245+0x32100], [R206.64], !P6 ;  /* 0x32100000cef57fae */ /* 0x0005e4000f121844 */
[C---:B-1----:R-:W-:Y:S02]  /*12b50*/  IMAD.WIDE R208, R241.reuse, 0x4, R250 ;  /* 0x00000004f1d07825 */ /* 0x042fe400078e02fa */
[----:B------:R-:W3:Y:S02]  /*12b60*/  LDL.LU.64 R250, [R1+0xa0] ;  /* 0x0000a00001fa7983 */ /* 0x000ee40000300a00 */
[C---:B------:R-:W-:Y:S02]  /*12b70*/  IMAD.WIDE R214, R241.reuse, 0x4, R248 ;  /* 0x00000004f1d67825 */ /* 0x040fe400078e02f8 */
[----:B------:R2:W-:Y:S02]  /*12b80*/  STL.64 [R1+0x1ca8], R206 ;  /* 0x001ca8ce01007387 */ /* 0x0005e40000100a00 */
[----:B------:R-:W-:-:S02]  /*12b90*/  IMAD.WIDE R216, R241, 0x4, R246 ;  /* 0x00000004f1d87825 */ /* 0x000fc400078e02f6 */
[----:B------:R1:W-:Y:S04]  /*12ba0*/  STL.64 [R1+0x1cb8], R208 ;  /* 0x001cb8d001007387 */ /* 0x0003e80000100a00 */
[----:B------:R4:W-:Y:S04]  /*12bb0*/  STL.64 [R1+0x1cd0], R210 ;  /* 0x001cd0d201007387 */ /* 0x0009e80000100a00 */
[----:B------:R1:W-:Y:S04]  /*12bc0*/  STL.64 [R1+0x1ce0], R212 ;  /* 0x001ce0d401007387 */ /* 0x0003e80000100a00 */
[----:B------:R1:W-:Y:S04]  /*12bd0*/  STL.64 [R1+0x1cf0], R214 ;  /* 0x001cf0d601007387 */ /* 0x0003e80000100a00 */
[----:B------:R-:W3:Y:S04]  /*12be0*/  LDL.LU.64 R248, [R1+0x18] ;  /* 0x0000180001f87983 */ /* 0x000ee80000300a00 */
[----:B------:R1:W-:Y:S04]  /*12bf0*/  STL.64 [R1+0x1d00], R216 ;  /* 0x001d00d801007387 */ /* 0x0003e80000100a00 */
[----:B------:R-:W3:Y:S04]  /*12c00*/  LDL.LU.64 R246, [R1+0x10] ;  /* 0x0000100001f67983 */ /* 0x000ee80000300a00 */
[----:B------:R1:W-:Y:S04]  /*12c10*/  STL.64 [R1+0x1d10], R218 ;  /* 0x001d10da01007387 */ /* 0x0003e80000100a00 */
[----:B------:R-:W3:Y:S04]  /*12c20*/  LDL.LU.64 R242, [R1+0x8] ;  /* 0x0000080001f27983 */ /* 0x000ee80000300a00 */
[----:B------:R-:W3:Y:S01]  /*12c30*/  LDL.LU.64 R236, [R1] ;  /* 0x0000000001ec7983 */ /* 0x000ee20000300a00 */
[----:B------:R-:W-:Y:S01]  /*12c40*/  ISETP.GE.U32.AND P0, PT, R234, 0x7fffff58, PT ;  /* 0x7fffff58ea00780c */ /* 0x000fe20003f06070 */
[----:B------:R-:W-:-:S02]  /*12c50*/  IMAD.WIDE R220, R241, 0x4, R220 ;  /* 0x00000004f1dc7825 */ /* 0x000fc400078e02dc */
[----:B--2---:R-:W2:Y:S04]  /*12c60*/  LDL.LU.64 R206, [R1+0x3458] ;  /* 0x0034580001ce7983 */ /* 0x004ea80000300a00 */
[----:B------:R1:W-:Y:S01]  /*12c70*/  LDGSTS.E [R245+0x32200], [R208.64], !P6 ;  /* 0x32200000d0f57fae */ /* 0x0003e2000f121844 */
[----:B------:R-:W-:-:S03]  /*12c80*/  IMAD.WIDE R222, R241, 0x4, R222 ;  /* 0x00000004f1de7825 */ /* 0x000fc600078e02de */
[----:B------:R4:W-:Y:S01]  /*12c90*/  LDGSTS.E [R245+0x32300], [R210.64], !P6 ;  /* 0x32300000d2f57fae */ /* 0x0009e2000f121844 */
[----:B------:R-:W-:-:S03]  /*12ca0*/  IMAD.WIDE R224, R241, 0x4, R224 ;  /* 0x00000004f1e07825 */ /* 0x000fc600078e02e0 */
[----:B------:R4:W-:Y:S04]  /*12cb0*/  LDGSTS.E [R245+0x32400], [R212.64], !P6 ;  /* 0x32400000d4f57fae */ /* 0x0009e8000f121844 */
[----:B-1----:R-:W2:Y:S01]  /*12cc0*/  LDL.LU.64 R208, [R1+0x3450] ;  /* 0x0034500001d07983 */ /* 0x002ea20000300a00 */
[----:B------:R-:W-:-:S03]  /*12cd0*/  IADD3 R234, R252, -0x6d, RZ ;  /* 0xffffff93fcea7810 */ /* 0x000fc60007ffe0ff */
[----:B----4-:R-:W4:Y:S01]  /*12ce0*/  LDL.LU.64 R210, [R1+0x3448] ;  /* 0x0034480001d27983 */ /* 0x010f220000300a00 */
[----:B------:R-:W-:-:S03]  /*12cf0*/  IMAD.WIDE R226, R241, 0x4, R226 ;  /* 0x00000004f1e27825 */ /* 0x000fc600078e02e2 */
[----:B------:R-:W2:Y:S01]  /*12d00*/  LDL.LU.64 R212, [R1+0x3440] ;  /* 0x0034400001d47983 */ /* 0x000ea20000300a00 */
[----:B------:R-:W-:-:S03]  /*12d10*/  IMAD.WIDE R228, R241, 0x4, R228 ;  /* 0x00000004f1e47825 */ /* 0x000fc600078e02e4 */
[----:B------:R1:W-:Y:S04]  /*12d20*/  LDGSTS.E [R245+0x32500], [R214.64], !P6 ;  /* 0x32500000d6f57fae */ /* 0x0003e8000f121844 */
[----:B------:R1:W-:Y:S01]  /*12d30*/  LDGSTS.E [R245+0x32600], [R216.64], !P6 ;  /* 0x32600000d8f57fae */ /* 0x0003e2000f121844 */
[----:B------:R-:W-:-:S03]  /*12d40*/  IMAD.WIDE R230, R241, 0x4, R230 ;  /* 0x00000004f1e67825 */ /* 0x000fc600078e02e6 */
[----:B------:R1:W-:Y:S04]  /*12d50*/  LDGSTS.E [R245+0x32700], [R218.64], !P6 ;  /* 0x32700000daf57fae */ /* 0x0003e8000f121844 */
[----:B-1----:R-:W2:Y:S04]  /*12d60*/  LDL.LU.64 R214, [R1+0x3438] ;  /* 0x0034380001d67983 */ /* 0x002ea80000300a00 */
[----:B------:R-:W2:Y:S01]  /*12d70*/  LDL.LU.64 R216, [R1+0x3430] ;  /* 0x0034300001d87983 */ /* 0x000ea20000300a00 */
[----:B------:R-:W-:-:S03]  /*12d80*/  ISETP.GE.U32.AND P1, PT, R234, 0x7fffff54, PT ;  /* 0x7fffff54ea00780c */ /* 0x000fc60003f26070 */
[----:B------:R-:W2:Y:S01]  /*12d90*/  LDL.LU.64 R218, [R1+0x3428] ;  /* 0x0034280001da7983 */ /* 0x000ea20000300a00 */
[----:B------:R-:W-:-:S03]  /*12da0*/  IMAD.WIDE R232, R241, 0x4, R232 ;  /* 0x00000004f1e87825 */ /* 0x000fc600078e02e8 */
[----:B------:R1:W-:Y:S04]  /*12db0*/  STL.64 [R1+0x1d50], R220 ;  /* 0x001d50dc01007387 */ /* 0x0003e80000100a00 */
[----:B------:R1:W-:Y:S04]  /*12dc0*/  STL.64 [R1+0x1d58], R222 ;  /* 0x001d58de01007387 */ /* 0x0003e80000100a00 */
[----:B------:R1:W-:Y:S01]  /*12dd0*/  STL.64 [R1+0x1d60], R224 ;  /* 0x001d60e001007387 */ /* 0x0003e20000100a00 */
[----:B------:R-:W-:-:S03]  /*12de0*/  IADD3 R234, R252, -0x71, RZ ;  /* 0xffffff8ffcea7810 */ /* 0x000fc60007ffe0ff */
[----:B------:R1:W-:Y:S04]  /*12df0*/  STL.64 [R1+0x1d68], R226 ;  /* 0x001d68e201007387 */ /* 0x0003e80000100a00 */
[----:B------:R1:W-:Y:S04]  /*12e00*/  STL.64 [R1+0x1d70], R228 ;  /* 0x001d70e401007387 */ /* 0x0003e80000100a00 */
[----:B------:R1:W-:Y:S04]  /*12e10*/  LDGSTS.E [R245+0x34000], [R220.64], !P0 ;  /* 0x34000000dcf57fae */ /* 0x0003e8000c121844 */
[----:B------:R1:W-:Y:S01]  /*12e20*/  LDGSTS.E [R245+0x34100], [R222.64], !P0 ;  /* 0x34100000def57fae */ /* 0x0003e2000c121844 */
[----:B------:R-:W-:-:S03]  /*12e30*/  ISETP.GE.U32.AND P4, PT, R234, 0x7fffff50, PT ;  /* 0x7fffff50ea00780c */ /* 0x000fc60003f86070 */
[----:B------:R1:W-:Y:S04]  /*12e40*/  LDGSTS.E [R245+0x34200], [R224.64], !P0 ;  /* 0x34200000e0f57fae */ /* 0x0003e8000c121844 */
[----:B-1----:R-:W2:Y:S04]  /*12e50*/  LDL.LU.64 R220, [R1+0x3420] ;  /* 0x0034200001dc7983 */ /* 0x002ea80000300a00 */
[----:B------:R1:W-:Y:S04]  /*12e60*/  STL.64 [R1+0x1d78], R230 ;  /* 0x001d78e601007387 */ /* 0x0003e80000100a00 */
[----:B------:R-:W2:Y:S04]  /*12e70*/  LDL.LU.64 R222, [R1+0x3418] ;  /* 0x0034180001de7983 */ /* 0x000ea80000300a00 */
[----:B------:R1:W-:Y:S04]  /*12e80*/  STL.64 [R1+0x1d80], R232 ;  /* 0x001d80e801007387 */ /* 0x0003e80000100a00 */
[----:B------:R-:W2:Y:S04]  /*12e90*/  LDL.LU.64 R224, [R1+0x3410] ;  /* 0x0034100001e07983 */ /* 0x000ea80000300a00 */
[----:B------:R1:W-:Y:S01]  /*12ea0*/  LDGSTS.E [R245+0x34300], [R226.64], !P0 ;  /* 0x34300000e2f57fae */ /* 0x0003e2000c121844 */
[----:B-----5:R-:W-:-:S03]  /*12eb0*/  IMAD.WIDE R2, R241, 0x4, R2 ;  /* 0x00000004f1027825 */ /* 0x020fc600078e0202 */
[----:B------:R1:W-:Y:S01]  /*12ec0*/  LDGSTS.E [R245+0x34400], [R228.64], !P0 ;  /* 0x34400000e4f57fae */ /* 0x0003e2000c121844 */
[----:B------:R-:W-:-:S03]  /*12ed0*/  IMAD.WIDE R4, R241, 0x4, R4 ;  /* 0x00000004f1047825 */ /* 0x000fc600078e0204 */
[----:B------:R1:W-:Y:S01]  /*12ee0*/  LDGSTS.E [R245+0x34500], [R230.64], !P0 ;  /* 0x34500000e6f57fae */ /* 0x0003e2000c121844 */
[----:B------:R-:W-:-:S03]  /*12ef0*/  IMAD.WIDE R6, R241, 0x4, R6 ;  /* 0x00000004f1067825 */ /* 0x000fc600078e0206 */
[----:B------:R1:W-:Y:S01]  /*12f00*/  LDGSTS.E [R245+0x34600], [R232.64], !P0 ;  /* 0x34600000e8f57fae */ /* 0x0003e2000c121844 */
[----:B------:R-:W-:Y:S01]  /*12f10*/  IMAD.WIDE R8, R241, 0x4, R8 ;  /* 0x00000004f1087825 */ /* 0x000fe200078e0208 */
[----:B------:R-:W-:-:S03]  /*12f20*/  IADD3 R234, R252, -0x75, RZ ;  /* 0xffffff8bfcea7810 */ /* 0x000fc60007ffe0ff */
[----:B------:R-:W-:Y:S01]  /*12f30*/  IMAD.WIDE R10, R241, 0x4, R10 ;  /* 0x00000004f10a7825 */ /* 0x000fe200078e020a */
[----:B------:R-:W-:-:S03]  /*12f40*/  ISETP.GE.U32.AND P3, PT, R234, 0x7fffff4c, PT ;  /* 0x7fffff4cea00780c */ /* 0x000fc60003f66070 */
[----:B------:R-:W-:-:S04]  /*12f50*/  IMAD.WIDE R12, R241, 0x4, R12 ;  /* 0x00000004f10c7825 */ /* 0x000fc800078e020c */
[----:B------:R-:W-:-:S04]  /*12f60*/  IMAD.WIDE R14, R241, 0x4, R14 ;  /* 0x00000004f10e7825 */ /* 0x000fc800078e020e */
[----:B------:R-:W-:-:S04]  /*12f70*/  IMAD.WIDE R16, R241, 0x4, R16 ;  /* 0x00000004f1107825 */ /* 0x000fc800078e0210 */
[----:B------:R-:W-:Y:S01]  /*12f80*/  IMAD.WIDE R18, R241, 0x4, R18 ;  /* 0x00000004f1127825 */ /* 0x000fe200078e0212 */
[----:B------:R-:W-:-:S04]  /*12f90*/  IADD3 R234, R252, -0x79, RZ ;  /* 0xffffff87fcea7810 */ /* 0x000fc80007ffe0ff */
[----:B------:R-:W-:Y:S01]  /*12fa0*/  ISETP.GE.U32.AND P5, PT, R234, 0x7fffff48, PT ;  /* 0x7fffff48ea00780c */ /* 0x000fe20003fa6070 */
[----:B---3--:R-:W-:-:S05]  /*12fb0*/  IMAD.WIDE R250, R241, 0x4, R250 ;  /* 0x00000004f1fa7825 */ /* 0x008fca00078e02fa */
[----:B------:R-:W-:Y:S04]  /*12fc0*/  STL.64 [R1+0x1d88], R250 ;  /* 0x001d88fa01007387 */ /* 0x000fe80000100a00 */
[----:B-1----:R-:W3:Y:S04]  /*12fd0*/  LDL.LU.64 R226, [R1+0x3408] ;  /* 0x0034080001e27983 */ /* 0x002ee80000300a00 */
[----:B------:R-:W2:Y:S04]  /*12fe0*/  LDL.LU.64 R228, [R1+0x3400] ;  /* 0x0034000001e47983 */ /* 0x000ea80000300a00 */
[----:B------:R-:W2:Y:S04]  /*12ff0*/  LDL.LU.64 R230, [R1+0x33f8] ;  /* 0x0033f80001e67983 */ /* 0x000ea80000300a00 */
[----:B------:R-:W2:Y:S01]  /*13000*/  LDL.LU.64 R232, [R1+0x33f0] ;  /* 0x0033f00001e87983 */ /* 0x000ea20000300a00 */
[----:B------:R-:W-:-:S03]  /*13010*/  IMAD.WIDE R248, R241, 0x4, R248 ;  /* 0x00000004f1f87825 */ /* 0x000fc600078e02f8 */
[----:B------:R1:W-:Y:S01]  /*13020*/  LDGSTS.E [R245+0x34700], [R250.64], !P0 ;  /* 0x34700000faf57fae */ /* 0x0003e2000c121844 */
[----:B------:R-:W-:-:S03]  /*13030*/  IMAD.WIDE R246, R241, 0x4, R246 ;  /* 0x00000004f1f67825 */ /* 0x000fc600078e02f6 */
[----:B------:R-:W-:Y:S04]  /*13040*/  STL.64 [R1+0x1d90], R248 ;  /* 0x001d90f801007387 */ /* 0x000fe80000100a00 */
[----:B------:R1:W-:Y:S01]  /*13050*/  LDGSTS.E [R245+0x36000], [R248.64], !P1 ;  /* 0x36000000f8f57fae */ /* 0x0003e2000c921844 */
[----:B------:R-:W-:-:S03]  /*13060*/  IMAD.WIDE R242, R241, 0x4, R242 ;  /* 0x00000004f1f27825 */ /* 0x000fc600078e02f2 */
[----:B------:R-:W-:Y:S01]  /*13070*/  STL.64 [R1+0x1d98], R246 ;  /* 0x001d98f601007387 */ /* 0x000fe20000100a00 */
[----:B------:R-:W-:-:S03]  /*13080*/  IMAD.WIDE R236, R241, 0x4, R236 ;  /* 0x00000004f1ec7825 */ /* 0x000fc600078e02ec */
[----:B------:R1:W-:Y:S04]  /*13090*/  LDGSTS.E [R245+0x36100], [R246.64], !P1 ;  /* 0x36100000f6f57fae */ /* 0x0003e8000c921844 */
[----:B------:R-:W-:Y:S04]  /*130a0*/  STL.64 [R1+0x1da0], R242 ;  /* 0x001da0f201007387 */ /* 0x000fe80000100a00 */
[----:B------:R1:W-:Y:S04]  /*130b0*/  LDGSTS.E [R245+0x36200], [R242.64], !P1 ;  /* 0x36200000f2f57fae */ /* 0x0003e8000c921844 */
[----:B------:R-:W-:Y:S04]  /*130c0*/  STL.64 [R1+0x1da8], R236 ;  /* 0x001da8ec01007387 */ /* 0x000fe80000100a00 */
[----:B------:R1:W-:Y:S04]  /*130d0*/  LDGSTS.E [R245+0x36300], [R236.64], !P1 ;  /* 0x36300000ecf57fae */ /* 0x0003e8000c921844 */
[----:B------:R-:W-:Y:S04]  /*130e0*/  STL.64 [R1+0x1db0], R2 ;  /* 0x001db00201007387 */ /* 0x000fe80000100a00 */
[----:B------:R1:W-:Y:S04]  /*130f0*/  LDGSTS.E [R245+0x36400], [R2.64], !P1 ;  /* 0x3640000002f57fae */ /* 0x0003e8000c921844 */
[----:B------:R-:W-:Y:S04]  /*13100*/  STL.64 [R1+0x1db8], R4 ;  /* 0x001db80401007387 */ /* 0x000fe80000100a00 */
[----:B------:R1:W-:Y:S04]  /*13110*/  LDGSTS.E [R245+0x36500], [R4.64], !P1 ;  /* 0x3650000004f57fae */ /* 0x0003e8000c921844 */
[----:B------:R1:W-:Y:S04]  /*13120*/  STL.64 [R1+0x1dc0], R6 ;  /* 0x001dc00601007387 */ /* 0x0003e80000100a00 */
[----:B------:R1:W-:Y:S04]  /*13130*/  LDGSTS.E [R245+0x36600], [R6.64], !P1 ;  /* 0x3660000006f57fae */ /* 0x0003e8000c921844 */
[----:B------:R4:W-:Y:S04]  /*13140*/  STL.64 [R1+0x1dc8], R8 ;  /* 0x001dc80801007387 */ /* 0x0009e80000100a00 */
[----:B------:R4:W-:Y:S04]  /*13150*/  LDGSTS.E [R245+0x36700], [R8.64], !P1 ;  /* 0x3670000008f57fae */ /* 0x0009e8000c921844 */
[----:B------:R-:W-:Y:S01]  /*13160*/  STL.64 [R1+0x1dd0], R10 ;  /* 0x001dd00a01007387 */ /* 0x000fe20000100a00 */
[----:B-1----:R-:W-:-:S03]  /*13170*/  IMAD.WIDE R6, R241, 0x4, R22 ;  /* 0x00000004f1067825 */ /* 0x002fc600078e0216 */
[----:B------:R1:W-:Y:S01]  /*13180*/  LDGSTS.E [R245+0x38000], [R10.64], !P4 ;  /* 0x380000000af57fae */ /* 0x0003e2000e121844 */
[----:B------:R-:W-:-:S03]  /*13190*/  IMAD.WIDE R4, R241, 0x4, R24 ;  /* 0x00000004f1047825 */ /* 0x000fc600078e0218 */
[----:B------:R-:W-:Y:S01]  /*131a0*/  STL.64 [R1+0x1dd8], R12 ;  /* 0x001dd80c01007387 */ /* 0x000fe20000100a00 */
[----:B----4-:R-:W-:-:S03]  /*131b0*/  IMAD.WIDE R8, R241, 0x4, R20 ;  /* 0x00000004f1087825 */ /* 0x010fc600078e0214 */
[----:B------:R4:W-:Y:S04]  /*131c0*/  LDGSTS.E [R245+0x38100], [R12.64], !P4 ;  /* 0x381000000cf57fae */ /* 0x0009e8000e121844 */
[----:B------:R1:W-:Y:S04]  /*131d0*/  STL.64 [R1+0x1de8], R14 ;  /* 0x001de80e01007387 */ /* 0x0003e80000100a00 */
[----:B------:R1:W-:Y:S04]  /*131e0*/  LDGSTS.E [R245+0x38200], [R14.64], !P4 ;  /* 0x382000000ef57fae */ /* 0x0003e8000e121844 */
[----:B------:R4:W-:Y:S04]  /*131f0*/  STL.64 [R1+0x1de0], R16 ;  /* 0x001de01001007387 */ /* 0x0009e80000100a00 */
[----:B------:R4:W-:Y:S04]  /*13200*/  LDGSTS.E [R245+0x38300], [R16.64], !P4 ;  /* 0x3830000010f57fae */ /* 0x0009e8000e121844 */
[----:B------:R4:W-:Y:S01]  /*13210*/  STL.64 [R1+0x2d00], R18 ;  /* 0x002d001201007387 */ /* 0x0009e20000100a00 */
[----:B-1----:R-:W-:-:S03]  /*13220*/  IMAD.WIDE R14, R241, 0x4, R30 ;  /* 0x00000004f10e7825 */ /* 0x002fc600078e021e */
[----:B------:R1:W-:Y:S01]  /*13230*/  LDGSTS.E [R245+0x38400], [R18.64], !P4 ;  /* 0x3840000012f57fae */ /* 0x0003e2000e121844 */
[----:B----4-:R-:W-:-:S03]  /*13240*/  IMAD.WIDE R12, R241, 0x4, R32 ;  /* 0x00000004f10c7825 */ /* 0x010fc600078e0220 */
[----:B------:R4:W-:Y:S01]  /*13250*/  STL.64 [R1+0x2cf8], R8 ;  /* 0x002cf80801007387 */ /* 0x0009e20000100a00 */
[----:B------:R-:W-:-:S03]  /*13260*/  IMAD.WIDE R16, R241, 0x4, R28 ;  /* 0x00000004f1107825 */ /* 0x000fc600078e021c */
[----:B------:R4:W-:Y:S01]  /*13270*/  STL.64 [R1+0x2cf0], R6 ;  /* 0x002cf00601007387 */ /* 0x0009e20000100a00 */
[----:B-1----:R-:W-:-:S03]  /*13280*/  IMAD.WIDE R18, R241, 0x4, R26 ;  /* 0x00000004f1127825 */ /* 0x002fc600078e021a */
[----:B------:R1:W-:Y:S01]  /*13290*/  STL.64 [R1+0x2ce8], R4 ;  /* 0x002ce80401007387 */ /* 0x0003e20000100a00 */
[----:B------:R-:W-:-:S03]  /*132a0*/  IMAD.WIDE R10, R241, 0x4, R34 ;  /* 0x00000004f10a7825 */ /* 0x000fc600078e0222 */
[----:B------:R4:W-:Y:S04]  /*132b0*/  LDGSTS.E [R245+0x38500], [R8.64], !P4 ;  /* 0x3850000008f57fae */ /* 0x0009e8000e121844 */
[----:B------:R1:W-:Y:S04]  /*132c0*/  LDGSTS.E [R245+0x38600], [R6.64], !P4 ;  /* 0x3860000006f57fae */ /* 0x0003e8000e121844 */
[----:B------:R1:W-:Y:S01]  /*132d0*/  STL.64 [R1+0x2d40], R18 ;  /* 0x002d401201007387 */ /* 0x0003e20000100a00 */
[----:B----4-:R-:W-:-:S03]  /*132e0*/  IMAD.WIDE R8, R241, 0x4, R36 ;  /* 0x00000004f1087825 */ /* 0x010fc600078e0224 */
[----:B------:R4:W-:Y:S01]  /*132f0*/  LDGSTS.E [R245+0x38700], [R4.64], !P4 ;  /* 0x3870000004f57fae */ /* 0x0009e2000e121844 */
[----:B-1----:R-:W-:-:S03]  /*13300*/  IMAD.WIDE R6, R241, 0x4, R38 ;  /* 0x00000004f1067825 */ /* 0x002fc600078e0226 */
[----:B------:R1:W-:Y:S04]  /*13310*/  STL.64 [R1+0x2d38], R16 ;  /* 0x002d381001007387 */ /* 0x0003e80000100a00 */
[----:B------:R1:W-:Y:S01]  /*13320*/  STL.64 [R1+0x2d30], R14 ;  /* 0x002d300e01007387 */ /* 0x0003e20000100a00 */
[----:B----4-:R-:W-:-:S03]  /*13330*/  IMAD.WIDE R4, R241, 0x4, R40 ;  /* 0x00000004f1047825 */ /* 0x010fc600078e0228 */
[----:B------:R4:W-:Y:S04]  /*13340*/  LDGSTS.E [R245+0x3a000], [R18.64], !P3 ;  /* 0x3a00000012f57fae */ /* 0x0009e8000d921844 */
        /* <DEDUP_REMOVED lines=15> */
[----:B------:R4:W-:Y:S04]  /*13440*/  LDGSTS.E [R245+0x3a600], [R6.64], !P3 ;  /* 0x3a60000006f57fae */ /* 0x0009e8000d921844 */
[----:B------:R-:W-:Y:S01]  /*13450*/  STL.64 [R1+0x2d80], R18 ;  /* 0x002d801201007387 */ /* 0x000fe20000100a00 */
[----:B-1----:R-:W-:-:S03]  /*13460*/  IMAD.WIDE R8, R241, 0x4, R52 ;  /* 0x00000004f1087825 */ /* 0x002fc600078e0234 */
[----:B------:R1:W-:Y:S04]  /*13470*/  LDGSTS.E [R245+0x3a700], [R4.64], !P3 ;  /* 0x3a70000004f57fae */ /* 0x0003e8000d921844 */
[----:B------:R-:W-:Y:S01]  /*13480*/  STL.64 [R1+0x2d78], R16 ;  /* 0x002d781001007387 */ /* 0x000fe20000100a00 */
[----:B----4-:R-:W-:-:S03]  /*13490*/  IMAD.WIDE R6, R241, 0x4, R54 ;  /* 0x00000004f1067825 */ /* 0x010fc600078e0236 */
[----:B------:R-:W-:Y:S01]  /*134a0*/  STL.64 [R1+0x2d70], R14 ;  /* 0x002d700e01007387 */ /* 0x000fe20000100a00 */
[----:B-1----:R-:W-:-:S03]  /*134b0*/  IMAD.WIDE R4, R241, 0x4, R56 ;  /* 0x00000004f1047825 */ /* 0x002fc600078e0238 */
[----:B------:R-:W-:Y:S04]  /*134c0*/  STL.64 [R1+0x2d68], R12 ;  /* 0x002d680c01007387 */ /* 0x000fe80000100a00 */
[----:B------:R1:W-:Y:S04]  /*134d0*/  STL.64 [R1+0x2d60], R10 ;  /* 0x002d600a01007387 */ /* 0x0003e80000100a00 */
[----:B------:R4:W-:Y:S04]  /*134e0*/  LDGSTS.E [R245+0x3c000], [R18.64], !P5 ;  /* 0x3c00000012f57fae */ /* 0x0009e8000e921844 */
[----:B------:R1:W-:Y:S04]  /*134f0*/  STL.64 [R1+0x2d58], R8 ;  /* 0x002d580801007387 */ /* 0x0003e80000100a00 */
[----:B------:R1:W-:Y:S04]  /*13500*/  LDGSTS.E [R245+0x3c100], [R16.64], !P5 ;  /* 0x3c10000010f57fae */ /* 0x0003e8000e921844 */
[----:B------:R1:W-:Y:S04]  /*13510*/  STL.64 [R1+0x2d50], R6 ;  /* 0x002d500601007387 */ /* 0x0003e80000100a00 */
[----:B------:R1:W-:Y:S04]  /*13520*/  LDGSTS.E [R245+0x3c200], [R14.64], !P5 ;  /* 0x3c2000000ef57fae */ /* 0x0003e8000e921844 */
[----:B------:R1:W-:Y:S04]  /*13530*/  STL.64 [R1+0x2d48], R4 ;  /* 0x002d480401007387 */ /* 0x0003e80000100a00 */
[----:B------:R1:W-:Y:S04]  /*13540*/  LDGSTS.E [R245+0x3c300], [R12.64], !P5 ;  /* 0x3c3000000cf57fae */ /* 0x0003e8000e921844 */
[----:B------:R-:W2:Y:S04]  /*13550*/  LDL.LU.64 R242, [R1+0x898] ;  /* 0x0008980001f27983 */ /* 0x000ea80000300a00 */
[----:B------:R1:W-:Y:S04]  /*13560*/  LDGSTS.E [R245+0x3c400], [R10.64], !P5 ;  /* 0x3c4000000af57fae */ /* 0x0003e8000e921844 */
[----:B------:R4:W-:Y:S04]  /*13570*/  LDGSTS.E [R245+0x3c500], [R8.64], !P5 ;  /* 0x3c50000008f57fae */ /* 0x0009e8000e921844 */
[----:B------:R3:W-:Y:S04]  /*13580*/  LDGSTS.E [R245+0x3c600], [R6.64], !P5 ;  /* 0x3c60000006f57fae */ /* 0x0007e8000e921844 */
[----:B-1----:R-:W2:Y:S04]  /*13590*/  LDL.LU.64 R10, [R1+0x890] ;  /* 0x00089000010a7983 */ /* 0x002ea80000300a00 */
[----:B----4-:R-:W4:Y:S04]  /*135a0*/  LDL.LU.64 R8, [R1+0x888] ;  /* 0x0008880001087983 */ /* 0x010f280000300a00 */
[----:B------:R-:W4:Y:S04]  /*135b0*/  LDL.LU.64 R250, [R1+0x880] ;  /* 0x0008800001fa7983 */ /* 0x000f280000300a00 */
[----:B------:R-:W4:Y:S04]  /*135c0*/  LDL.LU.64 R248, [R1+0x878] ;  /* 0x0008780001f87983 */ /* 0x000f280000300a00 */
[----:B---3--:R-:W3:Y:S04]  /*135d0*/  LDL.LU.64 R6, [R1+0x870] ;  /* 0x0008700001067983 */ /* 0x008ee80000300a00 */
[----:B------:R-:W3:Y:S01]  /*135e0*/  LDL.LU.64 R236, [R1+0x868] ;  /* 0x0008680001ec7983 */ /* 0x000ee20000300a00 */
[----:B------:R-:W-:Y:S01]  /*135f0*/  IADD3 R234, R252, -0x7d, RZ ;  /* 0xffffff83fcea7810 */ /* 0x000fe20007ffe0ff */
[----:B------:R-:W-:-:S02]  /*13600*/  IMAD.WIDE R24, R241, 0x4, R58 ;  /* 0x00000004f1187825 */ /* 0x000fc400078e023a */
[----:B------:R1:W-:Y:S01]  /*13610*/  LDGSTS.E [R245+0x3c700], [R4.64], !P5 ;  /* 0x3c70000004f57fae */ /* 0x0003e2000e921844 */
[----:B------:R-:W-:Y:S01]  /*13620*/  ISETP.GE.U32.AND P2, PT, R234, 0x7fffff44, PT ;  /* 0x7fffff44ea00780c */ /* 0x000fe20003f46070 */
[----:B------:R-:W-:-:S04]  /*13630*/  IMAD.WIDE R22, R241, 0x4, R60 ;  /* 0x00000004f1167825 */ /* 0x000fc800078e023c */
[C---:B------:R-:W-:Y:S01]  /*13640*/  IMAD.WIDE R20, R241.reuse, 0x4, R62 ;  /* 0x00000004f1147825 */ /* 0x040fe200078e023e */
[----:B------:R-:W-:Y:S03]  /*13650*/  STL.64 [R1+0x2dc0], R24 ;  /* 0x002dc01801007387 */ /* 0x000fe60000100a00 */
[C---:B------:R-:W-:Y:S01]  /*13660*/  IMAD.WIDE R18, R241.reuse, 0x4, R64 ;  /* 0x00000004f1127825 */ /* 0x040fe200078e0240 */
[----:B------:R-:W-:Y:S03]  /*13670*/  STL.64 [R1+0x2db8], R22 ;  /* 0x002db81601007387 */ /* 0x000fe60000100a00 */
[C---:B------:R-:W-:Y:S01]  /*13680*/  IMAD.WIDE R16, R241.reuse, 0x4, R66 ;  /* 0x00000004f1107825 */ /* 0x040fe200078e0242 */
[----:B------:R-:W-:Y:S03]  /*13690*/  STL.64 [R1+0x2db0], R20 ;  /* 0x002db01401007387 */ /* 0x000fe60000100a00 */
[C---:B------:R-:W-:Y:S01]  /*136a0*/  IMAD.WIDE R14, R241.reuse, 0x4, R68 ;  /* 0x00000004f10e7825 */ /* 0x040fe200078e0244 */
[----:B------:R-:W-:Y:S03]  /*136b0*/  STL.64 [R1+0x2da8], R18 ;  /* 0x002da81201007387 */ /* 0x000fe60000100a00 */
[C---:B------:R-:W-:Y:S01]  /*136c0*/  IMAD.WIDE R12, R241.reuse, 0x4, R70 ;  /* 0x00000004f10c7825 */ /* 0x040fe200078e0246 */
[----:B------:R-:W-:Y:S04]  /*136d0*/  STL.64 [R1+0x2da0], R16 ;  /* 0x002da01001007387 */ /* 0x000fe80000100a00 */
[----:B------:R2:W-:Y:S01]  /*136e0*/  LDGSTS.E [R245+0x3e000], [R24.64], !P2 ;  /* 0x3e00000018f57fae */ /* 0x0005e2000d121844 */
[----:B-1----:R-:W-:-:S03]  /*136f0*/  IMAD.WIDE R4, R241, 0x4, R72 ;  /* 0x00000004f1047825 */ /* 0x002fc600078e0248 */
[----:B------:R-:W-:Y:S04]  /*13700*/  STL.64 [R1+0x2d98], R14 ;  /* 0x002d980e01007387 */ /* 0x000fe80000100a00 */
[----:B------:R1:W-:Y:S04]  /*13710*/  LDGSTS.E [R245+0x3e100], [R22.64], !P2 ;  /* 0x3e10000016f57fae */ /* 0x0003e8000d121844 */
[----:B------:R-:W3:Y:S04]  /*13720*/  LDL.LU.64 R246, [R1+0x860] ;  /* 0x0008600001f67983 */ /* 0x000ee80000300a00 */
[----:B------:R4:W-:Y:S04]  /*13730*/  LDGSTS.E [R245+0x3e200], [R20.64], !P2 ;  /* 0x3e20000014f57fae */ /* 0x0009e8000d121844 */
[----:B------:R1:W-:Y:S04]  /*13740*/  LDGSTS.E [R245+0x3e300], [R18.64], !P2 ;  /* 0x3e30000012f57fae */ /* 0x0003e8000d121844 */
[----:B------:R1:W-:Y:S04]  /*13750*/  LDGSTS.E [R245+0x3e400], [R16.64], !P2 ;  /* 0x3e40000010f57fae */ /* 0x0003e8000d121844 */
[----:B------:R1:W-:Y:S04]  /*13760*/  LDGSTS.E [R245+0x3e500], [R14.64], !P2 ;  /* 0x3e5000000ef57fae */ /* 0x0003e8000d121844 */
[----:B------:R-:W-:Y:S04]  /*13770*/  STL.64 [R1+0x2d90], R12 ;  /* 0x002d900c01007387 */ /* 0x000fe80000100a00 */
[----:B------:R1:W-:Y:S04]  /*13780*/  LDGSTS.E [R245+0x3e600], [R12.64], !P2 ;  /* 0x3e6000000cf57fae */ /* 0x0003e8000d121844 */
[----:B------:R1:W-:Y:S04]  /*13790*/  STL.64 [R1+0x2d88], R4 ;  /* 0x002d880401007387 */ /* 0x0003e80000100a00 */
[----:B------:R1:W-:Y:S01]  /*137a0*/  LDGSTS.E [R245+0x3e700], [R4.64], !P2 ;  /* 0x3e70000004f57fae */ /* 0x0003e2000d121844 */
[----:B------:R-:W-:-:S03]  /*137b0*/  LOP3.LUT R239, R239, 0x3f, RZ, 0xc0, !PT ;  /* 0x0000003fefef7812 */ /* 0x000fc600078ec0ff */
[----:B-1----:R-:W3:Y:S04]  /*137c0*/  LDL.LU.64 R4, [R1+0x798] ;  /* 0x0007980001047983 */ /* 0x002ee80000300a00 */
[----:B------:R-:W3:Y:S01]  /*137d0*/  LDL.LU.64 R14, [R1+0x790] ;  /* 0x00079000010e7983 */ /* 0x000ee20000300a00 */
[----:B------:R-:W-:Y:S01]  /*137e0*/  SHF.L.U32 R244, R239, 0x2, RZ ;  /* 0x00000002eff47819 */ /* 0x000fe200000006ff */
[C---:B--2---:R-:W-:Y:S02]  /*137f0*/  IMAD.WIDE R24, R241.reuse, 0x4, R242 ;  /* 0x00000004f1187825 */ /* 0x044fe400078e02f2 */
[----:B------:R-:W2:Y:S04]  /*13800*/  LDL.LU.64 R242, [R1+0x788] ;  /* 0x0007880001f27983 */ /* 0x000ea80000300a00 */
[----:B------:R-:W-:Y:S01]  /*13810*/  STL.64 [R1+0x610], R24 ;  /* 0x0006101801007387 */ /* 0x000fe20000100a00 */
[----:B------:R-:W-:-:S04]  /*13820*/  IMAD.WIDE R22, R241, 0x4, R10 ;  /* 0x00000004f1167825 */ /* 0x000fc800078e020a */
[C---:B----4-:R-:W-:Y:S02]  /*13830*/  IMAD.WIDE R20, R241.reuse, 0x4, R8 ;  /* 0x00000004f1147825 */ /* 0x050fe400078e0208 */
[----:B------:R-:W4:Y:S02]  /*13840*/  LDL.LU.64 R8, [R1+0x780] ;  /* 0x0007800001087983 */ /* 0x000f240000300a00 */
[C---:B------:R-:W-:Y:S02]  /*13850*/  IMAD.WIDE R18, R241.reuse, 0x4, R250 ;  /* 0x00000004f1127825 */ /* 0x040fe400078e02fa */
[----:B------:R-:W-:Y:S02]  /*13860*/  STL.64 [R1+0x608], R22 ;  /* 0x0006081601007387 */ /* 0x000fe40000100a00 */
[C---:B------:R-:W-:Y:S02]  /*13870*/  IMAD.WIDE R16, R241.reuse, 0x4, R248 ;  /* 0x00000004f1107825 */ /* 0x040fe400078e02f8 */
[----:B------:R-:W4:Y:S04]  /*13880*/  LDL.LU.64 R250, [R1+0x778] ;  /* 0x0007780001fa7983 */ /* 0x000f280000300a00 */
[----:B------:R-:W-:Y:S04]  /*13890*/  STL.64 [R1+0x600], R20 ;  /* 0x0006001401007387 */ /* 0x000fe80000100a00 */
[----:B------:R-:W4:Y:S04]  /*138a0*/  LDL.LU.64 R248, [R1+0x770] ;  /* 0x0007700001f87983 */ /* 0x000f280000300a00 */
[----:B------:R-:W-:Y:S04]  /*138b0*/  STL.64 [R1+0x5f8], R18 ;  /* 0x0005f81201007387 */ /* 0x000fe80000100a00 */
[----:B------:R-:W4:Y:S01]  /*138c0*/  LDL.LU.64 R238, [R1+0x768] ;  /* 0x0007680001ee7983 */ /* 0x000f220000300a00 */
[----:B---3--:R-:W-:-:S03]  /*138d0*/  IMAD.WIDE R10, R241, 0x4, R236 ;  /* 0x00000004f10a7825 */ /* 0x008fc600078e02ec */
[----:B------:R-:W-:Y:S04]  /*138e0*/  STL.64 [R1+0x5f0], R16 ;  /* 0x0005f01001007387 */ /* 0x000fe80000100a00 */
[----:B------:R-:W3:Y:S01]  /*138f0*/  LDL.LU.64 R236, [R1+0x760] ;  /* 0x0007600001ec7983 */ /* 0x000ee20000300a00 */
[----:B------:R-:W-:-:S04]  /*13900*/  IADD3 R234, R252, -0x42, RZ ;  /* 0xffffffbefcea7810 */ /* 0x000fc80007ffe0ff */
[----:B------:R-:W-:Y:S02]  /*13910*/  ISETP.GE.U32.AND P6, PT, R234, 0x7fffff7f, PT ;  /* 0x7fffff7fea00780c */ /* 0x000fe40003fc6070 */
[----:B------:R-:W-:Y:S01]  /*13920*/  LOP3.LUT R244, R244, 0x20, RZ, 0x3c, !PT ;  /* 0x00000020f4f47812 */ /* 0x000fe200078e3cff */
[----:B------:R-:W-:-:S05]  /*13930*/  IMAD.WIDE R12, R241, 0x4, R6 ;  /* 0x00000004f10c7825 */ /* 0x000fca00078e0206 */
[----:B------:R1:W-:Y:S05]  /*13940*/  STL.64 [R1+0x5e8], R12 ;  /* 0x0005e80c01007387 */ /* 0x0003ea0000100a00 */
[----:B------:R1:W-:Y:S04]  /*13950*/  LDGSTS.E [R244+0x20800], [R24.64], !P6 ;  /* 0x2080000018f47fae */ /* 0x0003e8000f121844 */
[----:B------:R2:W-:Y:S01]  /*13960*/  LDGSTS.E [R244+0x20900], [R22.64], !P6 ;  /* 0x2090000016f47fae */ /* 0x0005e2000f121844 */
[----:B------:R-:W-:-:S03]  /*13970*/  IMAD.WIDE R6, R241, 0x4, R246 ;  /* 0x00000004f1067825 */ /* 0x000fc600078e02f6 */
        /* <DEDUP_REMOVED lines=8> */
[----:B-1----:R-:W3:Y:S04]  /*13a00*/  LDL.LU.64 R12, [R1+0x698] ;  /* 0x00069800010c7983 */ /* 0x002ee80000300a00 */
[----:B------:R-:W3:Y:S04]  /*13a10*/  LDL.LU.64 R246, [R1+0x690] ;  /* 0x0006900001f67983 */ /* 0x000ee80000300a00 */
[----:B------:R-:W3:Y:S01]  /*13a20*/  LDL.LU.64 R10, [R1+0x688] ;  /* 0x00068800010a7983 */ /* 0x000ee20000300a00 */
[----:B------:R-:W-:-:S03]  /*13a30*/  IMAD.WIDE R26, R241, 0x4, R4 ;  /* 0x00000004f11a7825 */ /* 0x000fc600078e0204 */
[----:B------:R-:W3:Y:S01]  /*13a40*/  LDL.LU.64 R6, [R1+0x680] ;  /* 0x0006800001067983 */ /* 0x000ee20000300a00 */
[----:B------:R-:W-:-:S03]  /*13a50*/  IMAD.WIDE R24, R241, 0x4, R14 ;  /* 0x00000004f1187825 */ /* 0x000fc600078e020e */
[----:B------:R-:W3:Y:S04]  /*13a60*/  LDL.LU.64 R4, [R1+0x678] ;  /* 0x0006780001047983 */ /* 0x000ee80000300a00 */
[----:B------:R-:W-:Y:S01]  /*13a70*/  STL.64 [R1+0x6a0], R26 ;  /* 0x0006a01a01007387 */ /* 0x000fe20000100a00 */
[----:B--2---:R-:W-:-:S03]  /*13a80*/  IMAD.WIDE R22, R241, 0x4, R242 ;  /* 0x00000004f1167825 */ /* 0x004fc600078e02f2 */
[----:B------:R-:W2:Y:S04]  /*13a90*/  LDL.LU.64 R242, [R1+0x670] ;  /* 0x0006700001f27983 */ /* 0x000ea80000300a00 */
[----:B------:R1:W-:Y:S04]  /*13aa0*/  STL.64 [R1+0x6a8], R24 ;  /* 0x0006a81801007387 */ /* 0x0003e80000100a00 */
[----:B------:R1:W-:Y:S01]  /*13ab0*/  STL.64 [R1+0x6b0], R22 ;  /* 0x0006b01601007387 */ /* 0x0003e20000100a00 */
[----:B----4-:R-:W-:-:S05]  /*13ac0*/  IMAD.WIDE R20, R241, 0x4, R8 ;  /* 0x00000004f1147825 */ /* 0x010fca00078e0208 */
[----:B------:R-:W-:Y:S01]  /*13ad0*/  STL.64 [R1+0x6b8], R20 ;  /* 0x0006b81401007387 */ /* 0x000fe20000100a00 */
[----:B------:R-:W-:-:S03]  /*13ae0*/  IMAD.WIDE R18, R241, 0x4, R250 ;  /* 0x00000004f1127825 */ /* 0x000fc600078e02fa */
[----:B------:R-:W4:Y:S01]  /*13af0*/  LDL.LU.64 R250, [R1+0x668] ;  /* 0x0006680001fa7983 */ /* 0x000f220000300a00 */
[----:B------:R-:W-:-:S03]  /*13b00*/  IMAD.WIDE R16, R241, 0x4, R248 ;  /* 0x00000004f1107825 */ /* 0x000fc600078e02f8 */
[----:B------:R-:W-:Y:S04]  /*13b10*/  STL.64 [R1+0x6c0], R18 ;  /* 0x0006c01201007387 */ /* 0x000fe80000100a00 */
[----:B------:R-:W-:Y:S01]  /*13b20*/  STL.64 [R1+0x6c8], R16 ;  /* 0x0006c81001007387 */ /* 0x000fe20000100a00 */
[----:B------:R-:W-:-:S03]  /*13b30*/  IMAD.WIDE R14, R241, 0x4, R238 ;  /* 0x00000004f10e7825 */ /* 0x000fc600078e02ee */
[----:B------:R-:W4:Y:S01]  /*13b40*/  LDL.LU.64 R238, [R1+0x660] ;  /* 0x0006600001ee7983 */ /* 0x000f220000300a00 */
[----:B---3--:R-:W-:-:S03]  /*13b50*/  IMAD.WIDE R8, R241, 0x4, R236 ;  /* 0x00000004f1087825 */ /* 0x008fc600078e02ec */
[----:B------:R-:W-:Y:S04]  /*13b60*/  STL.64 [R1+0x6d0], R14 ;  /* 0x0006d00e01007387 */ /* 0x000fe80000100a00 */
[----:B------:R3:W-:Y:S04]  /*13b70*/  STL.64 [R1+0x6d8], R8 ;  /* 0x0006d80801007387 */ /* 0x0007e80000100a00 */
[----:B------:R-:W4:Y:S01]  /*13b80*/  LDL.LU.64 R236, [R1+0x5d8] ;  /* 0x0005d80001ec7983 */ /* 0x000f220000300a00 */
[----:B------:R-:W-:-:S04]  /*13b90*/  IADD3 R234, R252, -0x46, RZ ;  /* 0xffffffbafcea7810 */ /* 0x000fc80007ffe0ff */
[----:B------:R-:W-:Y:S02]  /*13ba0*/  ISETP.GE.U32.AND P0, PT, R234, 0x7fffff7b, PT ;  /* 0x7fffff7bea00780c */ /* 0x000fe40003f06070 */
[----:B------:R-:W-:-:S11]  /*13bb0*/  IADD3 R234, R252, -0x4a, RZ ;  /* 0xffffffb6fcea7810 */ /* 0x000fd60007ffe0ff */
[----:B------:R1:W-:Y:S04]  /*13bc0*/  LDGSTS.E [R244+0x22800], [R26.64], !P0 ;  /* 0x228000001af47fae */ /* 0x0003e8000c121844 */
[----:B------:R1:W-:Y:S04]  /*13bd0*/  LDGSTS.E [R244+0x22900], [R24.64], !P0 ;  /* 0x2290000018f47fae */ /* 0x0003e8000c121844 */
[----:B------:R1:W-:Y:S04]  /*13be0*/  LDGSTS.E [R244+0x22a00], [R22.64], !P0 ;  /* 0x22a0000016f47fae */ /* 0x0003e8000c121844 */
[----:B------:R1:W-:Y:S04]  /*13bf0*/  LDGSTS.E [R244+0x22b00], [R20.64], !P0 ;  /* 0x22b0000014f47fae */ /* 0x0003e8000c121844 */
[----:B------:R1:W-:Y:S04]  /*13c00*/  LDGSTS.E [R244+0x22c00], [R18.64], !P0 ;  /* 0x22c0000012f47fae */ /* 0x0003e8000c121844 */
[----:B------:R3:W-:Y:S04]  /*13c10*/  LDGSTS.E [R244+0x22d00], [R16.64], !P0 ;  /* 0x22d0000010f47fae */ /* 0x0007e8000c121844 */
[----:B------:R2:W-:Y:S04]  /*13c20*/  LDGSTS.E [R244+0x22e00], [R14.64], !P0 ;  /* 0x22e000000ef47fae */ /* 0x0005e8000c121844 */
[----:B------:R3:W-:Y:S01]  /*13c30*/  LDGSTS.E [R244+0x22f00], [R8.64], !P0 ;  /* 0x22f0000008f47fae */ /* 0x0007e2000c121844 */
[----:B-1----:R-:W-:Y:S01]  /*13c40*/  IMAD.WIDE R24, R241, 0x4, R12 ;  /* 0x00000004f1187825 */ /* 0x002fe200078e020c */
[----:B------:R-:W-:-:S03]  /*13c50*/  ISETP.GE.U32.AND P1, PT, R234, 0x7fffff77, PT ;  /* 0x7fffff77ea00780c */ /* 0x000fc60003f26070 */
[C---:B------:R-:W-:Y:S01]  /*13c60*/  IMAD.WIDE R22, R241.reuse, 0x4, R246 ;  /* 0x00000004f1167825 */ /* 0x040fe200078e02f6 */
[----:B---3--:R-:W3:Y:S03]  /*13c70*/  LDL.LU.64 R8, [R1+0x5d0] ;  /* 0x0005d00001087983 */ /* 0x008ee60000300a00 */
[C---:B------:R-:W-:Y:S01]  /*13c80*/  IMAD.WIDE R20, R241.reuse, 0x4, R10 ;  /* 0x00000004f1147825 */ /* 0x040fe200078e020a */
[----:B------:R-:W3:Y:S03]  /*13c90*/  LDL.LU.64 R248, [R1+0x5c8] ;  /* 0x0005c80001f87983 */ /* 0x000ee60000300a00 */
[C---:B------:R-:W-:Y:S01]  /*13ca0*/  IMAD.WIDE R18, R241.reuse, 0x4, R6 ;  /* 0x00000004f1127825 */ /* 0x040fe200078e0206 */
[----:B------:R-:W3:Y:S03]  /*13cb0*/  LDL.LU.64 R246, [R1+0x5c0] ;  /* 0x0005c00001f67983 */ /* 0x000ee60000300a00 */
[C---:B------:R-:W-:Y:S01]  /*13cc0*/  IMAD.WIDE R16, R241.reuse, 0x4, R4 ;  /* 0x00000004f1107825 */ /* 0x040fe200078e0204 */
[----:B------:R1:W-:Y:S04]  /*13cd0*/  STL.64 [R1+0x698], R24 ;  /* 0x0006981801007387 */ /* 0x0003e80000100a00 */
[----:B------:R-:W-:Y:S04]  /*13ce0*/  STL.64 [R1+0x690], R22 ;  /* 0x0006901601007387 */ /* 0x000fe80000100a00 */
[----:B------:R-:W3:Y:S04]  /*13cf0*/  LDL.LU.64 R6, [R1+0x5b8] ;  /* 0x0005b80001067983 */ /* 0x000ee80000300a00 */
[----:B------:R-:W-:Y:S04]  /*13d00*/  STL.64 [R1+0x688], R20 ;  /* 0x0006881401007387 */ /* 0x000fe80000100a00 */
[----:B------:R-:W-:Y:S04]  /*13d10*/  STL.64 [R1+0x680], R18 ;  /* 0x0006801201007387 */ /* 0x000fe80000100a00 */
[----:B------:R-:W3:Y:S04]  /*13d20*/  LDL.LU.64 R4, [R1+0x5b0] ;  /* 0x0005b00001047983 */ /* 0x000ee80000300a00 */
        /* <DEDUP_REMOVED lines=10> */
[----:B----4-:R-:W-:-:S05]  /*13dd0*/  IMAD.WIDE R12, R241, 0x4, R250 ;  /* 0x00000004f10c7825 */ /* 0x010fca00078e02fa */
[----:B------:R4:W-:Y:S01]  /*13de0*/  LDGSTS.E [R244+0x24e00], [R12.64], !P1 ;  /* 0x24e000000cf47fae */ /* 0x0009e2000c921844 */
[----:B------:R-:W-:-:S03]  /*13df0*/  IMAD.WIDE R10, R241, 0x4, R238 ;  /* 0x00000004f10a7825 */ /* 0x000fc600078e02ee */
[----:B------:R-:W2:Y:S04]  /*13e00*/  LDL.LU.64 R238, [R1+0x5a0] ;  /* 0x0005a00001ee7983 */ /* 0x000ea80000300a00 */
[----:B------:R-:W-:Y:S04]  /*13e10*/  STL.64 [R1+0x768], R12 ;  /* 0x0007680c01007387 */ /* 0x000fe80000100a00 */
[----:B------:R4:W-:Y:S04]  /*13e20*/  STL.64 [R1+0x770], R10 ;  /* 0x0007700a01007387 */ /* 0x0009e80000100a00 */
[----:B------:R4:W-:Y:S01]  /*13e30*/  LDGSTS.E [R244+0x24f00], [R10.64], !P1 ;  /* 0x24f000000af47fae */ /* 0x0009e2000c921844 */
[----:B-1----:R-:W-:-:S03]  /*13e40*/  IMAD.WIDE R24, R241, 0x4, R236 ;  /* 0x00000004f1187825 */ /* 0x002fc600078e02ec */
[----:B----4-:R-:W4:Y:S04]  /*13e50*/  LDL.LU.64 R10, [R1+0x518] ;  /* 0x00051800010a7983 */ /* 0x010f280000300a00 */
[----:B------:R-:W4:Y:S04]  /*13e60*/  LDL.LU.64 R250, [R1+0x510] ;  /* 0x0005100001fa7983 */ /* 0x000f280000300a00 */
[----:B------:R-:W4:Y:S01]  /*13e70*/  LDL.LU.64 R236, [R1+0x508] ;  /* 0x0005080001ec7983 */ /* 0x000f220000300a00 */
[----:B------:R-:W-:-:S03]  /*13e80*/  IADD3 R2, R252, -0x4e, RZ ;  /* 0xffffffb2fc027810 */ /* 0x000fc60007ffe0ff */
[----:B------:R-:W-:Y:S01]  /*13e90*/  STL.64 [R1+0x778], R24 ;  /* 0x0007781801007387 */ /* 0x000fe20000100a00 */
[----:B------:R-:W-:-:S03]  /*13ea0*/  ISETP.GE.U32.AND P4, PT, R2, 0x7fffff73, PT ;  /* 0x7fffff730200780c */ /* 0x000fc60003f86070 */
[----:B------:R-:W4:Y:S10]  /*13eb0*/  LDL.LU.64 R12, [R1+0x500] ;  /* 0x00050000010c7983 */ /* 0x000f340000300a00 */
[----:B------:R4:W-:Y:S01]  /*13ec0*/  LDGSTS.E [R244+0x26800], [R24.64], !P4 ;  /* 0x2680000018f47fae */ /* 0x0009e2000e121844 */
[----:B---3--:R-:W-:-:S03]  /*13ed0*/  IMAD.WIDE R22, R241, 0x4, R8 ;  /* 0x00000004f1167825 */ /* 0x008fc600078e0208 */
[----:B------:R-:W3:Y:S01]  /*13ee0*/  LDL.LU.64 R8, [R1+0x4f8] ;  /* 0x0004f80001087983 */ /* 0x000ee20000300a00 */
[----:B------:R-:W-:-:S03]  /*13ef0*/  IMAD.WIDE R20, R241, 0x4, R248 ;  /* 0x00000004f1147825 */ /* 0x000fc600078e02f8 */
[----:B------:R-:W-:Y:S01]  /*13f00*/  STL.64 [R1+0x780], R22 ;  /* 0x0007801601007387 */ /* 0x000fe20000100a00 */
[----:B------:R-:W-:-:S03]  /*13f10*/  IMAD.WIDE R18, R241, 0x4, R246 ;  /* 0x00000004f1127825 */ /* 0x000fc600078e02f6 */
[----:B------:R-:W-:Y:S04]  /*13f20*/  STL.64 [R1+0x7b0], R20 ;  /* 0x0007b01401007387 */ /* 0x000fe80000100a00 */
[----:B------:R-:W3:Y:S04]  /*13f30*/  LDL.LU.64 R248, [R1+0x4f0] ;  /* 0x0004f00001f87983 */ /* 0x000ee80000300a00 */
[----:B------:R-:W3:Y:S01]  /*13f40*/  LDL.LU.64 R246, [R1+0x4e8] ;  /* 0x0004e80001f67983 */ /* 0x000ee20000300a00 */
[----:B------:R-:W-:-:S03]  /*13f50*/  IMAD.WIDE R16, R241, 0x4, R6 ;  /* 0x00000004f1107825 */ /* 0x000fc600078e0206 */
[----:B------:R-:W-:Y:S04]  /*13f60*/  STL.64 [R1+0x7c0], R18 ;  /* 0x0007c01201007387 */ /* 0x000fe80000100a00 */
[----:B------:R1:W-:Y:S04]  /*13f70*/  LDGSTS.E [R244+0x26900], [R22.64], !P4 ;  /* 0x2690000016f47fae */ /* 0x0003e8000e121844 */
[----:B------:R1:W-:Y:S01]  /*13f80*/  LDGSTS.E [R244+0x26a00], [R20.64], !P4 ;  /* 0x26a0000014f47fae */ /* 0x0003e2000e121844 */
[----:B------:R-:W-:-:S03]  /*13f90*/  IMAD.WIDE R14, R241, 0x4, R4 ;  /* 0x00000004f10e7825 */ /* 0x000fc600078e0204 */
[----:B------:R1:W-:Y:S04]  /*13fa0*/  LDGSTS.E [R244+0x26b00], [R18.64], !P4 ;  /* 0x26b0000012f47fae */ /* 0x0003e8000e121844 */
[----:B------:R3:W-:Y:S04]  /*13fb0*/  LDGSTS.E [R244+0x26c00], [R16.64], !P4 ;  /* 0x26c0000010f47fae */ /* 0x0007e8000e121844 */
[----:B------:R1:W-:Y:S01]  /*13fc0*/  LDGSTS.E [R244+0x26d00], [R14.64], !P4 ;  /* 0x26d000000ef47fae */ /* 0x0003e2000e121844 */
[----:B--2---:R-:W-:-:S03]  /*13fd0*/  IMAD.WIDE R6, R241, 0x4, R242 ;  /* 0x00000004f1067825 */ /* 0x004fc600078e02f2 */
[----:B------:R-:W2:Y:S04]  /*13fe0*/  LDL.LU.64 R242, [R1+0x4e0] ;  /* 0x0004e00001f27983 */ /* 0x000ea80000300a00 */
[----:B------:R-:W-:Y:S04]  /*13ff0*/  STL.64 [R1+0x860], R16 ;  /* 0x0008601001007387 */ /* 0x000fe80000100a00 */
[----:B------:R-:W-:Y:S04]  /*14000*/  STL.64 [R1+0x868], R14 ;  /* 0x0008680e01007387 */ /* 0x000fe80000100a00 */
[----:B------:R1:W-:Y:S04]  /*14010*/  STL.64 [R1+0x870], R6 ;  /* 0x0008700601007387 */ /* 0x0003e80000100a00 */
[----:B------:R1:W-:Y:S01]  /*14020*/  LDGSTS.E [R244+0x26e00], [R6.64], !P4 ;  /* 0x26e0000006f47fae */ /* 0x0003e2000e121844 */
[----:B------:R-:W-:-:S05]  /*14030*/  IMAD.WIDE R4, R241, 0x4, R238 ;  /* 0x00000004f1047825 */ /* 0x000fca00078e02ee */
[----:B------:R4:W-:Y:S04]  /*14040*/  STL.64 [R1+0x878], R4 ;  /* 0x0008780401007387 */ /* 0x0009e80000100a00 */
[----:B-1----:R-:W2:Y:S04]  /*14050*/  LDL.LU.64 R6, [R1+0x458] ;  /* 0x0004580001067983 */ /* 0x002ea80000300a00 */
[----:B------:R1:W-:Y:S01]  /*14060*/  LDGSTS.E [R244+0x26f00], [R4.64], !P4 ;  /* 0x26f0000004f47fae */ /* 0x0003e2000e121844 */
[----:B----4-:R-:W-:-:S03]  /*14070*/  IMAD.WIDE R24, R241, 0x4, R10 ;  /* 0x00000004f1187825 */ /* 0x010fc600078e020a */
[----:B-1----:R-:W4:Y:S01]  /*14080*/  LDL.LU.64 R4, [R1+0x450] ;  /* 0x0004500001047983 */ /* 0x002f220000300a00 */
[----:B------:R-:W-:-:S03]  /*14090*/  IMAD.WIDE R22, R241, 0x4, R250 ;  /* 0x00000004f1167825 */ /* 0x000fc600078e02fa */
[----:B------:R-:W4:Y:S04]  /*140a0*/  LDL.LU.64 R238, [R1+0x448] ;  /* 0x0004480001ee7983 */ /* 0x000f280000300a00 */
[----:B------:R-:W4:Y:S01]  /*140b0*/  LDL.LU.64 R10, [R1+0x440] ;  /* 0x00044000010a7983 */ /* 0x000f220000300a00 */
[----:B------:R-:W-:-:S03]  /*140c0*/  IMAD.WIDE R20, R241, 0x4, R236 ;  /* 0x00000004f1147825 */ /* 0x000fc600078e02ec */
[----:B------:R-:W4:Y:S04]  /*140d0*/  LDL.LU.64 R250, [R1+0x438] ;  /* 0x0004380001fa7983 */ /* 0x000f280000300a00 */
[----:B------:R-:W-:Y:S04]  /*140e0*/  STL.64 [R1+0x15d8], R24 ;  /* 0x0015d81801007387 */ /* 0x000fe80000100a00 */
[----:B------:R-:W-:Y:S04]  /*140f0*/  STL.64 [R1+0x1600], R22 ;  /* 0x0016001601007387 */ /* 0x000fe80000100a00 */
[----:B------:R-:W4:Y:S01]  /*14100*/  LDL.LU.64 R236, [R1+0x430] ;  /* 0x0004300001ec7983 */ /* 0x000f220000300a00 */
[----:B------:R-:W-:-:S04]  /*14110*/  IADD3 R2, R252, -0x52, RZ ;  /* 0xffffffaefc027810 */ /* 0x000fc80007ffe0ff */
[----:B------:R-:W-:Y:S01]  /*14120*/  ISETP.GE.U32.AND P3, PT, R2, 0x7fffff6f, PT ;  /* 0x7fffff6f0200780c */ /* 0x000fe20003f66070 */
[C---:B------:R-:W-:Y:S01]  /*14130*/  IMAD.WIDE R18, R241.reuse, 0x4, R12 ;  /* 0x00000004f1127825 */ /* 0x040fe200078e020c */
[----:B------:R-:W-:Y:S04]  /*14140*/  STL.64 [R1+0x1610], R20 ;  /* 0x0016101401007387 */ /* 0x000fe80000100a00 */
[----:B------:R-:W-:Y:S07]  /*14150*/  STL.64 [R1+0x1620], R18 ;  /* 0x0016201201007387 */ /* 0x000fee0000100a00 */
[----:B------:R4:W-:Y:S04]  /*14160*/  LDGSTS.E [R244+0x28800], [R24.64], !P3 ;  /* 0x2880000018f47fae */ /* 0x0009e8000d921844 */
[----:B------:R1:W-:Y:S01]  /*14170*/  LDGSTS.E [R244+0x28900], [R22.64], !P3 ;  /* 0x2890000016f47fae */ /* 0x0003e2000d921844 */
[----:B---3--:R-:W-:-:S03]  /*14180*/  IMAD.WIDE R16, R241, 0x4, R8 ;  /* 0x00000004f1107825 */ /* 0x008fc600078e0208 */
[----:B------:R3:W-:Y:S04]  /*14190*/  LDGSTS.E [R244+0x28a00], [R20.64], !P3 ;  /* 0x28a0000014f47fae */ /* 0x0007e8000d921844 */
[----:B------:R1:W-:Y:S04]  /*141a0*/  LDGSTS.E [R244+0x28b00], [R18.64], !P3 ;  /* 0x28b0000012f47fae */ /* 0x0003e8000d921844 */
[----:B------:R1:W-:Y:S01]  /*141b0*/  LDGSTS.E [R244+0x28c00], [R16.64], !P3 ;  /* 0x28c0000010f47fae */ /* 0x0003e2000d921844 */
[----:B------:R-:W-:-:S03]  /*141c0*/  IMAD.WIDE R14, R241, 0x4, R248 ;  /* 0x00000004f10e7825 */ /* 0x000fc600078e02f8 */
[----:B------:R-:W4:Y:S01]  /*141d0*/  LDL.LU.64 R248, [R1+0x428] ;  /* 0x0004280001f87983 */ /* 0x000f220000300a00 */
[----:B------:R-:W-:-:S03]  /*141e0*/  IMAD.WIDE R12, R241, 0x4, R246 ;  /* 0x00000004f10c7825 */ /* 0x000fc600078e02f6 */
[----:B------:R-:W-:Y:S04]  /*141f0*/  STL.64 [R1+0x1638], R16 ;  /* 0x0016381001007387 */ /* 0x000fe80000100a00 */
[----:B------:R-:W-:Y:S04]  /*14200*/  STL.64 [R1+0x1650], R14 ;  /* 0x0016500e01007387 */ /* 0x000fe80000100a00 */
[----:B------:R-:W4:Y:S04]  /*14210*/  LDL.LU.64 R246, [R1+0x420] ;  /* 0x0004200001f67983 */ /* 0x000f280000300a00 */
[----:B------:R1:W-:Y:S04]  /*14220*/  LDGSTS.E [R244+0x28d00], [R14.64], !P3 ;  /* 0x28d000000ef47fae */ /* 0x0003e8000d921844 */
[----:B------:R-:W-:Y:S04]  /*14230*/  STL.64 [R1+0x1668], R12 ;  /* 0x0016680c01007387 */ /* 0x000fe80000100a00 */
[----:B------:R1:W-:Y:S01]  /*14240*/  LDGSTS.E [R244+0x28e00], [R12.64], !P3 ;  /* 0x28e000000cf47fae */ /* 0x0003e2000d921844 */
[----:B--2---:R-:W-:-:S05]  /*14250*/  IMAD.WIDE R8, R241, 0x4, R242 ;  /* 0x00000004f1087825 */ /* 0x004fca00078e02f2 */
[----:B------:R2:W-:Y:S04]  /*14260*/  STL.64 [R1+0x1680], R8 ;  /* 0x0016800801007387 */ /* 0x0005e80000100a00 */
[----:B------:R2:W-:Y:S04]  /*14270*/  LDGSTS.E [R244+0x28f00], [R8.64], !P3 ;  /* 0x28f0000008f47fae */ /* 0x0005e8000d921844 */
[----:B--2---:R-:W2:Y:S04]  /*14280*/  LDL.LU.64 R8, [R1+0x398] ;  /* 0x0003980001087983 */ /* 0x004ea80000300a00 */
[----:B------:R-:W2:Y:S01]  /*14290*/  LDL.LU.64 R242, [R1+0x390] ;  /* 0x0003900001f27983 */ /* 0x000ea20000300a00 */
[----:B------:R-:W-:-:S03]  /*142a0*/  IMAD.WIDE R26, R241, 0x4, R6 ;  /* 0x00000004f11a7825 */ /* 0x000fc600078e0206 */
[----:B------:R-:W2:Y:S01]  /*142b0*/  LDL.LU.64 R6, [R1+0x388] ;  /* 0x0003880001067983 */ /* 0x000ea20000300a00 */
[----:B----4-:R-:W-:-:S03]  /*142c0*/  IMAD.WIDE R24, R241, 0x4, R4 ;  /* 0x00000004f1187825 */ /* 0x010fc600078e0204 */
[----:B------:R-:W4:Y:S01]  /*142d0*/  LDL.LU.64 R4, [R1+0x380] ;  /* 0x0003800001047983 */ /* 0x000f220000300a00 */
[----:B-1----:R-:W-:-:S03]  /*142e0*/  IMAD.WIDE R22, R241, 0x4, R238 ;  /* 0x00000004f1167825 */ /* 0x002fc600078e02ee */
[----:B------:R-:W-:Y:S01]  /*142f0*/  STL.64 [R1+0x1698], R26 ;  /* 0x0016981a01007387 */ /* 0x000fe20000100a00 */
[----:B---3--:R-:W-:-:S03]  /*14300*/  IMAD.WIDE R20, R241, 0x4, R10 ;  /* 0x00000004f1147825 */ /* 0x008fc600078e020a */
[----:B------:R-:W3:Y:S04]  /*14310*/  LDL.LU.64 R238, [R1+0x378] ;  /* 0x0003780001ee7983 */ /* 0x000ee80000300a00 */
[----:B------:R-:W-:Y:S04]  /*14320*/  STL.64 [R1+0x16b0], R24 ;  /* 0x0016b01801007387 */ /* 0x000fe80000100a00 */
[----:B------:R-:W-:Y:S04]  /*14330*/  STL.64 [R1+0x16c8], R22 ;  /* 0x0016c81601007387 */ /* 0x000fe80000100a00 */
[----:B------:R-:W3:Y:S01]  /*14340*/  LDL.LU.64 R14, [R1+0x370] ;  /* 0x00037000010e7983 */ /* 0x000ee20000300a00 */
[----:B------:R-:W-:-:S03]  /*14350*/  IMAD.WIDE R16, R241, 0x4, R236 ;  /* 0x00000004f1107825 */ /* 0x000fc600078e02ec */
[----:B------:R-:W-:Y:S04]  /*14360*/  STL.64 [R1+0x16e0], R20 ;  /* 0x0016e01401007387 */ /* 0x000fe80000100a00 */
[----:B------:R-:W3:Y:S01]  /*14370*/  LDL.LU.64 R236, [R1+0x368] ;  /* 0x0003680001ec7983 */ /* 0x000ee20000300a00 */
[----:B------:R-:W-:-:S04]  /*14380*/  IADD3 R2, R252, -0x56, RZ ;  /* 0xffffffaafc027810 */ /* 0x000fc80007ffe0ff */
[----:B------:R-:W-:Y:S01]  /*14390*/  ISETP.GE.U32.AND P5, PT, R2, 0x7fffff6b, PT ;  /* 0x7fffff6b0200780c */ /* 0x000fe20003fa6070 */
[----:B------:R-:W-:-:S05]  /*143a0*/  IMAD.WIDE R18, R241, 0x4, R250 ;  /* 0x00000004f1127825 */ /* 0x000fca00078e02fa */
[----:B------:R-:W-:Y:S04]  /*143b0*/  STL.64 [R1+0x16f8], R18 ;  /* 0x0016f81201007387 */ /* 0x000fe80000100a00 */
[----:B------:R-:W-:Y:S04]  /*143c0*/  STL.64 [R1+0x1710], R16 ;  /* 0x0017101001007387 */ /* 0x000fe80000100a00 */
[----:B------:R1:W-:Y:S04]  /*143d0*/  LDGSTS.E [R244+0x2a800], [R26.64], !P5 ;  /* 0x2a8000001af47fae */ /* 0x0003e8000e921844 */
[----:B------:R2:W-:Y:S04]  /*143e0*/  LDGSTS.E [R244+0x2a900], [R24.64], !P5 ;  /* 0x2a90000018f47fae */ /* 0x0005e8000e921844 */
[----:B------:R-:W3:Y:S04]  /*143f0*/  LDL.LU.64 R250, [R1+0x360] ;  /* 0x0003600001fa7983 */ /* 0x000ee80000300a00 */
[----:B------:R1:W-:Y:S01]  /*14400*/  LDGSTS.E [R244+0x2aa00], [R22.64], !P5 ;  /* 0x2aa0000016f47fae */ /* 0x0003e2000e921844 */
[----:B------:R-:W-:-:S03]  /*14410*/  IMAD.WIDE R12, R241, 0x4, R248 ;  /* 0x00000004f10c7825 */ /* 0x000fc600078e02f8 */
[----:B------:R1:W-:Y:S04]  /*14420*/  LDGSTS.E [R244+0x2ab00], [R20.64], !P5 ;  /* 0x2ab0000014f47fae */ /* 0x0003e8000e921844 */
[----:B------:R1:W-:Y:S01]  /*14430*/  LDGSTS.E [R244+0x2ac00], [R18.64], !P5 ;  /* 0x2ac0000012f47fae */ /* 0x0003e2000e921844 */
[----:B------:R-:W-:-:S03]  /*14440*/  IMAD.WIDE R10, R241, 0x4, R246 ;  /* 0x00000004f10a7825 */ /* 0x000fc600078e02f6 */
[----:B------:R1:W-:Y:S04]  /*14450*/  STL.64 [R1+0x1728], R12 ;  /* 0x0017280c01007387 */ /* 0x0003e80000100a00 */
[----:B------:R1:W-:Y:S04]  /*14460*/  LDGSTS.E [R244+0x2ad00], [R16.64], !P5 ;  /* 0x2ad0000010f47fae */ /* 0x0003e8000e921844 */
[----:B------:R1:W-:Y:S04]  /*14470*/  STL.64 [R1+0x1740], R10 ;  /* 0x0017400a01007387 */ /* 0x0003e80000100a00 */
[----:B------:R1:W-:Y:S04]  /*14480*/  LDGSTS.E [R244+0x2ae00], [R12.64], !P5 ;  /* 0x2ae000000cf47fae */ /* 0x0003e8000e921844 */
[----:B------:R1:W-:Y:S04]  /*14490*/  LDGSTS.E [R244+0x2af00], [R10.64], !P5 ;  /* 0x2af000000af47fae */ /* 0x0003e8000e921844 */
[----:B-1----:R-:W3:Y:S04]  /*144a0*/  LDL.LU.64 R12, [R1+0x2d8] ;  /* 0x0002d800010c7983 */ /* 0x002ee80000300a00 */
[----:B------:R-:W3:Y:S04]  /*144b0*/  LDL.LU.64 R248, [R1+0x2d0] ;  /* 0x0002d00001f87983 */ /* 0x000ee80000300a00 */
[----:B------:R-:W3:Y:S04]  /*144c0*/  LDL.LU.64 R246, [R1+0x2c8] ;  /* 0x0002c80001f67983 */ /* 0x000ee80000300a00 */
[----:B------:R-:W3:Y:S01]  /*144d0*/  LDL.LU.64 R10, [R1+0x2c0] ;  /* 0x0002c000010a7983 */ /* 0x000ee20000300a00 */
[----:B--2---:R-:W-:-:S04]  /*144e0*/  IMAD.WIDE R24, R241, 0x4, R8 ;  /* 0x00000004f1187825 */ /* 0x004fc800078e0208 */
[C---:B------:R-:W-:Y:S02]  /*144f0*/  IMAD.WIDE R22, R241.reuse, 0x4, R242 ;  /* 0x00000004f1167825 */ /* 0x040fe400078e02f2 */
[----:B------:R-:W2:Y:S04]  /*14500*/  LDL.LU.64 R242, [R1+0x2b8] ;  /* 0x0002b80001f27983 */ /* 0x000ea80000300a00 */
[----:B------:R-:W-:Y:S04]  /*14510*/  STL.64 [R1+0x1758], R24 ;  /* 0x0017581801007387 */ /* 0x000fe80000100a00 */
[----:B------:R-:W-:Y:S04]  /*14520*/  STL.64 [R1+0x1770], R22 ;  /* 0x0017701601007387 */ /* 0x000fe80000100a00 */
[----:B------:R-:W2:Y:S01]  /*14530*/  LDL.LU.64 R8, [R1+0x2b0] ;  /* 0x0002b00001087983 */ /* 0x000ea20000300a00 */
[----:B------:R-:W-:-:S05]  /*14540*/  IMAD.WIDE R20, R241, 0x4, R6 ;  /* 0x00000004f1147825 */ /* 0x000fca00078e0206 */
[----:B------:R-:W-:Y:S01]  /*14550*/  STL.64 [R1+0x1788], R20 ;  /* 0x0017881401007387 */ /* 0x000fe20000100a00 */
[----:B----4-:R-:W-:-:S04]  /*14560*/  IMAD.WIDE R6, R241, 0x4, R4 ;  /* 0x00000004f1067825 */ /* 0x010fc800078e0204 */
[C---:B---3--:R-:W-:Y:S02]  /*14570*/  IMAD.WIDE R4, R241.reuse, 0x4, R238 ;  /* 0x00000004f1047825 */ /* 0x048fe400078e02ee */
[----:B------:R-:W3:Y:S04]  /*14580*/  LDL.LU.64 R238, [R1+0x2a8] ;  /* 0x0002a80001ee7983 */ /* 0x000ee80000300a00 */
[----:B------:R1:W-:Y:S04]  /*14590*/  STL.64 [R1+0x17a0], R6 ;  /* 0x0017a00601007387 */ /* 0x0003e80000100a00 */
[----:B------:R4:W-:Y:S01]  /*145a0*/  STL.64 [R1+0x17b8], R4 ;  /* 0x0017b80401007387 */ /* 0x0009e20000100a00 */
[----:B------:R-:W-:-:S03]  /*145b0*/  IMAD.WIDE R16, R241, 0x4, R236 ;  /* 0x00000004f1107825 */ /* 0x000fc600078e02ec */
[----:B------:R-:W3:Y:S01]  /*145c0*/  LDL.LU.64 R236, [R1+0x2a0] ;  /* 0x0002a00001ec7983 */ /* 0x000ee20000300a00 */
[----:B------:R-:W-:-:S04]  /*145d0*/  IADD3 R2, R252, -0x5a, RZ ;  /* 0xffffffa6fc027810 */ /* 0x000fc80007ffe0ff */
[----:B------:R-:W-:Y:S01]  /*145e0*/  ISETP.GE.U32.AND P2, PT, R2, 0x7fffff67, PT ;  /* 0x7fffff670200780c */ /* 0x000fe20003f46070 */
[----:B------:R-:W-:-:S05]  /*145f0*/  IMAD.WIDE R18, R241, 0x4, R14 ;  /* 0x00000004f1127825 */ /* 0x000fca00078e020e */
[----:B------:R1:W-:Y:S04]  /*14600*/  STL.64 [R1+0x17d0], R18 ;  /* 0x0017d01201007387 */ /* 0x0003e80000100a00 */
[----:B------:R1:W-:Y:S04]  /*14610*/  STL.64 [R1+0x17e8], R16 ;  /* 0x0017e81001007387 */ /* 0x0003e80000100a00 */
[----:B------:R1:W-:Y:S04]  /*14620*/  LDGSTS.E [R244+0x2c800], [R24.64], !P2 ;  /* 0x2c80000018f47fae */ /* 0x0003e8000d121844 */
[----:B------:R1:W-:Y:S01]  /*14630*/  LDGSTS.E [R244+0x2c900], [R22.64], !P2 ;  /* 0x2c90000016f47fae */ /* 0x0003e2000d121844 */
[----:B------:R-:W-:-:S03]  /*14640*/  IMAD.WIDE R14, R241, 0x4, R250 ;  /* 0x00000004f10e7825 */ /* 0x000fc600078e02fa */
[----:B------:R1:W-:Y:S04]  /*14650*/  LDGSTS.E [R244+0x2ca00], [R20.64], !P2 ;  /* 0x2ca0000014f47fae */ /* 0x0003e8000d121844 */
[----:B------:R2:W-:Y:S04]  /*14660*/  STL.64 [R1+0x1800], R14 ;  /* 0x0018000e01007387 */ /* 0x0005e80000100a00 */
[----:B------:R1:W-:Y:S04]  /*14670*/  LDGSTS.E [R244+0x2cb00], [R6.64], !P2 ;  /* 0x2cb0000006f47fae */ /* 0x0003e8000d121844 */
[----:B------:R4:W-:Y:S04]  /*14680*/  LDGSTS.E [R244+0x2cc00], [R4.64], !P2 ;  /* 0x2cc0000004f47fae */ /* 0x0009e8000d121844 */
[----:B------:R4:W-:Y:S04]  /*14690*/  LDGSTS.E [R244+0x2cd00], [R18.64], !P2 ;  /* 0x2cd0000012f47fae */ /* 0x0009e8000d121844 */
[----:B-1----:R-:W3:Y:S04]  /*146a0*/  LDL.LU.64 R6, [R1+0x218] ;  /* 0x0002180001067983 */ /* 0x002ee80000300a00 */
[----:B----4-:R-:W4:Y:S04]  /*146b0*/  LDL.LU.64 R4, [R1+0x210] ;  /* 0x0002100001047983 */ /* 0x010f280000300a00 */
[----:B------:R-:W4:Y:S04]  /*146c0*/  LDL.LU.64 R250, [R1+0x208] ;  /* 0x0002080001fa7983 */ /* 0x000f280000300a00 */
[----:B------:R1:W-:Y:S04]  /*146d0*/  LDGSTS.E [R244+0x2ce00], [R16.64], !P2 ;  /* 0x2ce0000010f47fae */ /* 0x0003e8000d121844 */
[----:B------:R2:W-:Y:S01]  /*146e0*/  LDGSTS.E [R244+0x2cf00], [R14.64], !P2 ;  /* 0x2cf000000ef47fae */ /* 0x0005e2000d121844 */
[----:B------:R-:W-:-:S04]  /*146f0*/  IMAD.WIDE R22, R241, 0x4, R12 ;  /* 0x00000004f1167825 */ /* 0x000fc800078e020c */
[C---:B------:R-:W-:Y:S02]  /*14700*/  IMAD.WIDE R20, R241.reuse, 0x4, R248 ;  /* 0x00000004f1147825 */ /* 0x040fe400078e02f8 */
[----:B------:R-:W4:Y:S02]  /*14710*/  LDL.LU.64 R248, [R1+0x200] ;  /* 0x0002000001f87983 */ /* 0x000f240000300a00 */
[C---:B------:R-:W-:Y:S02]  /*14720*/  IMAD.WIDE R18, R241.reuse, 0x4, R246 ;  /* 0x00000004f1127825 */ /* 0x040fe400078e02f6 */
[----:B------:R2:W-:Y:S02]  /*14730*/  STL.64 [R1+0x1818], R22 ;  /* 0x0018181601007387 */ /* 0x0005e40000100a00 */
[C---:B-1----:R-:W-:Y:S02]  /*14740*/  IMAD.WIDE R16, R241.reuse, 0x4, R10 ;  /* 0x00000004f1107825 */ /* 0x042fe400078e020a */
[----:B------:R-:W4:Y:S04]  /*14750*/  LDL.LU.64 R246, [R1+0x1f8] ;  /* 0x0001f80001f67983 */ /* 0x000f280000300a00 */
[----:B------:R1:W-:Y:S04]  /*14760*/  STL.64 [R1+0x1830], R20 ;  /* 0x0018301401007387 */ /* 0x0003e80000100a00 */
[----:B------:R1:W-:Y:S01]  /*14770*/  STL.64 [R1+0x1848], R18 ;  /* 0x0018481201007387 */ /* 0x0003e20000100a00 */
[----:B--2---:R-:W-:-:S03]  /*14780*/  IMAD.WIDE R14, R241, 0x4, R242 ;  /* 0x00000004f10e7825 */ /* 0x004fc600078e02f2 */
[----:B------:R-:W2:Y:S04]  /*14790*/  LDL.LU.64 R242, [R1+0x1f0] ;  /* 0x0001f00001f27983 */ /* 0x000ea80000300a00 */
[----:B------:R1:W-:Y:S01]  /*147a0*/  STL.64 [R1+0x1860], R16 ;  /* 0x0018601001007387 */ /* 0x0003e20000100a00 */
[----:B------:R-:W-:-:S03]  /*147b0*/  IMAD.WIDE R12, R241, 0x4, R8 ;  /* 0x00000004f10c7825 */ /* 0x000fc600078e0208 */
[----:B------:R1:W-:Y:S01]  /*147c0*/  STL.64 [R1+0x1878], R14 ;  /* 0x0018780e01007387 */ /* 0x0003e20000100a00 */
[----:B---3--:R-:W-:-:S03]  /*147d0*/  IMAD.WIDE R10, R241, 0x4, R238 ;  /* 0x00000004f10a7825 */ /* 0x008fc600078e02ee */
[----:B------:R-:W3:Y:S04]  /*147e0*/  LDL.LU.64 R238, [R1+0x1e8] ;  /* 0x0001e80001ee7983 */ /* 0x000ee80000300a00 */
[----:B------:R1:W-:Y:S04]  /*147f0*/  STL.64 [R1+0x1890], R12 ;  /* 0x0018900c01007387 */ /* 0x0003e80000100a00 */
[----:B------:R1:W-:Y:S01]  /*14800*/  STL.64 [R1+0x18a8], R10 ;  /* 0x0018a80a01007387 */ /* 0x0003e20000100a00 */
[----:B------:R-:W-:-:S03]  /*14810*/  IMAD.WIDE R8, R241, 0x4, R236 ;  /* 0x00000004f1087825 */ /* 0x000fc600078e02ec */
[----:B------:R-:W3:Y:S01]  /*14820*/  LDL.LU.64 R236, [R1+0x1e0] ;  /* 0x0001e00001ec7983 */ /* 0x000ee20000300a00 */
[----:B------:R-:W-:-:S04]  /*14830*/  IADD3 R2, R252, -0x5e, RZ ;  /* 0xffffffa2fc027810 */ /* 0x000fc80007ffe0ff */
[----:B------:R-:W-:Y:S02]  /*14840*/  ISETP.GE.U32.AND P6, PT, R2, 0x7fffff63, PT ;  /* 0x7fffff630200780c */ /* 0x000fe40003fc6070 */
[----:B------:R-:W-:Y:S01]  /*14850*/  IADD3 R2, R252, -0x62, RZ ;  /* 0xffffff9efc027810 */ /* 0x000fe20007ffe0ff */
[----:B------:R1:W-:Y:S03]  /*14860*/  STL.64 [R1+0x18c0], R8 ;  /* 0x0018c00801007387 */ /* 0x0003e60000100a00 */
[----:B------:R-:W-:-:S07]  /*14870*/  ISETP.GE.U32.AND P0, PT, R2, 0x7fffff5f, PT ;  /* 0x7fffff5f0200780c */ /* 0x000fce0003f06070 */
[----:B------:R1:W-:Y:S04]  /*14880*/  LDGSTS.E [R244+0x2e800], [R22.64], !P6 ;  /* 0x2e80000016f47fae */ /* 0x0003e8000f121844 */
[----:B------:R4:W-:Y:S04]  /*14890*/  LDGSTS.E [R244+0x2e900], [R20.64], !P6 ;  /* 0x2e90000014f47fae */ /* 0x0009e8000f121844 */
[----:B------:R4:W-:Y:S04]  /*148a0*/  LDGSTS.E [R244+0x2ea00], [R18.64], !P6 ;  /* 0x2ea0000012f47fae */ /* 0x0009e8000f121844 */
[----:B-1----:R-:W3:Y:S04]  /*148b0*/  LDL.LU.64 R22, [R1+0x158] ;  /* 0x0001580001167983 */ /* 0x002ee80000300a00 */
[----:B------:R1:W-:Y:S04]  /*148c0*/  LDGSTS.E [R244+0x2eb00], [R16.64], !P6 ;  /* 0x2eb0000010f47fae */ /* 0x0003e8000f121844 */
[----:B------:R1:W-:Y:S04]  /*148d0*/  LDGSTS.E [R244+0x2ec00], [R14.64], !P6 ;  /* 0x2ec000000ef47fae */ /* 0x0003e8000f121844 */
[----:B------:R1:W-:Y:S01]  /*148e0*/  LDGSTS.E [R244+0x2ed00], [R12.64], !P6 ;  /* 0x2ed000000cf47fae */ /* 0x0003e2000f121844 */
[----:B------:R-:W-:-:S03]  /*148f0*/  IMAD.WIDE R34, R241, 0x4, R6 ;  /* 0x00000004f1227825 */ /* 0x000fc600078e0206 */
[----:B------:R1:W-:Y:S01]  /*14900*/  LDGSTS.E [R244+0x2ee00], [R10.64], !P6 ;  /* 0x2ee000000af47fae */ /* 0x0003e2000f121844 */
[----:B----4-:R-:W-:-:S03]  /*14910*/  IMAD.WIDE R32, R241, 0x4, R4 ;  /* 0x00000004f1207825 */ /* 0x010fc600078e0204 */
[----:B------:R-:W-:Y:S01]  /*14920*/  STL.64 [R1+0x18e8], R34 ;  /* 0x0018e82201007387 */ /* 0x000fe20000100a00 */
[----:B------:R-:W-:-:S03]  /*14930*/  IMAD.WIDE R30, R241, 0x4, R250 ;  /* 0x00000004f11e7825 */ /* 0x000fc600078e02fa */
[----:B------:R-:W4:Y:S04]  /*14940*/  LDL.LU.64 R20, [R1+0x150] ;  /* 0x0001500001147983 */ /* 0x000f280000300a00 */
[----:B------:R-:W-:Y:S04]  /*14950*/  STL.64 [R1+0x1900], R32 ;  /* 0x0019002001007387 */ /* 0x000fe80000100a00 */
[----:B------:R-:W4:Y:S04]  /*14960*/  LDL.LU.64 R18, [R1+0x148] ;  /* 0x0001480001127983 */ /* 0x000f280000300a00 */
[----:B------:R-:W-:Y:S04]  /*14970*/  STL.64 [R1+0x1918], R30 ;  /* 0x0019181e01007387 */ /* 0x000fe80000100a00 */
[----:B-1----:R-:W4:Y:S01]  /*14980*/  LDL.LU.64 R16, [R1+0x140] ;  /* 0x0001400001107983 */ /* 0x002f220000300a00 */
[----:B------:R-:W-:-:S03]  /*14990*/  IMAD.WIDE R6, R241, 0x4, R248 ;  /* 0x00000004f1067825 */ /* 0x000fc600078e02f8 */
[----:B------:R-:W4:Y:S04]  /*149a0*/  LDL.LU.64 R14, [R1+0x138] ;  /* 0x00013800010e7983 */ /* 0x000f280000300a00 */
[----:B------:R-:W4:Y:S01]  /*149b0*/  LDL.LU.64 R12, [R1+0x130] ;  /* 0x00013000010c7983 */ /* 0x000f220000300a00 */
[----:B------:R-:W-:-:S03]  /*149c0*/  IMAD.WIDE R4, R241, 0x4, R246 ;  /* 0x00000004f1047825 */ /* 0x000fc600078e02f6 */
[----:B------:R1:W-:Y:S04]  /*149d0*/  STL.64 [R1+0x1930], R6 ;  /* 0x0019300601007387 */ /* 0x0003e80000100a00 */
[----:B------:R-:W4:Y:S04]  /*149e0*/  LDL.LU.64 R10, [R1+0x128] ;  /* 0x00012800010a7983 */ /* 0x000f280000300a00 */
[----:B------:R1:W-:Y:S04]  /*149f0*/  LDGSTS.E [R244+0x2ef00], [R8.64], !P6 ;  /* 0x2ef0000008f47fae */ /* 0x0003e8000f121844 */
[----:B------:R2:W-:Y:S04]  /*14a00*/  STL.64 [R1+0x1948], R4 ;  /* 0x0019480401007387 */ /* 0x0005e80000100a00 */
[----:B------:R2:W-:Y:S04]  /*14a10*/  LDGSTS.E [R244+0x30800], [R34.64], !P0 ;  /* 0x3080000022f47fae */ /* 0x0005e8000c121844 */
[----:B-1----:R-:W4:Y:S04]  /*14a20*/  LDL.LU.64 R8, [R1+0x120] ;  /* 0x0001200001087983 */ /* 0x002f280000300a00 */
[----:B------:R1:W-:Y:S04]  /*14a30*/  LDGSTS.E [R244+0x30900], [R32.64], !P0 ;  /* 0x3090000020f47fae */ /* 0x0003e8000c121844 */
[----:B------:R1:W-:Y:S04]  /*14a40*/  LDGSTS.E [R244+0x30a00], [R30.64], !P0 ;  /* 0x30a000001ef47fae */ /* 0x0003e8000c121844 */
[----:B------:R1:W-:Y:S04]  /*14a50*/  LDGSTS.E [R244+0x30b00], [R6.64], !P0 ;  /* 0x30b0000006f47fae */ /* 0x0003e8000c121844 */
[----:B------:R1:W-:Y:S01]  /*14a60*/  LDGSTS.E [R244+0x30c00], [R4.64], !P0 ;  /* 0x30c0000004f47fae */ /* 0x0003e2000c121844 */
[----:B--2---:R-:W-:-:S05]  /*14a70*/  IMAD.WIDE R28, R241, 0x4, R242 ;  /* 0x00000004f11c7825 */ /* 0x004fca00078e02f2 */
[----:B------:R-:W-:Y:S01]  /*14a80*/  STL.64 [R1+0x1960], R28 ;  /* 0x0019601c01007387 */ /* 0x000fe20000100a00 */
[----:B---3--:R-:W-:-:S04]  /*14a90*/  IMAD.WIDE R26, R241, 0x4, R238 ;  /* 0x00000004f11a7825 */ /* 0x008fc800078e02ee */
[C---:B------:R-:W-:Y:S01]  /*14aa0*/  IMAD.WIDE R24, R241.reuse, 0x4, R236 ;  /* 0x00000004f1187825 */ /* 0x040fe200078e02ec */
[----:B------:R-:W-:Y:S04]  /*14ab0*/  STL.64 [R1+0x1978], R26 ;  /* 0x0019781a01007387 */ /* 0x000fe80000100a00 */
[----:B------:R-:W-:Y:S04]  /*14ac0*/  STL.64 [R1+0x1990], R24 ;  /* 0x0019901801007387 */ /* 0x000fe80000100a00 */
[----:B-1----:R-:W2:Y:S04]  /*14ad0*/  LDL.LU.64 R6, [R1+0x98] ;  /* 0x0000980001067983 */ /* 0x002ea80000300a00 */
[----:B------:R-:W3:Y:S04]  /*14ae0*/  LDL.LU.64 R4, [R1+0x90] ;  /* 0x0000900001047983 */ /* 0x000ee80000300a00 */
[----:B------:R-:W3:Y:S04]  /*14af0*/  LDL.LU.64 R250, [R1+0x88] ;  /* 0x0000880001fa7983 */ /* 0x000ee80000300a00 */
[----:B------:R-:W3:Y:S04]  /*14b00*/  LDL.LU.64 R248, [R1+0x80] ;  /* 0x0000800001f87983 */ /* 0x000ee80000300a00 */
[----:B------:R-:W3:Y:S04]  /*14b10*/  LDL.LU.64 R246, [R1+0x78] ;  /* 0x0000780001f67983 */ /* 0x000ee80000300a00 */
[----:B------:R-:W3:Y:S04]  /*14b20*/  LDL.LU.64 R242, [R1+0x70] ;  /* 0x0000700001f27983 */ /* 0x000ee80000300a00 */
[----:B------:R-:W3:Y:S04]  /*14b30*/  LDL.LU.64 R238, [R1+0x68] ;  /* 0x0000680001ee7983 */ /* 0x000ee80000300a00 */
[----:B------:R-:W3:Y:S01]  /*14b40*/  LDL.LU.64 R236, [R1+0x60] ;  /* 0x0000600001ec7983 */ /* 0x000ee20000300a00 */
[----:B------:R-:W-:Y:S01]  /*14b50*/  IADD3 R2, R252, -0x66, RZ ;  /* 0xffffff9afc027810 */ /* 0x000fe20007ffe0ff */
[----:B------:R-:W-:-:S02]  /*14b60*/  IMAD.WIDE R22, R241, 0x4, R22 ;  /* 0x00000004f1167825 */ /* 0x000fc400078e0216 */
[----:B------:R1:W-:Y:S01]  /*14b70*/  LDGSTS.E [R244+0x30d00], [R28.64], !P0 ;  /* 0x30d000001cf47fae */ /* 0x0003e2000c121844 */
[----:B------:R-:W-:Y:S02]  /*14b80*/  ISETP.GE.U32.AND P1, PT, R2, 0x7fffff5b, PT ;  /* 0x7fffff5b0200780c */ /* 0x000fe40003f26070 */
[----:B------:R-:W-:Y:S01]  /*14b90*/  IADD3 R2, R252, -0x6a, RZ ;  /* 0xffffff96fc027810 */ /* 0x000fe20007ffe0ff */
[----:B------:R1:W-:Y:S03]  /*14ba0*/  LDGSTS.E [R244+0x30e00], [R26.64], !P0 ;  /* 0x30e000001af47fae */ /* 0x0003e6000c121844 */
[----:B------:R-:W-:Y:S01]  /*14bb0*/  ISETP.GE.U32.AND P4, PT, R2, 0x7fffff57, PT ;  /* 0x7fffff570200780c */ /* 0x000fe20003f86070 */
[----:B------:R1:W-:Y:S01]  /*14bc0*/  LDGSTS.E [R244+0x30f00], [R24.64], !P0 ;  /* 0x30f0000018f47fae */ /* 0x0003e2000c121844 */
[----:B----4-:R-:W-:-:S03]  /*14bd0*/  IMAD.WIDE R20, R241, 0x4, R20 ;  /* 0x00000004f1147825 */ /* 0x010fc600078e0214 */
[----:B------:R-:W-:Y:S01]  /*14be0*/  STL.64 [R1+0x1b48], R22 ;  /* 0x001b481601007387 */ /* 0x000fe20000100a00 */
[----:B------:R-:W-:-:S03]  /*14bf0*/  IADD3 R2, R252, -0x6e, RZ ;  /* 0xffffff92fc027810 */ /* 0x000fc60007ffe0ff */
[----:B------:R4:W-:Y:S01]  /*14c00*/  LDGSTS.E [R244+0x32800], [R22.64], !P1 ;  /* 0x3280000016f47fae */ /* 0x0009e2000c921844 */
[----:B------:R-:W-:-:S03]  /*14c10*/  IMAD.WIDE R18, R241, 0x4, R18 ;  /* 0x00000004f1127825 */ /* 0x000fc600078e0212 */
[----:B------:R1:W-:Y:S04]  /*14c20*/  STL.64 [R1+0x1b60], R20 ;  /* 0x001b601401007387 */ /* 0x0003e80000100a00 */
[----:B------:R1:W-:Y:S01]  /*14c30*/  LDGSTS.E [R244+0x32900], [R20.64], !P1 ;  /* 0x3290000014f47fae */ /* 0x0003e2000c921844 */
[----:B------:R-:W-:-:S03]  /*14c40*/  IMAD.WIDE R16, R241, 0x4, R16 ;  /* 0x00000004f1107825 */ /* 0x000fc600078e0210 */
[----:B------:R2:W-:Y:S01]  /*14c50*/  STL.64 [R1+0x1b78], R18 ;  /* 0x001b781201007387 */ /* 0x0005e20000100a00 */
[----:B------:R-:W-:-:S03]  /*14c60*/  IMAD.WIDE R14, R241, 0x4, R14 ;  /* 0x00000004f10e7825 */ /* 0x000fc600078e020e */
[----:B------:R2:W-:Y:S01]  /*14c70*/  LDGSTS.E [R244+0x32a00], [R18.64], !P1 ;  /* 0x32a0000012f47fae */ /* 0x0005e2000c921844 */
[----:B------:R-:W-:-:S03]  /*14c80*/  IMAD.WIDE R12, R241, 0x4, R12 ;  /* 0x00000004f10c7825 */ /* 0x000fc600078e020c */
[----:B------:R3:W-:Y:S01]  /*14c90*/  STL.64 [R1+0x1b90], R16 ;  /* 0x001b901001007387 */ /* 0x0007e20000100a00 */
[----:B------:R-:W-:-:S03]  /*14ca0*/  ISETP.GE.U32.AND P3, PT, R2, 0x7fffff53, PT ;  /* 0x7fffff530200780c */ /* 0x000fc60003f66070 */
[----:B------:R3:W-:Y:S01]  /*14cb0*/  LDGSTS.E [R244+0x32b00], [R16.64], !P1 ;  /* 0x32b0000010f47fae */ /* 0x0007e2000c921844 */
[----:B------:R-:W-:-:S03]  /*14cc0*/  IMAD.WIDE R10, R241, 0x4, R10 ;  /* 0x00000004f10a7825 */ /* 0x000fc600078e020a */
[----:B------:R1:W-:Y:S04]  /*14cd0*/  STL.64 [R1+0x1ba8], R14 ;  /* 0x001ba80e01007387 */ /* 0x0003e80000100a00 */
[----:B------:R1:W-:Y:S04]  /*14ce0*/  LDGSTS.E [R244+0x32c00], [R14.64], !P1 ;  /* 0x32c000000ef47fae */ /* 0x0003e8000c921844 */
[----:B------:R1:W-:Y:S04]  /*14cf0*/  STL.64 [R1+0x1bc0], R12 ;  /* 0x001bc00c01007387 */ /* 0x0003e80000100a00 */
[----:B------:R1:W-:Y:S01]  /*14d00*/  LDGSTS.E [R244+0x32d00], [R12.64], !P1 ;  /* 0x32d000000cf47fae */ /* 0x0003e2000c921844 */
[----:B------:R-:W-:-:S03]  /*14d10*/  IMAD.WIDE R8, R241, 0x4, R8 ;  /* 0x00000004f1087825 */ /* 0x000fc600078e0208 */
[----:B------:R1:W-:Y:S01]  /*14d20*/  STL.64 [R1+0x1be0], R10 ;  /* 0x001be00a01007387 */ /* 0x0003e20000100a00 */
[----:B------:R-:W-:-:S03]  /*14d30*/  IADD3 R2, R252, -0x72, RZ ;  /* 0xffffff8efc027810 */ /* 0x000fc60007ffe0ff */
[----:B------:R1:W-:Y:S04]  /*14d40*/  LDGSTS.E [R244+0x32e00], [R10.64], !P1 ;  /* 0x32e000000af47fae */ /* 0x0003e8000c921844 */
[----:B------:R1:W-:Y:S04]  /*14d50*/  STL.64 [R1+0x1bf8], R8 ;  /* 0x001bf80801007387 */ /* 0x0003e80000100a00 */
[----:B------:R1:W-:Y:S01]  /*14d60*/  LDGSTS.E [R244+0x32f00], [R8.64], !P1 ;  /* 0x32f0000008f47fae */ /* 0x0003e2000c921844 */
[----:B------:R-:W-:Y:S02]  /*14d70*/  ISETP.GE.U32.AND P5, PT, R2, 0x7fffff4f, PT ;  /* 0x7fffff4f0200780c */ /* 0x000fe40003fa6070 */
[----:B------:R-:W-:-:S04]  /*14d80*/  IADD3 R2, R252, -0x76, RZ ;  /* 0xffffff8afc027810 */ /* 0x000fc80007ffe0ff */
[----:B------:R-:W-:Y:S02]  /*14d90*/  ISETP.GE.U32.AND P2, PT, R2, 0x7fffff4b, PT ;  /* 0x7fffff4b0200780c */ /* 0x000fe40003f46070 */
[----:B------:R-:W-:-:S04]  /*14da0*/  IADD3 R2, R252, -0x7a, RZ ;  /* 0xffffff86fc027810 */ /* 0x000fc80007ffe0ff */
[----:B------:R-:W-:Y:S02]  /*14db0*/  ISETP.GE.U32.AND P6, PT, R2, 0x7fffff47, PT ;  /* 0x7fffff470200780c */ /* 0x000fe40003fc6070 */
[----:B------:R-:W-:-:S04]  /*14dc0*/  IADD3 R2, R252, -0x7e, RZ ;  /* 0xffffff82fc027810 */ /* 0x000fc80007ffe0ff */
[----:B------:R-:W-:Y:S01]  /*14dd0*/  ISETP.GE.U32.AND P0, PT, R2, 0x7fffff43, PT ;  /* 0x7fffff430200780c */ /* 0x000fe20003f06070 */
[----:B-1----:R-:W-:-:S04]  /*14de0*/  IMAD.WIDE R20, R241, 0x4, R140 ;  /* 0x00000004f1147825 */ /* 0x002fc800078e028c */
[----:B--2---:R-:W-:-:S04]  /*14df0*/  IMAD.WIDE R18, R241, 0x4, R6 ;  /* 0x00000004f1127825 */ /* 0x004fc800078e0206 */
[C---:B---3--:R-:W-:Y:S01]  /*14e00*/  IMAD.WIDE R16, R241.reuse, 0x4, R4 ;  /* 0x00000004f1107825 */ /* 0x048fe200078e0204 */
[----:B------:R1:W-:Y:S03]  /*14e10*/  STL.64 [R1+0x1c10], R18 ;  /* 0x001c101201007387 */ /* 0x0003e60000100a00 */
[C---:B------:R-:W-:Y:S01]  /*14e20*/  IMAD.WIDE R14, R241.reuse, 0x4, R250 ;  /* 0x00000004f10e7825 */ /* 0x040fe200078e02fa */
[----:B------:R2:W-:Y:S03]  /*14e30*/  STL.64 [R1+0x1c20], R16 ;  /* 0x001c201001007387 */ /* 0x0005e60000100a00 */
[C---:B------:R-:W-:Y:S01]  /*14e40*/  IMAD.WIDE R12, R241.reuse, 0x4, R248 ;  /* 0x00000004f10c7825 */ /* 0x040fe200078e02f8 */
[----:B------:R3:W-:Y:S03]  /*14e50*/  STL.64 [R1+0x1c30], R14 ;  /* 0x001c300e01007387 */ /* 0x0007e60000100a00 */
[C---:B------:R-:W-:Y:S01]  /*14e60*/  IMAD.WIDE R10, R241.reuse, 0x4, R246 ;  /* 0x00000004f10a7825 */ /* 0x040fe200078e02f6 */
[----:B------:R1:W-:Y:S03]  /*14e70*/  LDGSTS.E [R244+0x34800], [R18.64], !P4 ;  /* 0x3480000012f47fae */ /* 0x0003e6000e121844 */
[C---:B------:R-:W-:Y:S01]  /*14e80*/  IMAD.WIDE R8, R241.reuse, 0x4, R242 ;  /* 0x00000004f1087825 */ /* 0x040fe200078e02f2 */
[----:B------:R2:W-:Y:S03]  /*14e90*/  STL.64 [R1+0x1c40], R12 ;  /* 0x001c400c01007387 */ /* 0x0005e60000100a00 */
[C---:B------:R-:W-:Y:S01]  /*14ea0*/  IMAD.WIDE R6, R241.reuse, 0x4, R238 ;  /* 0x00000004f1067825 */ /* 0x040fe200078e02ee */
[----:B------:R2:W-:Y:S03]  /*14eb0*/  LDGSTS.E [R244+0x34900], [R16.64], !P4 ;  /* 0x3490000010f47fae */ /* 0x0005e6000e121844 */
[C---:B------:R-:W-:Y:S01]  /*14ec0*/  IMAD.WIDE R4, R241.reuse, 0x4, R236 ;  /* 0x00000004f1047825 */ /* 0x040fe200078e02ec */
[----:B------:R3:W-:Y:S03]  /*14ed0*/  STL.64 [R1+0x1c50], R10 ;  /* 0x001c500a01007387 */ /* 0x0007e60000100a00 */
[C---:B-1----:R-:W-:Y:S01]  /*14ee0*/  IMAD.WIDE R18, R241.reuse, 0x4, R74 ;  /* 0x00000004f1127825 */ /* 0x042fe200078e024a */
[----:B------:R3:W-:Y:S03]  /*14ef0*/  LDGSTS.E [R244+0x34a00], [R14.64], !P4 ;  /* 0x34a000000ef47fae */ /* 0x0007e6000e121844 */
[C---:B--2---:R-:W-:Y:S01]  /*14f00*/  IMAD.WIDE R16, R241.reuse, 0x4, R76 ;  /* 0x00000004f1107825 */ /* 0x044fe200078e024c */
        /* <DEDUP_REMOVED lines=9> */
[----:B------:R3:W-:Y:S04]  /*14fa0*/  LDGSTS.E [R244+0x34e00], [R6.64], !P4 ;  /* 0x34e0000006f47fae */ /* 0x0007e8000e121844 */
[----:B------:R1:W-:Y:S01]  /*14fb0*/  STL.64 [R1+0x1c90], R18 ;  /* 0x001c901201007387 */ /* 0x0003e20000100a00 */
[----:B--2---:R-:W-:-:S03]  /*14fc0*/  IMAD.WIDE R8, R241, 0x4, R84 ;  /* 0x00000004f1087825 */ /* 0x004fc600078e0254 */
[----:B------:R2:W-:Y:S01]  /*14fd0*/  LDGSTS.E [R244+0x34f00], [R4.64], !P4 ;  /* 0x34f0000004f47fae */ /* 0x0005e2000e121844 */
[----:B---3--:R-:W-:-:S03]  /*14fe0*/  IMAD.WIDE R6, R241, 0x4, R86 ;  /* 0x00000004f1067825 */ /* 0x008fc600078e0256 */
[----:B------:R3:W-:Y:S04]  /*14ff0*/  STL.64 [R1+0x1ca0], R16 ;  /* 0x001ca01001007387 */ /* 0x0007e80000100a00 */
[----:B------:R1:W-:Y:S01]  /*15000*/  STL.64 [R1+0x1cb0], R14 ;  /* 0x001cb00e01007387 */ /* 0x0003e20000100a00 */
[----:B--2---:R-:W-:-:S03]  /*15010*/  IMAD.WIDE R4, R241, 0x4, R88 ;  /* 0x00000004f1047825 */ /* 0x004fc600078e0258 */
[----:B------:R1:W-:Y:S04]  /*15020*/  LDGSTS.E [R244+0x36800], [R18.64], !P3 ;  /* 0x3680000012f47fae */ /* 0x0003e8000d921844 */
        /* <DEDUP_REMOVED lines=17> */
[----:B---3--:R-:W-:-:S03]  /*15140*/  IMAD.WIDE R8, R241, 0x4, R100 ;  /* 0x00000004f1087825 */ /* 0x008fc600078e0264 */
[----:B------:R2:W-:Y:S04]  /*15150*/  LDGSTS.E [R244+0x36f00], [R4.64], !P3 ;  /* 0x36f0000004f47fae */ /* 0x0005e8000d921844 */
[----:B------:R3:W-:Y:S01]  /*15160*/  STL.64 [R1+0x2c08], R16 ;  /* 0x002c081001007387 */ /* 0x0007e20000100a00 */
[----:B-1----:R-:W-:-:S03]  /*15170*/  IMAD.WIDE R6, R241, 0x4, R102 ;  /* 0x00000004f1067825 */ /* 0x002fc600078e0266 */
[----:B------:R1:W-:Y:S01]  /*15180*/  STL.64 [R1+0x2c00], R14 ;  /* 0x002c000e01007387 */ /* 0x0003e20000100a00 */
[----:B--2---:R-:W-:-:S03]  /*15190*/  IMAD.WIDE R4, R241, 0x4, R104 ;  /* 0x00000004f1047825 */ /* 0x004fc600078e0268 */
[----:B------:R2:W-:Y:S04]  /*151a0*/  LDGSTS.E [R244+0x38800], [R18.64], !P5 ;  /* 0x3880000012f47fae */ /* 0x0005e8000e921844 */
        /* <DEDUP_REMOVED lines=45> */
[----:B------:R-:W-:Y:S01]  /*15480*/  STL.64 [R1+0x2c90], R14 ;  /* 0x002c900e01007387 */ /* 0x000fe20000100a00 */
[----:B--2---:R-:W-:-:S03]  /*15490*/  IMAD.WIDE R4, R241, 0x4, R136 ;  /* 0x00000004f1047825 */ /* 0x004fc600078e0288 */
[----:B------:R-:W-:Y:S04]  /*154a0*/  STL.64 [R1+0x2c88], R12 ;  /* 0x002c880c01007387 */ /* 0x000fe80000100a00 */
[----:B------:R-:W-:Y:S04]  /*154b0*/  STL.64 [R1+0x2c80], R10 ;  /* 0x002c800a01007387 */ /* 0x000fe80000100a00 */
[----:B------:R1:W-:Y:S04]  /*154c0*/  STL.64 [R1+0x2c78], R8 ;  /* 0x002c780801007387 */ /* 0x0003e80000100a00 */
[----:B------:R2:W-:Y:S04]  /*154d0*/  STL.64 [R1+0x2c70], R6 ;  /* 0x002c700601007387 */ /* 0x0005e80000100a00 */
[----:B------:R1:W-:Y:S04]  /*154e0*/  LDGSTS.E [R244+0x3c800], [R18.64], !P6 ;  /* 0x3c80000012f47fae */ /* 0x0003e8000f121844 */
[----:B------:R1:W-:Y:S04]  /*154f0*/  STL.64 [R1+0x2c68], R4 ;  /* 0x002c680401007387 */ /* 0x0003e80000100a00 */
[----:B------:R3:W-:Y:S04]  /*15500*/  LDGSTS.E [R244+0x3c900], [R16.64], !P6 ;  /* 0x3c90000010f47fae */ /* 0x0007e8000f121844 */
[----:B------:R-:W4:Y:S04]  /*15510*/  LDL.LU.64 R250, [R1+0x858] ;  /* 0x0008580001fa7983 */ /* 0x000f280000300a00 */
[----:B------:R1:W-:Y:S04]  /*15520*/  LDGSTS.E [R244+0x3ca00], [R14.64], !P6 ;  /* 0x3ca000000ef47fae */ /* 0x0003e8000f121844 */
[----:B------:R1:W-:Y:S04]  /*15530*/  LDGSTS.E [R244+0x3cb00], [R12.64], !P6 ;  /* 0x3cb000000cf47fae */ /* 0x0003e8000f121844 */
[----:B------:R-:W4:Y:S04]  /*15540*/  LDL.LU.64 R242, [R1+0x850] ;  /* 0x0008500001f27983 */ /* 0x000f280000300a00 */
[----:B------:R2:W-:Y:S04]  /*15550*/  LDGSTS.E [R244+0x3cc00], [R10.64], !P6 ;  /* 0x3cc000000af47fae */ /* 0x0005e8000f121844 */
[----:B------:R2:W-:Y:S01]  /*15560*/  LDGSTS.E [R244+0x3cd00], [R8.64], !P6 ;  /* 0x3cd0000008f47fae */ /* 0x0005e2000f121844 */
[----:B-1----:R-:W-:-:S03]  /*15570*/  IMAD.WIDE R18, R241, 0x4, R142 ;  /* 0x00000004f1127825 */ /* 0x002fc600078e028e */
[----:B------:R1:W-:Y:S01]  /*15580*/  LDGSTS.E [R244+0x3ce00], [R6.64], !P6 ;  /* 0x3ce0000006f47fae */ /* 0x0003e2000f121844 */
[----:B---3--:R-:W-:-:S03]  /*15590*/  IMAD.WIDE R16, R241, 0x4, R144 ;  /* 0x00000004f1107825 */ /* 0x008fc600078e0290 */
[----:B------:R3:W-:Y:S04]  /*155a0*/  LDGSTS.E [R244+0x3cf00], [R4.64], !P6 ;  /* 0x3cf0000004f47fae */ /* 0x0007e8000f121844 */
[----:B--2---:R-:W2:Y:S04]  /*155b0*/  LDL.LU.64 R8, [R1+0x848] ;  /* 0x0008480001087983 */ /* 0x004ea80000300a00 */
[----:B------:R-:W2:Y:S01]  /*155c0*/  LDL.LU.64 R248, [R1+0x840] ;  /* 0x0008400001f87983 */ /* 0x000ea20000300a00 */
[----:B-1----:R-:W-:-:S03]  /*155d0*/  IMAD.WIDE R6, R241, 0x4, R138 ;  /* 0x00000004f1067825 */ /* 0x002fc600078e028a */
[----:B------:R-:W2:Y:S01]  /*155e0*/  LDL.LU.64 R238, [R1+0x838] ;  /* 0x0008380001ee7983 */ /* 0x000ea20000300a00 */
[----:B------:R-:W-:-:S03]  /*155f0*/  IMAD.WIDE R14, R241, 0x4, R146 ;  /* 0x00000004f10e7825 */ /* 0x000fc600078e0292 */
[----:B------:R1:W-:Y:S01]  /*15600*/  STL.64 [R1+0x2ce0], R6 ;  /* 0x002ce00601007387 */ /* 0x0003e20000100a00 */
[----:B------:R-:W-:-:S03]  /*15610*/  IMAD.WIDE R12, R241, 0x4, R148 ;  /* 0x00000004f10c7825 */ /* 0x000fc600078e0294 */
[----:B------:R-:W-:Y:S01]  /*15620*/  STL.64 [R1+0x2cd8], R20 ;  /* 0x002cd81401007387 */ /* 0x000fe20000100a00 */
[----:B------:R-:W-:-:S03]  /*15630*/  IMAD.WIDE R10, R241, 0x4, R150 ;  /* 0x00000004f10a7825 */ /* 0x000fc600078e0296 */
[----:B------:R-:W-:Y:S04]  /*15640*/  STL.64 [R1+0x2cd0], R18 ;  /* 0x002cd01201007387 */ /* 0x000fe80000100a00 */
[----:B------:R-:W-:Y:S04]  /*15650*/  STL.64 [R1+0x2cc8], R16 ;  /* 0x002cc81001007387 */ /* 0x000fe80000100a00 */
[----:B------:R-:W-:Y:S04]  /*15660*/  STL.64 [R1+0x2cc0], R14 ;  /* 0x002cc00e01007387 */ /* 0x000fe80000100a00 */
[----:B------:R1:W-:Y:S04]  /*15670*/  LDGSTS.E [R244+0x3e800], [R6.64], !P0 ;  /* 0x3e80000006f47fae */ /* 0x0003e8000c121844 */
[----:B------:R-:W-:Y:S01]  /*15680*/  STL.64 [R1+0x2cb8], R12 ;  /* 0x002cb80c01007387 */ /* 0x000fe20000100a00 */
[----:B---3--:R-:W-:-:S03]  /*15690*/  IMAD.WIDE R4, R241, 0x4, R152 ;  /* 0x00000004f1047825 */ /* 0x008fc600078e0298 */
[----:B------:R2:W-:Y:S04]  /*156a0*/  LDGSTS.E [R244+0x3e900], [R20.64], !P0 ;  /* 0x3e90000014f47fae */ /* 0x0005e8000c121844 */
[----:B-1----:R-:W3:Y:S04]  /*156b0*/  LDL.LU.64 R6, [R1+0x830] ;  /* 0x0008300001067983 */ /* 0x002ee80000300a00 */
[----:B------:R-:W-:Y:S04]  /*156c0*/  STL.64 [R1+0x2cb0], R10 ;  /* 0x002cb00a01007387 */ /* 0x000fe80000100a00 */
[----:B------:R-:W3:Y:S04]  /*156d0*/  LDL.LU.64 R236, [R1+0x828] ;  /* 0x0008280001ec7983 */ /* 0x000ee80000300a00 */
[----:B------:R1:W-:Y:S04]  /*156e0*/  STL.64 [R1+0x2ca8], R4 ;  /* 0x002ca80401007387 */ /* 0x0003e80000100a00 */
[----:B------:R-:W3:Y:S04]  /*156f0*/  LDL.LU.64 R246, [R1+0x820] ;  /* 0x0008200001f67983 */ /* 0x000ee80000300a00 */
[----:B------:R1:W-:Y:S04]  /*15700*/  LDGSTS.E [R244+0x3ea00], [R18.64], !P0 ;  /* 0x3ea0000012f47fae */ /* 0x0003e8000c121844 */
[----:B------:R1:W-:Y:S04]  /*15710*/  LDGSTS.E [R244+0x3eb00], [R16.64], !P0 ;  /* 0x3eb0000010f47fae */ /* 0x0003e8000c121844 */
[----:B------:R1:W-:Y:S04]  /*15720*/  LDGSTS.E [R244+0x3ec00], [R14.64], !P0 ;  /* 0x3ec000000ef47fae */ /* 0x0003e8000c121844 */
[----:B------:R1:W-:Y:S04]  /*15730*/  LDGSTS.E [R244+0x3ed00], [R12.64], !P0 ;  /* 0x3ed000000cf47fae */ /* 0x0003e8000c121844 */
[----:B------:R3:W-:Y:S04]  /*15740*/  LDGSTS.E [R244+0x3ee00], [R10.64], !P0 ;  /* 0x3ee000000af47fae */ /* 0x0007e8000c121844 */
[----:B------:R1:W-:Y:S04]  /*15750*/  LDGSTS.E [R244+0x3ef00], [R4.64], !P0 ;  /* 0x3ef0000004f47fae */ /* 0x0003e8000c121844 */
[----:B-1----:R-:W3:Y:S04]  /*15760*/  LDL.LU.64 R4, [R1+0x758] ;  /* 0x0007580001047983 */ /* 0x002ee80000300a00 */
[----:B------:R-:W3:Y:S01]  /*15770*/  LDL.LU.64 R14, [R1+0x750] ;  /* 0x00075000010e7983 */ /* 0x000ee20000300a00 */
[----:B----4-:R-:W-:-:S05]  /*15780*/  IMAD.WIDE R24, R241, 0x4, R250 ;  /* 0x00000004f1187825 */ /* 0x010fca00078e02fa */
[----:B------:R1:W-:Y:S01]  /*15790*/  STL.64 [R1+0x5a0], R24 ;  /* 0x0005a01801007387 */ /* 0x0003e20000100a00 */
[----:B------:R-:W-:Y:S02]  /*157a0*/  IMAD.SHL.U32 R251, R235, 0x4, RZ ;  /* 0x00000004ebfb7824 */ /* 0x000fe400078e00ff */
[C---:B------:R-:W-:Y:S02]  /*157b0*/  IMAD.WIDE R22, R241.reuse, 0x4, R242 ;  /* 0x00000004f1167825 */ /* 0x040fe400078e02f2 */
[----:B------:R-:W4:Y:S04]  /*157c0*/  LDL.LU.64 R242, [R1+0x748] ;  /* 0x0007480001f27983 */ /* 0x000f280000300a00 */
[----:B------:R-:W-:Y:S04]  /*157d0*/  STL.64 [R1+0x558], R22 ;  /* 0x0005581601007387 */ /* 0x000fe80000100a00 */
[----:B------:R-:W4:Y:S01]  /*157e0*/  LDL.LU.64 R234, [R1+0x740] ;  /* 0x0007400001ea7983 */ /* 0x000f220000300a00 */
[----:B--2---:R-:W-:-:S03]  /*157f0*/  IMAD.WIDE R20, R241, 0x4, R8 ;  /* 0x00000004f1147825 */ /* 0x004fc600078e0208 */
[----:B------:R-:W2:Y:S01]  /*15800*/  LDL.LU.64 R8, [R1+0x738] ;  /* 0x0007380001087983 */ /* 0x000ea20000300a00 */
[----:B------:R-:W-:-:S03]  /*15810*/  IMAD.WIDE R18, R241, 0x4, R248 ;  /* 0x00000004f1127825 */ /* 0x000fc600078e02f8 */
[----:B------:R-:W-:Y:S04]  /*15820*/  STL.64 [R1+0x550], R20 ;  /* 0x0005501401007387 */ /* 0x000fe80000100a00 */
[----:B------:R-:W2:Y:S01]  /*15830*/  LDL.LU.64 R248, [R1+0x730] ;  /* 0x0007300001f87983 */ /* 0x000ea20000300a00 */
[----:B------:R-:W-:-:S03]  /*15840*/  IMAD.WIDE R16, R241, 0x4, R238 ;  /* 0x00000004f1107825 */ /* 0x000fc600078e02ee */
[----:B------:R-:W-:Y:S04]  /*15850*/  STL.64 [R1+0x548], R18 ;  /* 0x0005481201007387 */ /* 0x000fe80000100a00 */
[----:B------:R-:W2:Y:S04]  /*15860*/  LDL.LU.64 R238, [R1+0x728] ;  /* 0x0007280001ee7983 */ /* 0x000ea80000300a00 */
[----:B------:R-:W-:Y:S01]  /*15870*/  STL.64 [R1+0x540], R16 ;  /* 0x0005401001007387 */ /* 0x000fe20000100a00 */
[----:B---3--:R-:W-:-:S03]  /*15880*/  IMAD.WIDE R10, R241, 0x4, R236 ;  /* 0x00000004f10a7825 */ /* 0x008fc600078e02ec */
[----:B------:R-:W3:Y:S01]  /*15890*/  LDL.LU.64 R236, [R1+0x720] ;  /* 0x0007200001ec7983 */ /* 0x000ee20000300a00 */
[----:B------:R-:W-:-:S04]  /*158a0*/  IADD3 R2, R252, -0x43, RZ ;  /* 0xffffffbdfc027810 */ /* 0x000fc80007ffe0ff */
[----:B------:R-:W-:Y:S02]  /*158b0*/  ISETP.GE.U32.AND P1, PT, R2, 0x7fffff7e, PT ;  /* 0x7fffff7e0200780c */ /* 0x000fe40003f26070 */
[----:B------:R-:W-:Y:S01]  /*158c0*/  LOP3.LUT R250, R251, 0x40, RZ, 0x3c, !PT ;  /* 0x00000040fbfa7812 */ /* 0x000fe200078e3cff */
[----:B------:R-:W-:-:S04]  /*158d0*/  IMAD.WIDE R12, R241, 0x4, R6 ;  /* 0x00000004f10c7825 */ /* 0x000fc800078e0206 */
[C---:B------:R-:W-:Y:S01]  /*158e0*/  IMAD.WIDE R6, R241.reuse, 0x4, R246 ;  /* 0x00000004f1067825 */ /* 0x040fe200078e02f6 */
[----:B------:R1:W-:Y:S05]  /*158f0*/  STL.64 [R1+0x538], R12 ;  /* 0x0005380c01007387 */ /* 0x0003ea0000100a00 */
[----:B------:R1:W-:Y:S04]  /*15900*/  LDGSTS.E [R250+0x21000], [R24.64], !P1 ;  /* 0x2100000018fa7fae */ /* 0x0003e8000c921844 */
[----:B------:R4:W-:Y:S04]  /*15910*/  LDGSTS.E [R250+0x21100], [R22.64], !P1 ;  /* 0x2110000016fa7fae */ /* 0x0009e8000c921844 */
[----:B------:R1:W-:Y:S04]  /*15920*/  LDGSTS.E [R250+0x21200], [R20.64], !P1 ;  /* 0x2120000014fa7fae */ /* 0x0003e8000c921844 */
[----:B------:R2:W-:Y:S04]  /*15930*/  LDGSTS.E [R250+0x21300], [R18.64], !P1 ;  /* 0x2130000012fa7fae */ /* 0x0005e8000c921844 */
[----:B------:R1:W-:Y:S04]  /*15940*/  STL.64 [R1+0x530], R10 ;  /* 0x0005300a01007387 */ /* 0x0003e80000100a00 */
[----:B------:R2:W-:Y:S04]  /*15950*/  LDGSTS.E [R250+0x21400], [R16.64], !P1 ;  /* 0x2140000010fa7fae */ /* 0x0005e8000c921844 */
[----:B------:R1:W-:Y:S01]  /*15960*/  STL.64 [R1+0x528], R6 ;  /* 0x0005280601007387 */ /* 0x0003e20000100a00 */
[----:B------:R-:W-:-:S03]  /*15970*/  IMAD.WIDE R26, R241, 0x4, R4 ;  /* 0x00000004f11a7825 */ /* 0x000fc600078e0204 */
[----:B------:R1:W-:Y:S02]  /*15980*/  LDGSTS.E [R250+0x21500], [R12.64], !P1 ;  /* 0x215000000cfa7fae */ /* 0x0003e4000c921844 */
[C---:B-1----:R-:W-:Y:S02]  /*15990*/  IMAD.WIDE R24, R241.reuse, 0x4, R14 ;  /* 0x00000004f1187825 */ /* 0x042fe400078e020e */
[----:B------:R1:W-:Y:S04]  /*159a0*/  LDGSTS.E [R250+0x21600], [R10.64], !P1 ;  /* 0x216000000afa7fae */ /* 0x0003e8000c921844 */
[----:B------:R1:W-:Y:S04]  /*159b0*/  LDGSTS.E [R250+0x21700], [R6.64], !P1 ;  /* 0x2170000006fa7fae */ /* 0x0003e8000c921844 */
[----:B------:R-:W3:Y:S04]  /*159c0*/  LDL.LU.64 R12, [R1+0x658] ;  /* 0x00065800010c7983 */ /* 0x000ee80000300a00 */
[----:B------:R-:W3:Y:S04]  /*159d0*/  LDL.LU.64 R246, [R1+0x650] ;  /* 0x0006500001f67983 */ /* 0x000ee80000300a00 */
[----:B-1----:R-:W3:Y:S04]  /*159e0*/  LDL.LU.64 R10, [R1+0x648] ;  /* 0x00064800010a7983 */ /* 0x002ee80000300a00 */
[----:B------:R-:W3:Y:S04]  /*159f0*/  LDL.LU.64 R6, [R1+0x640] ;  /* 0x0006400001067983 */ /* 0x000ee80000300a00 */
[----:B------:R-:W3:Y:S04]  /*15a00*/  LDL.LU.64 R4, [R1+0x638] ;  /* 0x0006380001047983 */ /* 0x000ee80000300a00 */
[----:B------:R-:W-:Y:S01]  /*15a10*/  STL.64 [R1+0x520], R26 ;  /* 0x0005201a01007387 */ /* 0x000fe20000100a00 */
[----:B----4-:R-:W-:-:S03]  /*15a20*/  IMAD.WIDE R22, R241, 0x4, R242 ;  /* 0x00000004f1167825 */ /* 0x010fc600078e02f2 */
[----:B------:R-:W4:Y:S01]  /*15a30*/  LDL.LU.64 R242, [R1+0x630] ;  /* 0x0006300001f27983 */ /* 0x000f220000300a00 */
[----:B------:R-:W-:-:S03]  /*15a40*/  IMAD.WIDE R20, R241, 0x4, R234 ;  /* 0x00000004f1147825 */ /* 0x000fc600078e02ea */
[----:B------:R1:W-:Y:S04]  /*15a50*/  STL.64 [R1+0x518], R24 ;  /* 0x0005181801007387 */ /* 0x0003e80000100a00 */
[----:B------:R1:W-:Y:S04]  /*15a60*/  STL.64 [R1+0x510], R22 ;  /* 0x0005101601007387 */ /* 0x0003e80000100a00 */
[----:B------:R-:W-:Y:S01]  /*15a70*/  STL.64 [R1+0x468], R20 ;  /* 0x0004681401007387 */ /* 0x000fe20000100a00 */
[----:B--2---:R-:W-:-:S03]  /*15a80*/  IMAD.WIDE R18, R241, 0x4, R8 ;  /* 0x00000004f1127825 */ /* 0x004fc600078e0208 */
[----:B------:R-:W2:Y:S01]  /*15a90*/  LDL.LU.64 R234, [R1+0x628] ;  /* 0x0006280001ea7983 */ /* 0x000ea20000300a00 */
[----:B------:R-:W-:-:S03]  /*15aa0*/  IMAD.WIDE R16, R241, 0x4, R248 ;  /* 0x00000004f1107825 */ /* 0x000fc600078e02f8 */
[----:B------:R-:W-:Y:S04]  /*15ab0*/  STL.64 [R1+0x460], R18 ;  /* 0x0004601201007387 */ /* 0x000fe80000100a00 */
[----:B------:R-:W-:Y:S01]  /*15ac0*/  STL.64 [R1+0x448], R16 ;  /* 0x0004481001007387 */ /* 0x000fe20000100a00 */
[----:B------:R-:W-:-:S03]  /*15ad0*/  IMAD.WIDE R14, R241, 0x4, R238 ;  /* 0x00000004f10e7825 */ /* 0x000fc600078e02ee */
[----:B------:R-:W2:Y:S04]  /*15ae0*/  LDL.LU.64 R238, [R1+0x620] ;  /* 0x0006200001ee7983 */ /* 0x000ea80000300a00 */
[----:B------:R-:W-:Y:S01]  /*15af0*/  STL.64 [R1+0x440], R14 ;  /* 0x0004400e01007387 */ /* 0x000fe20000100a00 */
[----:B---3--:R-:W-:-:S05]  /*15b00*/  IMAD.WIDE R8, R241, 0x4, R236 ;  /* 0x00000004f1087825 */ /* 0x008fca00078e02ec */
[----:B------:R3:W-:Y:S04]  /*15b10*/  STL.64 [R1+0x438], R8 ;  /* 0x0004380801007387 */ /* 0x0007e80000100a00 */
[----:B------:R-:W2:Y:S01]  /*15b20*/  LDL.LU.64 R236, [R1+0x598] ;  /* 0x0005980001ec7983 */ /* 0x000ea20000300a00 */
        /* <DEDUP_REMOVED lines=14> */
[----:B---3--:R-:W3:Y:S04]  /*15c10*/  LDL.LU.64 R8, [R1+0x590] ;  /* 0x0005900001087983 */ /* 0x008ee80000300a00 */
[----:B------:R-:W3:Y:S01]  /*15c20*/  LDL.LU.64 R248, [R1+0x588] ;  /* 0x0005880001f87983 */ /* 0x000ee20000300a00 */
[----:B------:R-:W-:-:S03]  /*15c30*/  IMAD.WIDE R20, R241, 0x4, R10 ;  /* 0x00000004f1147825 */ /* 0x000fc600078e020a */
[----:B------:R-:W3:Y:S01]  /*15c40*/  LDL.LU.64 R246, [R1+0x580] ;  /* 0x0005800001f67983 */ /* 0x000ee20000300a00 */
[----:B------:R-:W-:-:S03]  /*15c50*/  IMAD.WIDE R18, R241, 0x4, R6 ;  /* 0x00000004f1127825 */ /* 0x000fc600078e0206 */
[----:B------:R-:W-:Y:S01]  /*15c60*/  STL.64 [R1+0x430], R24 ;  /* 0x0004301801007387 */ /* 0x000fe20000100a00 */
[----:B------:R-:W-:-:S03]  /*15c70*/  IMAD.WIDE R16, R241, 0x4, R4 ;  /* 0x00000004f1107825 */ /* 0x000fc600078e0204 */
        /* <DEDUP_REMOVED lines=11> */
[----:B----4-:R-:W-:-:S03]  /*15d30*/  IMAD.WIDE R14, R241, 0x4, R242 ;  /* 0x00000004f10e7825 */ /* 0x010fc600078e02f2 */
[----:B------:R-:W4:Y:S04]  /*15d40*/  LDL.LU.64 R242, [R1+0x568] ;  /* 0x0005680001f27983 */ /* 0x000f280000300a00 */
[----:B------:R-:W-:Y:S04]  /*15d50*/  STL.64 [R1+0x398], R14 ;  /* 0x0003980e01007387 */ /* 0x000fe80000100a00 */
[----:B------:R1:W-:Y:S01]  /*15d60*/  LDGSTS.E [R250+0x25500], [R14.64], !P3 ;  /* 0x255000000efa7fae */ /* 0x0003e2000d921844 */
[----:B--2---:R-:W-:-:S05]  /*15d70*/  IMAD.WIDE R12, R241, 0x4, R234 ;  /* 0x00000004f10c7825 */ /* 0x004fca00078e02ea */
[----:B------:R2:W-:Y:S01]  /*15d80*/  LDGSTS.E [R250+0x25600], [R12.64], !P3 ;  /* 0x256000000cfa7fae */ /* 0x0005e2000d921844 */
[----:B------:R-:W-:-:S03]  /*15d90*/  IMAD.WIDE R10, R241, 0x4, R238 ;  /* 0x00000004f10a7825 */ /* 0x000fc600078e02ee */
[----:B------:R-:W4:Y:S04]  /*15da0*/  LDL.LU.64 R238, [R1+0x560] ;  /* 0x0005600001ee7983 */ /* 0x000f280000300a00 */
[----:B------:R-:W-:Y:S04]  /*15db0*/  STL.64 [R1+0x390], R12 ;  /* 0x0003900c01007387 */ /* 0x000fe80000100a00 */
[----:B------:R1:W-:Y:S04]  /*15dc0*/  STL.64 [R1+0x5a8], R10 ;  /* 0x0005a80a01007387 */ /* 0x0003e80000100a00 */
[----:B------:R1:W-:Y:S04]  /*15dd0*/  LDGSTS.E [R250+0x25700], [R10.64], !P3 ;  /* 0x257000000afa7fae */ /* 0x0003e8000d921844 */
[----:B-1----:R-:W4:Y:S04]  /*15de0*/  LDL.LU.64 R10, [R1+0x4d8] ;  /* 0x0004d800010a7983 */ /* 0x002f280000300a00 */
[----:B------:R-:W4:Y:S01]  /*15df0*/  LDL.LU.64 R234, [R1+0x4d0] ;  /* 0x0004d00001ea7983 */ /* 0x000f220000300a00 */
[----:B------:R-:W-:-:S03]  /*15e00*/  IMAD.WIDE R24, R241, 0x4, R236 ;  /* 0x00000004f1187825 */ /* 0x000fc600078e02ec */
[----:B------:R-:W4:Y:S01]  /*15e10*/  LDL.LU.64 R236, [R1+0x4c8] ;  /* 0x0004c80001ec7983 */ /* 0x000f220000300a00 */
[----:B------:R-:W-:-:S03]  /*15e20*/  IADD3 R2, R252, -0x4f, RZ ;  /* 0xffffffb1fc027810 */ /* 0x000fc60007ffe0ff */
[----:B------:R-:W-:Y:S01]  /*15e30*/  STL.64 [R1+0x598], R24 ;  /* 0x0005981801007387 */ /* 0x000fe20000100a00 */
[----:B------:R-:W-:-:S03]  /*15e40*/  ISETP.GE.U32.AND P5, PT, R2, 0x7fffff72, PT ;  /* 0x7fffff720200780c */ /* 0x000fc60003fa6070 */
[----:B--2---:R-:W2:Y:S10]  /*15e50*/  LDL.LU.64 R12, [R1+0x4c0] ;  /* 0x0004c000010c7983 */ /* 0x004eb40000300a00 */
[----:B------:R1:W-:Y:S01]  /*15e60*/  LDGSTS.E [R250+0x27000], [R24.64], !P5 ;  /* 0x2700000018fa7fae */ /* 0x0003e2000e921844 */
[----:B---3--:R-:W-:-:S03]  /*15e70*/  IMAD.WIDE R22, R241, 0x4, R8 ;  /* 0x00000004f1167825 */ /* 0x008fc600078e0208 */
[----:B------:R-:W3:Y:S01]  /*15e80*/  LDL.LU.64 R8, [R1+0x4b8] ;  /* 0x0004b80001087983 */ /* 0x000ee20000300a00 */
[----:B------:R-:W-:-:S03]  /*15e90*/  IMAD.WIDE R20, R241, 0x4, R248 ;  /* 0x00000004f1147825 */ /* 0x000fc600078e02f8 */
[----:B------:R-:W-:Y:S04]  /*15ea0*/  STL.64 [R1+0x590], R22 ;  /* 0x0005901601007387 */ /* 0x000fe80000100a00 */
[----:B------:R-:W-:Y:S01]  /*15eb0*/  STL.64 [R1+0x5b0], R20 ;  /* 0x0005b01401007387 */ /* 0x000fe20000100a00 */
[----:B------:R-:W-:-:S03]  /*15ec0*/  IMAD.WIDE R18, R241, 0x4, R246 ;  /* 0x00000004f1127825 */ /* 0x000fc600078e02f6 */
        /* <DEDUP_REMOVED lines=10> */
[----:B----4-:R-:W-:-:S03]  /*15f70*/  IMAD.WIDE R6, R241, 0x4, R242 ;  /* 0x00000004f1067825 */ /* 0x010fc600078e02f2 */
[----:B------:R-:W4:Y:S04]  /*15f80*/  LDL.LU.64 R242, [R1+0x4a0] ;  /* 0x0004a00001f27983 */ /* 0x000f280000300a00 */
[----:B------:R-:W-:Y:S04]  /*15f90*/  STL.64 [R1+0x578], R16 ;  /* 0x0005781001007387 */ /* 0x000fe80000100a00 */
[----:B------:R-:W-:Y:S04]  /*15fa0*/  STL.64 [R1+0x570], R14 ;  /* 0x0005700e01007387 */ /* 0x000fe80000100a00 */
[----:B------:R1:W-:Y:S04]  /*15fb0*/  STL.64 [R1+0x5c8], R6 ;  /* 0x0005c80601007387 */ /* 0x0003e80000100a00 */
[----:B------:R1:W-:Y:S01]  /*15fc0*/  LDGSTS.E [R250+0x27600], [R6.64], !P5 ;  /* 0x2760000006fa7fae */ /* 0x0003e2000e921844 */
[----:B------:R-:W-:-:S05]  /*15fd0*/  IMAD.WIDE R4, R241, 0x4, R238 ;  /* 0x00000004f1047825 */ /* 0x000fca00078e02ee */
[----:B------:R1:W-:Y:S04]  /*15fe0*/  STL.64 [R1+0x5d8], R4 ;  /* 0x0005d80401007387 */ /* 0x0003e80000100a00 */
[----:B-1----:R-:W4:Y:S04]  /*15ff0*/  LDL.LU.64 R6, [R1+0x418] ;  /* 0x0004180001067983 */ /* 0x002f280000300a00 */
[----:B------:R1:W-:Y:S01]  /*16000*/  LDGSTS.E [R250+0x27700], [R4.64], !P5 ;  /* 0x2770000004fa7fae */ /* 0x0003e2000e921844 */
[----:B------:R-:W-:-:S03]  /*16010*/  IMAD.WIDE R24, R241, 0x4, R10 ;  /* 0x00000004f1187825 */ /* 0x000fc600078e020a */
[----:B-1----:R-:W4:Y:S01]  /*16020*/  LDL.LU.64 R4, [R1+0x410] ;  /* 0x0004100001047983 */ /* 0x002f220000300a00 */
[----:B------:R-:W-:-:S03]  /*16030*/  IMAD.WIDE R22, R241, 0x4, R234 ;  /* 0x00000004f1167825 */ /* 0x000fc600078e02ea */
[----:B------:R-:W4:Y:S04]  /*16040*/  LDL.LU.64 R238, [R1+0x408] ;  /* 0x0004080001ee7983 */ /* 0x000f280000300a00 */
[----:B------:R-:W4:Y:S04]  /*16050*/  LDL.LU.64 R10, [R1+0x400] ;  /* 0x00040000010a7983 */ /* 0x000f280000300a00 */
[----:B------:R-:W4:Y:S04]  /*16060*/  LDL.LU.64 R234, [R1+0x3f0] ;  /* 0x0003f00001ea7983 */ /* 0x000f280000300a00 */
[----:B------:R-:W-:Y:S01]  /*16070*/  STL.64 [R1+0x628], R24 ;  /* 0x0006281801007387 */ /* 0x000fe20000100a00 */
[----:B------:R-:W-:-:S03]  /*16080*/  IMAD.WIDE R20, R241, 0x4, R236 ;  /* 0x00000004f1147825 */ /* 0x000fc600078e02ec */
[----:B------:R-:W-:Y:S04]  /*16090*/  STL.64 [R1+0x638], R22 ;  /* 0x0006381601007387 */ /* 0x000fe80000100a00 */
[----:B------:R-:W4:Y:S01]  /*160a0*/  LDL.LU.64 R236, [R1+0x3e8] ;  /* 0x0003e80001ec7983 */ /* 0x000f220000300a00 */
[----:B------:R-:W-:-:S04]  /*160b0*/  IADD3 R2, R252, -0x53, RZ ;  /* 0xffffffadfc027810 */ /* 0x000fc80007ffe0ff */
[----:B------:R-:W-:Y:S01]  /*160c0*/  ISETP.GE.U32.AND P2, PT, R2, 0x7fffff6e, PT ;  /* 0x7fffff6e0200780c */ /* 0x000fe20003f46070 */
[C---:B--2---:R-:W-:Y:S01]  /*160d0*/  IMAD.WIDE R18, R241.reuse, 0x4, R12 ;  /* 0x00000004f1127825 */ /* 0x044fe200078e020c */
[----:B------:R-:W-:Y:S04]  /*160e0*/  STL.64 [R1+0x648], R20 ;  /* 0x0006481401007387 */ /* 0x000fe80000100a00 */
[----:B------:R-:W-:Y:S07]  /*160f0*/  STL.64 [R1+0x658], R18 ;  /* 0x0006581201007387 */ /* 0x000fee0000100a00 */
[----:B------:R1:W-:Y:S04]  /*16100*/  LDGSTS.E [R250+0x29000], [R24.64], !P2 ;  /* 0x2900000018fa7fae */ /* 0x0003e8000d121844 */
[----:B------:R2:W-:Y:S04]  /*16110*/  LDGSTS.E [R250+0x29100], [R22.64], !P2 ;  /* 0x2910000016fa7fae */ /* 0x0005e8000d121844 */
[----:B------:R1:W-:Y:S04]  /*16120*/  LDGSTS.E [R250+0x29200], [R20.64], !P2 ;  /* 0x2920000014fa7fae */ /* 0x0003e8000d121844 */
[----:B------:R1:W-:Y:S01]  /*16130*/  LDGSTS.E [R250+0x29300], [R18.64], !P2 ;  /* 0x2930000012fa7fae */ /* 0x0003e2000d121844 */
[----:B---3--:R-:W-:-:S05]  /*16140*/  IMAD.WIDE R16, R241, 0x4, R8 ;  /* 0x00000004f1107825 */ /* 0x008fca00078e0208 */
        /* <DEDUP_REMOVED lines=10> */
[----:B----4-:R-:W-:-:S05]  /*161f0*/  IMAD.WIDE R8, R241, 0x4, R242 ;  /* 0x00000004f1087825 */ /* 0x010fca00078e02f2 */
[----:B------:R4:W-:Y:S04]  /*16200*/  STL.64 [R1+0x730], R8 ;  /* 0x0007300801007387 */ /* 0x0009e80000100a00 */
[----:B------:R4:W-:Y:S04]  /*16210*/  LDGSTS.E [R250+0x29700], [R8.64], !P2 ;  /* 0x2970000008fa7fae */ /* 0x0009e8000d121844 */
[----:B----4-:R-:W4:Y:S04]  /*16220*/  LDL.LU.64 R8, [R1+0x358] ;  /* 0x0003580001087983 */ /* 0x010f280000300a00 */
[----:B------:R-:W4:Y:S01]  /*16230*/  LDL.LU.64 R242, [R1+0x350] ;  /* 0x0003500001f27983 */ /* 0x000f220000300a00 */
[----:B------:R-:W-:-:S03]  /*16240*/  IMAD.WIDE R28, R241, 0x4, R6 ;  /* 0x00000004f11c7825 */ /* 0x000fc600078e0206 */
[----:B------:R-:W4:Y:S01]  /*16250*/  LDL.LU.64 R6, [R1+0x348] ;  /* 0x0003480001067983 */ /* 0x000f220000300a00 */
[----:B------:R-:W-:-:S03]  /*16260*/  IMAD.WIDE R26, R241, 0x4, R4 ;  /* 0x00000004f11a7825 */ /* 0x000fc600078e0204 */
[----:B------:R-:W4:Y:S01]  /*16270*/  LDL.LU.64 R4, [R1+0x340] ;  /* 0x0003400001047983 */ /* 0x000f220000300a00 */
[----:B-1----:R-:W-:-:S03]  /*16280*/  IMAD.WIDE R24, R241, 0x4, R238 ;  /* 0x00000004f1187825 */ /* 0x002fc600078e02ee */
[----:B------:R-:W-:Y:S01]  /*16290*/  STL.64 [R1+0x738], R28 ;  /* 0x0007381c01007387 */ /* 0x000fe20000100a00 */
[----:B--2---:R-:W-:-:S03]  /*162a0*/  IMAD.WIDE R22, R241, 0x4, R10 ;  /* 0x00000004f1167825 */ /* 0x004fc600078e020a */
[----:B------:R-:W2:Y:S04]  /*162b0*/  LDL.LU.64 R238, [R1+0x338] ;  /* 0x0003380001ee7983 */ /* 0x000ea80000300a00 */
[----:B------:R-:W-:Y:S04]  /*162c0*/  STL.64 [R1+0x748], R26 ;  /* 0x0007481a01007387 */ /* 0x000fe80000100a00 */
[----:B------:R-:W-:Y:S04]  /*162d0*/  STL.64 [R1+0x788], R24 ;  /* 0x0007881801007387 */ /* 0x000fe80000100a00 */
[----:B---3--:R-:W3:Y:S01]  /*162e0*/  LDL.LU.64 R16, [R1+0x330] ;  /* 0x0003300001107983 */ /* 0x008ee20000300a00 */
[----:B------:R-:W-:-:S03]  /*162f0*/  IMAD.WIDE R12, R241, 0x4, R236 ;  /* 0x00000004f10c7825 */ /* 0x000fc600078e02ec */
[----:B------:R-:W-:Y:S04]  /*16300*/  STL.64 [R1+0x7b8], R22 ;  /* 0x0007b81601007387 */ /* 0x000fe80000100a00 */
[----:B------:R-:W3:Y:S01]  /*16310*/  LDL.LU.64 R236, [R1+0x328] ;  /* 0x0003280001ec7983 */ /* 0x000ee20000300a00 */
[----:B------:R-:W-:-:S04]  /*16320*/  IADD3 R2, R252, -0x57, RZ ;  /* 0xffffffa9fc027810 */ /* 0x000fc80007ffe0ff */
[----:B------:R-:W-:Y:S01]  /*16330*/  ISETP.GE.U32.AND P6, PT, R2, 0x7fffff6a, PT ;  /* 0x7fffff6a0200780c */ /* 0x000fe20003fc6070 */
[----:B------:R-:W-:-:S05]  /*16340*/  IMAD.WIDE R18, R241, 0x4, R234 ;  /* 0x00000004f1127825 */ /* 0x000fca00078e02ea */
[----:B------:R-:W-:Y:S04]  /*16350*/  STL.64 [R1+0x820], R18 ;  /* 0x0008201201007387 */ /* 0x000fe80000100a00 */
[----:B------:R1:W-:Y:S04]  /*16360*/  STL.64 [R1+0x828], R12 ;  /* 0x0008280c01007387 */ /* 0x0003e80000100a00 */
[----:B------:R1:W-:Y:S04]  /*16370*/  LDGSTS.E [R250+0x2b000], [R28.64], !P6 ;  /* 0x2b0000001cfa7fae */ /* 0x0003e8000f121844 */
[----:B------:R1:W-:Y:S04]  /*16380*/  LDGSTS.E [R250+0x2b100], [R26.64], !P6 ;  /* 0x2b1000001afa7fae */ /* 0x0003e8000f121844 */
[----:B------:R-:W3:Y:S04]  /*16390*/  LDL.LU.64 R14, [R1+0x320] ;  /* 0x00032000010e7983 */ /* 0x000ee80000300a00 */
[----:B------:R1:W-:Y:S04]  /*163a0*/  LDGSTS.E [R250+0x2b200], [R24.64], !P6 ;  /* 0x2b20000018fa7fae */ /* 0x0003e8000f121844 */
[----:B------:R4:W-:Y:S01]  /*163b0*/  LDGSTS.E [R250+0x2b300], [R22.64], !P6 ;  /* 0x2b30000016fa7fae */ /* 0x0009e2000f121844 */
[----:B------:R-:W-:-:S05]  /*163c0*/  IMAD.WIDE R10, R241, 0x4, R248 ;  /* 0x00000004f10a7825 */ /* 0x000fca00078e02f8 */
[----:B------:R1:W-:Y:S01]  /*163d0*/  STL.64 [R1+0x830], R10 ;  /* 0x0008300a01007387 */ /* 0x0003e20000100a00 */
[----:B------:R-:W-:-:S05]  /*163e0*/  IMAD.WIDE R20, R241, 0x4, R246 ;  /* 0x00000004f1147825 */ /* 0x000fca00078e02f6 */
[----:B------:R1:W-:Y:S04]  /*163f0*/  LDGSTS.E [R250+0x2b400], [R20.64], !P6 ;  /* 0x2b40000014fa7fae */ /* 0x0003e8000f121844 */
        /* <DEDUP_REMOVED lines=8> */
[----:B----4-:R-:W-:-:S04]  /*16480*/  IMAD.WIDE R22, R241, 0x4, R8 ;  /* 0x00000004f1167825 */ /* 0x010fc800078e0208 */
[C---:B------:R-:W-:Y:S02]  /*16490*/  IMAD.WIDE R20, R241.reuse, 0x4, R242 ;  /* 0x00000004f1147825 */ /* 0x040fe400078e02f2 */
[----:B------:R-:W4:Y:S04]  /*164a0*/  LDL.LU.64 R242, [R1+0x278] ;  /* 0x0002780001f27983 */ /* 0x000f280000300a00 */
[----:B------:R-:W-:Y:S04]  /*164b0*/  STL.64 [R1+0x838], R22 ;  /* 0x0008381601007387 */ /* 0x000fe80000100a00 */
[----:B------:R-:W-:Y:S04]  /*164c0*/  STL.64 [R1+0x840], R20 ;  /* 0x0008401401007387 */ /* 0x000fe80000100a00 */
[----:B------:R-:W4:Y:S01]  /*164d0*/  LDL.LU.64 R234, [R1+0x270] ;  /* 0x0002700001ea7983 */ /* 0x000f220000300a00 */
[----:B------:R-:W-:-:S05]  /*164e0*/  IMAD.WIDE R8, R241, 0x4, R6 ;  /* 0x00000004f1087825 */ /* 0x000fca00078e0206 */
[----:B------:R1:W-:Y:S01]  /*164f0*/  STL.64 [R1+0x848], R8 ;  /* 0x0008480801007387 */ /* 0x0003e20000100a00 */
[----:B------:R-:W-:-:S04]  /*16500*/  IMAD.WIDE R6, R241, 0x4, R4 ;  /* 0x00000004f1067825 */ /* 0x000fc800078e0204 */
[C---:B--2---:R-:W-:Y:S02]  /*16510*/  IMAD.WIDE R4, R241.reuse, 0x4, R238 ;  /* 0x00000004f1047825 */ /* 0x044fe400078e02ee */
[----:B------:R-:W2:Y:S04]  /*16520*/  LDL.LU.64 R238, [R1+0x268] ;  /* 0x0002680001ee7983 */ /* 0x000ea80000300a00 */
[----:B------:R1:W-:Y:S04]  /*16530*/  STL.64 [R1+0x850], R6 ;  /* 0x0008500601007387 */ /* 0x0003e80000100a00 */
[----:B------:R1:W-:Y:S01]  /*16540*/  STL.64 [R1+0x1630], R4 ;  /* 0x0016300401007387 */ /* 0x0003e20000100a00 */
[----:B---3--:R-:W-:-:S04]  /*16550*/  IMAD.WIDE R18, R241, 0x4, R16 ;  /* 0x00000004f1127825 */ /* 0x008fc800078e0210 */
[----:B------:R-:W-:Y:S02]  /*16560*/  IMAD.WIDE R16, R241, 0x4, R236 ;  /* 0x00000004f1107825 */ /* 0x000fe400078e02ec */
[----:B------:R-:W3:Y:S01]  /*16570*/  LDL.LU.64 R236, [R1+0x260] ;  /* 0x0002600001ec7983 */ /* 0x000ee20000300a00 */
[----:B------:R-:W-:-:S04]  /*16580*/  IADD3 R2, R252, -0x5b, RZ ;  /* 0xffffffa5fc027810 */ /* 0x000fc80007ffe0ff */
[----:B------:R-:W-:Y:S01]  /*16590*/  ISETP.GE.U32.AND P0, PT, R2, 0x7fffff66, PT ;  /* 0x7fffff660200780c */ /* 0x000fe20003f06070 */
[----:B------:R1:W-:Y:S04]  /*165a0*/  STL.64 [R1+0x1648], R18 ;  /* 0x0016481201007387 */ /* 0x0003e80000100a00 */
[----:B------:R4:W-:Y:S08]  /*165b0*/  STL.64 [R1+0x1660], R16 ;  /* 0x0016601001007387 */ /* 0x0009f00000100a00 */
[----:B------:R1:W-:Y:S04]  /*165c0*/  LDGSTS.E [R250+0x2d000], [R22.64], !P0 ;  /* 0x2d00000016fa7fae */ /* 0x0003e8000c121844 */
[----:B------:R1:W-:Y:S01]  /*165d0*/  LDGSTS.E [R250+0x2d100], [R20.64], !P0 ;  /* 0x2d10000014fa7fae */ /* 0x0003e2000c121844 */
[----:B------:R-:W-:-:S03]  /*165e0*/  IMAD.WIDE R14, R241, 0x4, R14 ;  /* 0x00000004f10e7825 */ /* 0x000fc600078e020e */
[----:B------:R1:W-:Y:S04]  /*165f0*/  LDGSTS.E [R250+0x2d200], [R8.64], !P0 ;  /* 0x2d20000008fa7fae */ /* 0x0003e8000c121844 */
[----:B------:R4:W-:Y:S04]  /*16600*/  STL.64 [R1+0x1678], R14 ;  /* 0x0016780e01007387 */ /* 0x0009e80000100a00 */
[----:B------:R1:W-:Y:S04]  /*16610*/  LDGSTS.E [R250+0x2d300], [R6.64], !P0 ;  /* 0x2d30000006fa7fae */ /* 0x0003e8000c121844 */
[----:B-1----:R-:W3:Y:S04]  /*16620*/  LDL.LU.64 R8, [R1+0x1d8] ;  /* 0x0001d80001087983 */ /* 0x002ee80000300a00 */
[----:B------:R1:W-:Y:S04]  /*16630*/  LDGSTS.E [R250+0x2d400], [R4.64], !P0 ;  /* 0x2d40000004fa7fae */ /* 0x0003e8000c121844 */
[----:B------:R-:W3:Y:S04]  /*16640*/  LDL.LU.64 R6, [R1+0x1d0] ;  /* 0x0001d00001067983 */ /* 0x000ee80000300a00 */
[----:B------:R1:W-:Y:S04]  /*16650*/  LDGSTS.E [R250+0x2d500], [R18.64], !P0 ;  /* 0x2d50000012fa7fae */ /* 0x0003e8000c121844 */
[----:B-1----:R-:W3:Y:S04]  /*16660*/  LDL.LU.64 R4, [R1+0x1c8] ;  /* 0x0001c80001047983 */ /* 0x002ee80000300a00 */
[----:B------:R4:W-:Y:S04]  /*16670*/  LDGSTS.E [R250+0x2d600], [R16.64], !P0 ;  /* 0x2d60000010fa7fae */ /* 0x0009e8000c121844 */
[----:B------:R1:W-:Y:S01]  /*16680*/  LDGSTS.E [R250+0x2d700], [R14.64], !P0 ;  /* 0x2d7000000efa7fae */ /* 0x0003e2000c121844 */
[----:B------:R-:W-:-:S04]  /*16690*/  IMAD.WIDE R24, R241, 0x4, R12 ;  /* 0x00000004f1187825 */ /* 0x000fc800078e020c */
[C---:B------:R-:W-:Y:S02]  /*166a0*/  IMAD.WIDE R22, R241.reuse, 0x4, R248 ;  /* 0x00000004f1167825 */ /* 0x040fe400078e02f8 */
[----:B------:R-:W3:Y:S02]  /*166b0*/  LDL.LU.64 R248, [R1+0x1c0] ;  /* 0x0001c00001f87983 */ /* 0x000ee40000300a00 */
[C---:B------:R-:W-:Y:S02]  /*166c0*/  IMAD.WIDE R20, R241.reuse, 0x4, R246 ;  /* 0x00000004f1147825 */ /* 0x040fe400078e02f6 */
[----:B------:R-:W-:Y:S02]  /*166d0*/  STL.64 [R1+0x1690], R24 ;  /* 0x0016901801007387 */ /* 0x000fe40000100a00 */
[C---:B------:R-:W-:Y:S02]  /*166e0*/  IMAD.WIDE R18, R241.reuse, 0x4, R10 ;  /* 0x00000004f1127825 */ /* 0x040fe400078e020a */
[----:B------:R-:W3:Y:S04]  /*166f0*/  LDL.LU.64 R246, [R1+0x1b8] ;  /* 0x0001b80001f67983 */ /* 0x000ee80000300a00 */
[----:B------:R1:W-:Y:S04]  /*16700*/  STL.64 [R1+0x16a8], R22 ;  /* 0x0016a81601007387 */ /* 0x0003e80000100a00 */
[----:B------:R1:W-:Y:S01]  /*16710*/  STL.64 [R1+0x16c0], R20 ;  /* 0x0016c01401007387 */ /* 0x0003e20000100a00 */
[----:B----4-:R-:W-:-:S03]  /*16720*/  IMAD.WIDE R16, R241, 0x4, R242 ;  /* 0x00000004f1107825 */ /* 0x010fc600078e02f2 */
[----:B------:R-:W4:Y:S04]  /*16730*/  LDL.LU.64 R242, [R1+0x1b0] ;  /* 0x0001b00001f27983 */ /* 0x000f280000300a00 */
[----:B------:R2:W-:Y:S01]  /*16740*/  STL.64 [R1+0x16d8], R18 ;  /* 0x0016d81201007387 */ /* 0x0005e20000100a00 */
[----:B-1----:R-:W-:-:S03]  /*16750*/  IMAD.WIDE R14, R241, 0x4, R234 ;  /* 0x00000004f10e7825 */ /* 0x002fc600078e02ea */
[----:B------:R1:W-:Y:S01]  /*16760*/  STL.64 [R1+0x16f0], R16 ;  /* 0x0016f01001007387 */ /* 0x0003e20000100a00 */
[----:B--2---:R-:W-:-:S03]  /*16770*/  IMAD.WIDE R12, R241, 0x4, R238 ;  /* 0x00000004f10c7825 */ /* 0x004fc600078e02ee */
[----:B------:R-:W2:Y:S04]  /*16780*/  LDL.LU.64 R238, [R1+0x1a8] ;  /* 0x0001a80001ee7983 */ /* 0x000ea80000300a00 */
[----:B------:R1:W-:Y:S04]  /*16790*/  STL.64 [R1+0x1708], R14 ;  /* 0x0017080e01007387 */ /* 0x0003e80000100a00 */
[----:B------:R1:W-:Y:S01]  /*167a0*/  STL.64 [R1+0x1720], R12 ;  /* 0x0017200c01007387 */ /* 0x0003e20000100a00 */
[----:B---3--:R-:W-:-:S03]  /*167b0*/  IMAD.WIDE R10, R241, 0x4, R236 ;  /* 0x00000004f10a7825 */ /* 0x008fc600078e02ec */
        /* <DEDUP_REMOVED lines=9> */
[----:B------:R1:W-:Y:S04]  /*16850*/  LDGSTS.E [R250+0x2f300], [R18.64], !P1 ;  /* 0x2f30000012fa7fae */ /* 0x0003e8000c921844 */
[----:B-1----:R-:W3:Y:S01]  /*16860*/  LDL.LU.64 R22, [R1+0x118] ;  /* 0x0001180001167983 */ /* 0x002ee20000300a00 */
[----:B------:R-:W-:-:S03]  /*16870*/  IMAD.WIDE R32, R241, 0x4, R8 ;  /* 0x00000004f1207825 */ /* 0x000fc600078e0208 */
[----:B------:R1:W-:Y:S01]  /*16880*/  LDGSTS.E [R250+0x2f400], [R16.64], !P1 ;  /* 0x2f40000010fa7fae */ /* 0x0003e2000c921844 */
[----:B------:R-:W-:-:S03]  /*16890*/  IMAD.WIDE R30, R241, 0x4, R6 ;  /* 0x00000004f11e7825 */ /* 0x000fc600078e0206 */
[----:B------:R-:W-:Y:S04]  /*168a0*/  STL.64 [R1+0x1750], R32 ;  /* 0x0017502001007387 */ /* 0x000fe80000100a00 */
[----:B------:R-:W3:Y:S01]  /*168b0*/  LDL.LU.64 R20, [R1+0x110] ;  /* 0x0001100001147983 */ /* 0x000ee20000300a00 */
[----:B------:R-:W-:-:S03]  /*168c0*/  IMAD.WIDE R8, R241, 0x4, R4 ;  /* 0x00000004f1087825 */ /* 0x000fc600078e0204 */
[----:B------:R-:W-:Y:S04]  /*168d0*/  STL.64 [R1+0x1768], R30 ;  /* 0x0017681e01007387 */ /* 0x000fe80000100a00 */
[----:B------:R-:W3:Y:S04]  /*168e0*/  LDL.LU.64 R18, [R1+0x108] ;  /* 0x0001080001127983 */ /* 0x000ee80000300a00 */
        /* <DEDUP_REMOVED lines=8> */
[----:B------:R1:W-:Y:S04]  /*16970*/  LDGSTS.E [R250+0x31100], [R30.64], !P4 ;  /* 0x311000001efa7fae */ /* 0x0003e8000e121844 */
[----:B------:R1:W-:Y:S01]  /*16980*/  LDGSTS.E [R250+0x31200], [R8.64], !P4 ;  /* 0x3120000008fa7fae */ /* 0x0003e2000e121844 */
[----:B------:R-:W-:-:S05]  /*16990*/  IMAD.WIDE R6, R241, 0x4, R248 ;  /* 0x00000004f1067825 */ /* 0x000fca00078e02f8 */
[----:B------:R1:W-:Y:S01]  /*169a0*/  STL.64 [R1+0x1798], R6 ;  /* 0x0017980601007387 */ /* 0x0003e20000100a00 */
[----:B------:R-:W-:-:S03]  /*169b0*/  IMAD.WIDE R4, R241, 0x4, R246 ;  /* 0x00000004f1047825 */ /* 0x000fc600078e02f6 */
[----:B------:R-:W3:Y:S04]  /*169c0*/  LDL.LU.64 R10, [R1+0xe8] ;  /* 0x0000e800010a7983 */ /* 0x000ee80000300a00 */
[----:B------:R1:W-:Y:S04]  /*169d0*/  STL.64 [R1+0x17b0], R4 ;  /* 0x0017b00401007387 */ /* 0x0003e80000100a00 */
[----:B------:R-:W3:Y:S04]  /*169e0*/  LDL.LU.64 R234, [R1+0xe0] ;  /* 0x0000e00001ea7983 */ /* 0x000ee80000300a00 */
[----:B------:R1:W-:Y:S04]  /*169f0*/  LDGSTS.E [R250+0x31300], [R6.64], !P4 ;  /* 0x3130000006fa7fae */ /* 0x0003e8000e121844 */
[----:B------:R1:W-:Y:S01]  /*16a00*/  LDGSTS.E [R250+0x31400], [R4.64], !P4 ;  /* 0x3140000004fa7fae */ /* 0x0003e2000e121844 */
[----:B----4-:R-:W-:-:S05]  /*16a10*/  IMAD.WIDE R28, R241, 0x4, R242 ;  /* 0x00000004f11c7825 */ /* 0x010fca00078e02f2 */
[----:B------:R-:W-:Y:S01]  /*16a20*/  STL.64 [R1+0x17c8], R28 ;  /* 0x0017c81c01007387 */ /* 0x000fe20000100a00 */
[C---:B--2---:R-:W-:Y:S01]  /*16a30*/  IMAD.WIDE R26, R241.reuse, 0x4, R238 ;  /* 0x00000004f11a7825 */ /* 0x044fe200078e02ee */
[----:B------:R-:W-:Y:S02]  /*16a40*/  IADD3 R2, R252, -0x67, RZ ;  /* 0xffffff99fc027810 */ /* 0x000fe40007ffe0ff */
[----:B------:R2:W-:Y:S04]  /*16a50*/  LDGSTS.E [R250+0x31500], [R28.64], !P4 ;  /* 0x315000001cfa7fae */ /* 0x0005e8000e121844 */
[----:B------:R-:W-:Y:S01]  /*16a60*/  STL.64 [R1+0x17e0], R26 ;  /* 0x0017e01a01007387 */ /* 0x000fe20000100a00 */
[----:B---3--:R-:W-:Y:S01]  /*16a70*/  IMAD.WIDE R24, R241, 0x4, R236 ;  /* 0x00000004f1187825 */ /* 0x008fe200078e02ec */
[----:B------:R-:W-:-:S02]  /*16a80*/  ISETP.GE.U32.AND P3, PT, R2, 0x7fffff5a, PT ;  /* 0x7fffff5a0200780c */ /* 0x000fc40003f66070 */
[----:B------:R3:W-:Y:S04]  /*16a90*/  LDGSTS.E [R250+0x31600], [R26.64], !P4 ;  /* 0x316000001afa7fae */ /* 0x0007e8000e121844 */
[----:B------:R4:W-:Y:S04]  /*16aa0*/  STL.64 [R1+0x17f8], R24 ;  /* 0x0017f81801007387 */ /* 0x0009e80000100a00 */
        /* <DEDUP_REMOVED lines=8> */
[----:B------:R-:W-:-:S03]  /*16b30*/  IADD3 R2, R252, -0x6b, RZ ;  /* 0xffffff95fc027810 */ /* 0x000fc60007ffe0ff */
[----:B------:R4:W-:Y:S01]  /*16b40*/  LDGSTS.E [R250+0x31700], [R24.64], !P4 ;  /* 0x3170000018fa7fae */ /* 0x0009e2000e121844 */
[----:B------:R-:W-:Y:S02]  /*16b50*/  ISETP.GE.U32.AND P5, PT, R2, 0x7fffff56, PT ;  /* 0x7fffff560200780c */ /* 0x000fe40003fa6070 */
[----:B------:R-:W-:Y:S01]  /*16b60*/  IADD3 R2, R252, -0x6f, RZ ;  /* 0xffffff91fc027810 */ /* 0x000fe20007ffe0ff */
[----:B----4-:R-:W-:-:S04]  /*16b70*/  IMAD.WIDE R24, R241, 0x4, R22 ;  /* 0x00000004f1187825 */ /* 0x010fc800078e0216 */
[C---:B------:R-:W-:Y:S01]  /*16b80*/  IMAD.WIDE R22, R241.reuse, 0x4, R20 ;  /* 0x00000004f1167825 */ /* 0x040fe200078e0214 */
[----:B------:R-:W-:Y:S03]  /*16b90*/  STL.64 [R1+0x1810], R24 ;  /* 0x0018101801007387 */ /* 0x000fe60000100a00 */
[----:B------:R-:W-:Y:S01]  /*16ba0*/  IMAD.WIDE R20, R241, 0x4, R18 ;  /* 0x00000004f1147825 */ /* 0x000fe200078e0212 */
[----:B------:R1:W-:Y:S01]  /*16bb0*/  LDGSTS.E [R250+0x33000], [R24.64], !P3 ;  /* 0x3300000018fa7fae */ /* 0x0003e2000d921844 */
[----:B------:R-:W-:-:S03]  /*16bc0*/  ISETP.GE.U32.AND P2, PT, R2, 0x7fffff52, PT ;  /* 0x7fffff520200780c */ /* 0x000fc60003f46070 */
[----:B------:R-:W-:Y:S01]  /*16bd0*/  STL.64 [R1+0x1828], R22 ;  /* 0x0018281601007387 */ /* 0x000fe20000100a00 */
[----:B------:R-:W-:-:S03]  /*16be0*/  IMAD.WIDE R18, R241, 0x4, R16 ;  /* 0x00000004f1127825 */ /* 0x000fc600078e0210 */
[----:B------:R4:W-:Y:S04]  /*16bf0*/  LDGSTS.E [R250+0x33100], [R22.64], !P3 ;  /* 0x3310000016fa7fae */ /* 0x0009e8000d921844 */
[----:B------:R-:W-:Y:S01]  /*16c00*/  STL.64 [R1+0x1840], R20 ;  /* 0x0018401401007387 */ /* 0x000fe20000100a00 */
[----:B------:R-:W-:-:S03]  /*16c10*/  IMAD.WIDE R16, R241, 0x4, R14 ;  /* 0x00000004f1107825 */ /* 0x000fc600078e020e */
[----:B------:R1:W-:Y:S04]  /*16c20*/  LDGSTS.E [R250+0x33200], [R20.64], !P3 ;  /* 0x3320000014fa7fae */ /* 0x0003e8000d921844 */
[----:B------:R2:W-:Y:S01]  /*16c30*/  STL.64 [R1+0x1858], R18 ;  /* 0x0018581201007387 */ /* 0x0005e20000100a00 */
[----:B------:R-:W-:-:S03]  /*16c40*/  IMAD.WIDE R14, R241, 0x4, R12 ;  /* 0x00000004f10e7825 */ /* 0x000fc600078e020c */
[----:B------:R2:W-:Y:S04]  /*16c50*/  LDGSTS.E [R250+0x33300], [R18.64], !P3 ;  /* 0x3330000012fa7fae */ /* 0x0005e8000d921844 */
[----:B------:R3:W-:Y:S04]  /*16c60*/  STL.64 [R1+0x1870], R16 ;  /* 0x0018701001007387 */ /* 0x0007e80000100a00 */
[----:B------:R3:W-:Y:S01]  /*16c70*/  LDGSTS.E [R250+0x33400], [R16.64], !P3 ;  /* 0x3340000010fa7fae */ /* 0x0007e2000d921844 */
[----:B------:R-:W-:-:S03]  /*16c80*/  IADD3 R2, R252, -0x73, RZ ;  /* 0xffffff8dfc027810 */ /* 0x000fc60007ffe0ff */
[----:B------:R1:W-:Y:S04]  /*16c90*/  STL.64 [R1+0x1888], R14 ;  /* 0x0018880e01007387 */ /* 0x0003e80000100a00 */
[----:B------:R1:W-:Y:S01]  /*16ca0*/  LDGSTS.E [R250+0x33500], [R14.64], !P3 ;  /* 0x335000000efa7fae */ /* 0x0003e2000d921844 */
[----:B------:R-:W-:-:S04]  /*16cb0*/  IMAD.WIDE R12, R241, 0x4, R10 ;  /* 0x00000004f10c7825 */ /* 0x000fc800078e020a */
[----:B------:R-:W-:Y:S01]  /*16cc0*/  IMAD.WIDE R10, R241, 0x4, R234 ;  /* 0x00000004f10a7825 */ /* 0x000fe200078e02ea */
[----:B------:R1:W-:Y:S04]  /*16cd0*/  STL.64 [R1+0x18a0], R12 ;  /* 0x0018a00c01007387 */ /* 0x0003e80000100a00 */
[----:B------:R1:W-:Y:S04]  /*16ce0*/  LDGSTS.E [R250+0x33600], [R12.64], !P3 ;  /* 0x336000000cfa7fae */ /* 0x0003e8000d921844 */
[----:B------:R1:W-:Y:S04]  /*16cf0*/  STL.64 [R1+0x18b8], R10 ;  /* 0x0018b80a01007387 */ /* 0x0003e80000100a00 */
[----:B------:R1:W-:Y:S01]  /*16d00*/  LDGSTS.E [R250+0x33700], [R10.64], !P3 ;  /* 0x337000000afa7fae */ /* 0x0003e2000d921844 */
[----:B------:R-:W-:-:S02]  /*16d10*/  ISETP.GE.U32.AND P6, PT, R2, 0x7fffff4e, PT ;  /* 0x7fffff4e0200780c */ /* 0x000fc40003fc6070 */
[----:B------:R-:W-:-:S04]  /*16d20*/  IADD3 R2, R252, -0x77, RZ ;  /* 0xffffff89fc027810 */ /* 0x000fc80007ffe0ff */
[----:B------:R-:W-:Y:S02]  /*16d30*/  ISETP.GE.U32.AND P0, PT, R2, 0x7fffff4a, PT ;  /* 0x7fffff4a0200780c */ /* 0x000fe40003f06070 */
[----:B------:R-:W-:-:S04]  /*16d40*/  IADD3 R2, R252, -0x7b, RZ ;  /* 0xffffff85fc027810 */ /* 0x000fc80007ffe0ff */
[----:B------:R-:W-:Y:S01]  /*16d50*/  ISETP.GE.U32.AND P1, PT, R2, 0x7fffff46, PT ;  /* 0x7fffff460200780c */ /* 0x000fe20003f26070 */
[----:B--2---:R-:W-:-:S04]  /*16d60*/  IMAD.WIDE R18, R241, 0x4, R8 ;  /* 0x00000004f1127825 */ /* 0x004fc800078e0208 */
[C---:B---3--:R-:W-:Y:S01]  /*16d70*/  IMAD.WIDE R16, R241.reuse, 0x4, R6 ;  /* 0x00000004f1107825 */ /* 0x048fe200078e0206 */
[----:B------:R2:W-:Y:S03]  /*16d80*/  STL.64 [R1+0x18e0], R18 ;  /* 0x0018e01201007387 */ /* 0x0005e60000100a00 */
[C---:B-1----:R-:W-:Y:S01]  /*16d90*/  IMAD.WIDE R14, R241.reuse, 0x4, R4 ;  /* 0x00000004f10e7825 */ /* 0x042fe200078e0204 */
[----:B------:R2:W-:Y:S03]  /*16da0*/  LDGSTS.E [R250+0x35000], [R18.64], !P5 ;  /* 0x3500000012fa7fae */ /* 0x0005e6000e921844 */
        /* <DEDUP_REMOVED lines=10> */
[C---:B--2---:R-:W-:Y:S01]  /*16e50*/  IMAD.WIDE R18, R241.reuse, 0x4, R154 ;  /* 0x00000004f1127825 */ /* 0x044fe200078e029a */
[----:B------:R4:W-:Y:S03]  /*16e60*/  LDGSTS.E [R250+0x35300], [R12.64], !P5 ;  /* 0x353000000cfa7fae */ /* 0x0009e6000e921844 */
[C---:B-1----:R-:W-:Y:S01]  /*16e70*/  IMAD.WIDE R16, R241.reuse, 0x4, R156 ;  /* 0x00000004f1107825 */ /* 0x042fe200078e029c */
[----:B------:R1:W-:Y:S03]  /*16e80*/  STL.64 [R1+0x1940], R10 ;  /* 0x0019400a01007387 */ /* 0x0003e60000100a00 */
[C---:B---3--:R-:W-:Y:S01]  /*16e90*/  IMAD.WIDE R14, R241.reuse, 0x4, R158 ;  /* 0x00000004f10e7825 */ /* 0x048fe200078e029e */
        /* <DEDUP_REMOVED lines=82> */
[----:B------:R-:W-:Y:S01]  /*173c0*/  STL.64 [R1+0x2b90], R18 ;  /* 0x002b901201007387 */ /* 0x000fe20000100a00 */
[----:B---3--:R-:W-:-:S03]  /*173d0*/  IMAD.WIDE R6, R241, 0x4, R216 ;  /* 0x00000004f1067825 */ /* 0x008fc600078e02d8 */
[----:B------:R-:W-:Y:S01]  /*173e0*/  STL.64 [R1+0x2b88], R16 ;  /* 0x002b881001007387 */ /* 0x000fe20000100a00 */
[----:B-1----:R-:W-:-:S03]  /*173f0*/  IMAD.WIDE R4, R241, 0x4, R212 ;  /* 0x00000004f1047825 */ /* 0x002fc600078e02d4 */
[----:B------:R-:W-:Y:S04]  /*17400*/  STL.64 [R1+0x2b80], R14 ;  /* 0x002b800e01007387 */ /* 0x000fe80000100a00 */
        /* <DEDUP_REMOVED lines=8> */
[----:B------:R1:W-:Y:S04]  /*17490*/  STL.64 [R1+0x2b58], R6 ;  /* 0x002b580601007387 */ /* 0x0003e80000100a00 */
[----:B------:R1:W-:Y:S04]  /*174a0*/  LDGSTS.E [R250+0x3d400], [R10.64], !P1 ;  /* 0x3d4000000afa7fae */ /* 0x0003e8000c921844 */
[----:B------:R3:W-:Y:S04]  /*174b0*/  LDGSTS.E [R250+0x3d500], [R4.64], !P1 ;  /* 0x3d50000004fa7fae */ /* 0x0007e8000c921844 */
[----:B------:R-:W4:Y:S01]  /*174c0*/  LDL.LU.64 R242, [R1+0x818] ;  /* 0x0008180001f27983 */ /* 0x000f220000300a00 */
[----:B------:R-:W-:Y:S01]  /*174d0*/  IADD3 R2, R252, -0x7f, RZ ;  /* 0xffffff81fc027810 */ /* 0x000fe20007ffe0ff */
[----:B------:R-:W-:-:S02]  /*174e0*/  IMAD.WIDE R22, R241, 0x4, R218 ;  /* 0x00000004f1167825 */ /* 0x000fc400078e02da */
[----:B------:R1:W-:Y:S04]  /*174f0*/  LDGSTS.E [R250+0x3d600], [R8.64], !P1 ;  /* 0x3d60000008fa7fae */ /* 0x0003e8000c921844 */
[----:B---3--:R-:W3:Y:S04]  /*17500*/  LDL.LU.64 R4, [R1+0x810] ;  /* 0x0008100001047983 */ /* 0x008ee80000300a00 */
[----:B------:R-:W3:Y:S04]  /*17510*/  LDL.LU.64 R248, [R1+0x808] ;  /* 0x0008080001f87983 */ /* 0x000ee80000300a00 */
[----:B------:R-:W4:Y:S04]  /*17520*/  LDL.LU.64 R246, [R1+0x800] ;  /* 0x0008000001f67983 */ /* 0x000f280000300a00 */
[----:B------:R-:W4:Y:S04]  /*17530*/  LDL.LU.64 R238, [R1+0x7f8] ;  /* 0x0007f80001ee7983 */ /* 0x000f280000300a00 */
[----:B------:R-:W4:Y:S01]  /*17540*/  LDL.LU.64 R236, [R1+0x7f0] ;  /* 0x0007f00001ec7983 */ /* 0x000f220000300a00 */
[----:B------:R-:W-:Y:S01]  /*17550*/  ISETP.GE.U32.AND P4, PT, R2, 0x7fffff42, PT ;  /* 0x7fffff420200780c */ /* 0x000fe20003f86070 */
[----:B------:R-:W-:-:S02]  /*17560*/  IMAD.WIDE R20, R241, 0x4, R220 ;  /* 0x00000004f1147825 */ /* 0x000fc400078e02dc */
[----:B------:R-:W4:Y:S02]  /*17570*/  LDL.LU.64 R234, [R1+0x7e8] ;  /* 0x0007e80001ea7983 */ /* 0x000f240000300a00 */
[C---:B-1----:R-:W-:Y:S02]  /*17580*/  IMAD.WIDE R18, R241.reuse, 0x4, R222 ;  /* 0x00000004f1127825 */ /* 0x042fe400078e02de */
[----:B------:R-:W4:Y:S02]  /*17590*/  LDL.LU.64 R8, [R1+0x7e0] ;  /* 0x0007e00001087983 */ /* 0x000f240000300a00 */
[C---:B--2---:R-:W-:Y:S02]  /*175a0*/  IMAD.WIDE R16, R241.reuse, 0x4, R224 ;  /* 0x00000004f1107825 */ /* 0x044fe400078e02e0 */
[----:B------:R1:W-:Y:S02]  /*175b0*/  LDGSTS.E [R250+0x3d700], [R6.64], !P1 ;  /* 0x3d70000006fa7fae */ /* 0x0003e4000c921844 */
[----:B------:R-:W-:-:S02]  /*175c0*/  IMAD.WIDE R14, R241, 0x4, R226 ;  /* 0x00000004f10e7825 */ /* 0x000fc400078e02e2 */
[----:B------:R-:W-:Y:S02]  /*175d0*/  STL.64 [R1+0x2bd0], R22 ;  /* 0x002bd01601007387 */ /* 0x000fe40000100a00 */
[C---:B------:R-:W-:Y:S02]  /*175e0*/  IMAD.WIDE R12, R241.reuse, 0x4, R228 ;  /* 0x00000004f10c7825 */ /* 0x040fe400078e02e4 */
[----:B------:R-:W-:Y:S02]  /*175f0*/  STL.64 [R1+0x2bc8], R20 ;  /* 0x002bc81401007387 */ /* 0x000fe40000100a00 */
[C---:B------:R-:W-:Y:S02]  /*17600*/  IMAD.WIDE R10, R241.reuse, 0x4, R230 ;  /* 0x00000004f10a7825 */ /* 0x040fe400078e02e6 */
[----:B------:R2:W-:Y:S02]  /*17610*/  LDGSTS.E [R250+0x3f000], [R22.64], !P4 ;  /* 0x3f00000016fa7fae */ /* 0x0005e4000e121844 */
[----:B-1----:R-:W-:-:S02]  /*17620*/  IMAD.WIDE R6, R241, 0x4, R232 ;  /* 0x00000004f1067825 */ /* 0x002fc400078e02e8 */
        /* <DEDUP_REMOVED lines=12> */
[----:B------:R1:W-:Y:S04]  /*176f0*/  LDGSTS.E [R250+0x3f700], [R6.64], !P4 ;  /* 0x3f70000006fa7fae */ /* 0x0003e8000e121844 */
[----:B------:R-:W-:Y:S04]  /*17700*/  STL.64 [R1+0x30c0], R250 ;  /* 0x0030c0fa01007387 */ /* 0x000fe80000100a00 */
[----:B-1----:R-:W2:Y:S01]  /*17710*/  LDL.LU.64 R6, [R1+0x718] ;  /* 0x0007180001067983 */ /* 0x002ea20000300a00 */
[----:B---3--:R-:W-:-:S03]  /*17720*/  IMAD.WIDE R216, R241, 0x4, R248 ;  /* 0x00000004f1d87825 */ /* 0x008fc600078e02f8 */
[----:B------:R-:W3:Y:S01]  /*17730*/  LDL.LU.64 R248, [R1+0x710] ;  /* 0x0007100001f87983 */ /* 0x000ee20000300a00 */
[----:B----4-:R-:W-:-:S03]  /*17740*/  IMAD.WIDE R214, R241, 0x4, R246 ;  /* 0x00000004f1d67825 */ /* 0x010fc600078e02f6 */
[----:B------:R-:W4:Y:S01]  /*17750*/  LDL.LU.64 R246, [R1+0x708] ;  /* 0x0007080001f67983 */ /* 0x000f220000300a00 */
[----:B------:R-:W-:-:S03]  /*17760*/  IMAD.WIDE R218, R241, 0x4, R4 ;  /* 0x00000004f1da7825 */ /* 0x000fc600078e0204 */
        /* <DEDUP_REMOVED lines=10> */
[----:B------:R-:W-:Y:S04]  /*17810*/  STL.64 [R1+0x2fc0], R242 ;  /* 0x002fc0f201007387 */ /* 0x000fe80000100a00 */
[----:B------:R-:W-:Y:S04]  /*17820*/  STL.64 [R1+0x2fc8], R218 ;  /* 0x002fc8da01007387 */ /* 0x000fe80000100a00 */
[----:B------:R-:W-:Y:S04]  /*17830*/  STL.64 [R1+0x2fd0], R216 ;  /* 0x002fd0d801007387 */ /* 0x000fe80000100a00 */
[----:B------:R-:W-:Y:S04]  /*17840*/  STL.64 [R1+0x2fd8], R214 ;  /* 0x002fd8d601007387 */ /* 0x000fe80000100a00 */
[----:B------:R-:W-:Y:S04]  /*17850*/  STL.64 [R1+0x2fe0], R212 ;  /* 0x002fe0d401007387 */ /* 0x000fe80000100a00 */
[----:B------:R-:W-:Y:S04]  /*17860*/  STL.64 [R1+0x2fe8], R210 ;  /* 0x002fe8d201007387 */ /* 0x000fe80000100a00 */
[----:B------:R-:W-:Y:S04]  /*17870*/  STL.64 [R1+0x2ff0], R208 ;  /* 0x002ff0d001007387 */ /* 0x000fe80000100a00 */
[----:B------:R-:W-:Y:S01]  /*17880*/  STL.64 [R1+0x2ff8], R206 ;  /* 0x002ff8ce01007387 */ /* 0x000fe20000100a00 */
[----:B--2---:R-:W-:-:S03]  /*17890*/  IMAD.WIDE R204, R241, 0x4, R6 ;  /* 0x00000004f1cc7825 */ /* 0x004fc600078e0206 */
[----:B------:R-:W2:Y:S01]  /*178a0*/  LDL.LU.64 R6, [R1+0x8a0] ;  /* 0x0008a00001067983 */ /* 0x000ea20000300a00 */
[----:B---3--:R-:W-:-:S03]  /*178b0*/  IMAD.WIDE R202, R241, 0x4, R248 ;  /* 0x00000004f1ca7825 */ /* 0x008fc600078e02f8 */
[----:B------:R-:W3:Y:S01]  /*178c0*/  LDL.LU.64 R248, [R1+0x8a8] ;  /* 0x0008a80001f87983 */ /* 0x000ee20000300a00 */
[----:B----4-:R-:W-:-:S03]  /*178d0*/  IMAD.WIDE R200, R241, 0x4, R246 ;  /* 0x00000004f1c87825 */ /* 0x010fc600078e02f6 */
[----:B------:R-:W4:Y:S01]  /*178e0*/  LDL.LU.64 R246, [R1+0x8b0] ;  /* 0x0008b00001f67983 */ /* 0x000f220000300a00 */
[----:B------:R-:W-:-:S03]  /*178f0*/  IMAD.WIDE R198, R241, 0x4, R4 ;  /* 0x00000004f1c67825 */ /* 0x000fc600078e0204 */
[----:B------:R-:W4:Y:S01]  /*17900*/  LDL.LU.64 R234, [R1+0x8b8] ;  /* 0x0008b80001ea7983 */ /* 0x000f220000300a00 */
[----:B------:R-:W-:-:S03]  /*17910*/  IMAD.WIDE R196, R241, 0x4, R238 ;  /* 0x00000004f1c47825 */ /* 0x000fc600078e02ee */
[----:B------:R-:W4:Y:S04]  /*17920*/  LDL.LU.64 R8, [R1+0x8c0] ;  /* 0x0008c00001087983 */ /* 0x000f280000300a00 */
[----:B------:R-:W4:Y:S04]  /*17930*/  LDL.LU.64 R4, [R1+0x8c8] ;  /* 0x0008c80001047983 */ /* 0x000f280000300a00 */
[----:B------:R-:W4:Y:S01]  /*17940*/  LDL.LU.64 R238, [R1+0x8d0] ;  /* 0x0008d00001ee7983 */ /* 0x000f220000300a00 */
[----:B------:R-:W-:-:S03]  /*17950*/  IMAD.WIDE R194, R241, 0x4, R236 ;  /* 0x00000004f1c27825 */ /* 0x000fc600078e02ec */
[----:B------:R-:W4:Y:S01]  /*17960*/  LDL.LU.64 R236, [R1+0x8d8] ;  /* 0x0008d80001ec7983 */ /* 0x000f220000300a00 */
[----:B------:R-:W-:-:S03]  /*17970*/  IMAD.WIDE R192, R241, 0x4, R12 ;  /* 0x00000004f1c07825 */ /* 0x000fc600078e020c */
[----:B------:R-:W-:Y:S01]  /*17980*/  STL.64 [R1+0x3000], R204 ;  /* 0x003000cc01007387 */ /* 0x000fe20000100a00 */
[----:B------:R-:W-:-:S03]  /*17990*/  IMAD.WIDE R190, R241, 0x4, R10 ;  /* 0x00000004f1be7825 */ /* 0x000fc600078e020a */
        /* <DEDUP_REMOVED lines=12> */
[----:B------:R-:W4:Y:S04]  /*17a60*/  LDL.LU.64 R246, [R1+0x8f0] ;  /* 0x0008f00001f67983 */ /* 0x000f280000300a00 */
        /* <DEDUP_REMOVED lines=17> */
[----:B------:R-:W-:Y:S04]  /*17b80*/  STL.64 [R1+0x3078], R174 ;  /* 0x003078ae01007387 */ /* 0x000fe80000100a00 */
[----:B------:R-:W4:Y:S04]  /*17b90*/  LDL.LU.64 R10, [R1+0x920] ;  /* 0x00092000010a7983 */ /* 0x000f280000300a00 */
[----:B------:R-:W4:Y:S04]  /*17ba0*/  LDL.LU.64 R234, [R1+0x928] ;  /* 0x0009280001ea7983 */ /* 0x000f280000300a00 */
[----:B------:R-:W4:Y:S01]  /*17bb0*/  LDL.LU.64 R8, [R1+0x930] ;  /* 0x0009300001087983 */ /* 0x000f220000300a00 */
        /* <DEDUP_REMOVED lines=10> */
[----:B------:R-:W-:-:S04]  /*17c60*/  IADD3 R2, R252, -0x44, RZ ;  /* 0xffffffbcfc027810 */ /* 0x000fc80007ffe0ff */
[----:B------:R-:W-:Y:S02]  /*17c70*/  ISETP.GE.U32.AND P3, PT, R2, 0x7fffff7d, PT ;  /* 0x7fffff7d0200780c */ /* 0x000fe40003f66070 */
[----:B------:R-:W-:-:S04]  /*17c80*/  IADD3 R2, R252, -0x48, RZ ;  /* 0xffffffb8fc027810 */ /* 0x000fc80007ffe0ff */
[----:B------:R-:W-:Y:S02]  /*17c90*/  ISETP.GE.U32.AND P5, PT, R2, 0x7fffff79, PT ;  /* 0x7fffff790200780c */ /* 0x000fe40003fa6070 */
[----:B------:R-:W-:-:S04]  /*17ca0*/  IADD3 R2, R252, -0x4c, RZ ;  /* 0xffffffb4fc027810 */ /* 0x000fc80007ffe0ff */
[----:B------:R-:W-:Y:S02]  /*17cb0*/  ISETP.GE.U32.AND P2, PT, R2, 0x7fffff75, PT ;  /* 0x7fffff750200780c */ /* 0x000fe40003f46070 */
[----:B------:R-:W-:Y:S02]  /*17cc0*/  IADD3 R2, R252, -0x50, RZ ;  /* 0xffffffb0fc027810 */ /* 0x000fe40007ffe0ff */
[----:B------:R-:W-:Y:S02]  /*17cd0*/  LOP3.LUT R244, R245, 0x60, RZ, 0x3c, !PT ;  /* 0x00000060f5f47812 */ /* 0x000fe400078e3cff */
[----:B------:R-:W-:Y:S02]  /*17ce0*/  ISETP.GE.U32.AND P6, PT, R2, 0x7fffff71, PT ;  /* 0x7fffff710200780c */ /* 0x000fe40003fc6070 */
[----:B------:R-:W-:Y:S01]  /*17cf0*/  IADD3 R2, R252, -0x54, RZ ;  /* 0xffffffacfc027810 */ /* 0x000fe20007ffe0ff */
[----:B------:R1:W-:Y:S03]  /*17d00*/  LDGSTS.E [R244+0x21800], [R242.64], !P3 ;  /* 0x21800000f2f47fae */ /* 0x0003e6000d921844 */
[----:B------:R-:W-:Y:S01]  /*17d10*/  ISETP.GE.U32.AND P0, PT, R2, 0x7fffff6d, PT ;  /* 0x7fffff6d0200780c */ /* 0x000fe20003f06070 */
[----:B------:R1:W-:Y:S01]  /*17d20*/  LDGSTS.E [R244+0x21900], [R218.64], !P3 ;  /* 0x21900000daf47fae */ /* 0x0003e2000d921844 */
[----:B------:R-:W-:-:S03]  /*17d30*/  IADD3 R2, R252, -0x58, RZ ;  /* 0xffffffa8fc027810 */ /* 0x000fc60007ffe0ff */
[----:B------:R1:W-:Y:S04]  /*17d40*/  LDGSTS.E [R244+0x21a00], [R216.64], !P3 ;  /* 0x21a00000d8f47fae */ /* 0x0003e8000d921844 */
[----:B------:R1:W-:Y:S01]  /*17d50*/  LDGSTS.E [R244+0x21b00], [R214.64], !P3 ;  /* 0x21b00000d6f47fae */ /* 0x0003e2000d921844 */
[----:B------:R-:W-:-:S03]  /*17d60*/  ISETP.GE.U32.AND P1, PT, R2, 0x7fffff69, PT ;  /* 0x7fffff690200780c */ /* 0x000fc60003f26070 */
[----:B------:R1:W-:Y:S01]  /*17d70*/  LDGSTS.E [R244+0x21c00], [R212.64], !P3 ;  /* 0x21c00000d4f47fae */ /* 0x0003e2000d921844 */
[----:B------:R-:W-:-:S03]  /*17d80*/  IADD3 R2, R252, -0x5c, RZ ;  /* 0xffffffa4fc027810 */ /* 0x000fc60007ffe0ff */
[----:B------:R1:W-:Y:S04]  /*17d90*/  LDGSTS.E [R244+0x21d00], [R210.64], !P3 ;  /* 0x21d00000d2f47fae */ /* 0x0003e8000d921844 */
[----:B------:R1:W-:Y:S01]  /*17da0*/  LDGSTS.E [R244+0x21e00], [R208.64], !P3 ;  /* 0x21e00000d0f47fae */ /* 0x0003e2000d921844 */
[----:B------:R-:W-:-:S03]  /*17db0*/  IMAD.WIDE R166, R241, 0x4, R14 ;  /* 0x00000004f1a67825 */ /* 0x000fc600078e020e */
[----:B------:R1:W-:Y:S04]  /*17dc0*/  LDGSTS.E [R244+0x21f00], [R206.64], !P3 ;  /* 0x21f00000cef47fae */ /* 0x0003e8000d921844 */
[----:B------:R1:W-:Y:S01]  /*17dd0*/  LDGSTS.E [R244+0x23800], [R204.64], !P5 ;  /* 0x23800000ccf47fae */ /* 0x0003e2000e921844 */
[----:B------:R-:W-:-:S03]  /*17de0*/  ISETP.GE.U32.AND P4, PT, R2, 0x7fffff65, PT ;  /* 0x7fffff650200780c */ /* 0x000fc60003f86070 */
[----:B------:R1:W-:Y:S01]  /*17df0*/  LDGSTS.E [R244+0x23900], [R202.64], !P5 ;  /* 0x23900000caf47fae */ /* 0x0003e2000e921844 */
[----:B------:R-:W-:-:S03]  /*17e00*/  IADD3 R2, R252, -0x60, RZ ;  /* 0xffffffa0fc027810 */ /* 0x000fc60007ffe0ff */
[----:B------:R1:W-:Y:S01]  /*17e10*/  LDGSTS.E [R244+0x23a00], [R200.64], !P5 ;  /* 0x23a00000c8f47fae */ /* 0x0003e2000e921844 */
[----:B------:R-:W-:-:S03]  /*17e20*/  IMAD.WIDE R64, R241, 0x4, R12 ;  /* 0x00000004f1407825 */ /* 0x000fc600078e020c */
[----:B------:R1:W-:Y:S01]  /*17e30*/  LDGSTS.E [R244+0x23b00], [R198.64], !P5 ;  /* 0x23b00000c6f47fae */ /* 0x0003e2000e921844 */
[----:B------:R-:W-:-:S03]  /*17e40*/  IMAD.WIDE R62, R241, 0x4, R4 ;  /* 0x00000004f13e7825 */ /* 0x000fc600078e0204 */
[----:B------:R1:W-:Y:S04]  /*17e50*/  LDGSTS.E [R244+0x23c00], [R196.64], !P5 ;  /* 0x23c00000c4f47fae */ /* 0x0003e8000e921844 */
[----:B------:R-:W-:Y:S04]  /*17e60*/  STL.64 [R1+0x3080], R172 ;  /* 0x003080ac01007387 */ /* 0x000fe80000100a00 */
[----:B------:R1:W-:Y:S04]  /*17e70*/  LDGSTS.E [R244+0x23d00], [R194.64], !P5 ;  /* 0x23d00000c2f47fae */ /* 0x0003e8000e921844 */
[----:B------:R-:W-:Y:S01]  /*17e80*/  STL.64 [R1+0x3088], R170 ;  /* 0x003088aa01007387 */ /* 0x000fe20000100a00 */
[----:B------:R-:W-:-:S03]  /*17e90*/  ISETP.GE.U32.AND P3, PT, R2, 0x7fffff61, PT ;  /* 0x7fffff610200780c */ /* 0x000fc60003f66070 */
[----:B------:R1:W-:Y:S04]  /*17ea0*/  LDGSTS.E [R244+0x23e00], [R192.64], !P5 ;  /* 0x23e00000c0f47fae */ /* 0x0003e8000e921844 */
[----:B------:R-:W-:Y:S01]  /*17eb0*/  STL.64 [R1+0x3090], R168 ;  /* 0x003090a801007387 */ /* 0x000fe20000100a00 */
[----:B------:R-:W-:-:S03]  /*17ec0*/  IADD3 R2, R252, -0x64, RZ ;  /* 0xffffff9cfc027810 */ /* 0x000fc60007ffe0ff */
[----:B------:R1:W-:Y:S04]  /*17ed0*/  LDGSTS.E [R244+0x23f00], [R190.64], !P5 ;  /* 0x23f00000bef47fae */ /* 0x0003e8000e921844 */
[----:B------:R-:W-:Y:S04]  /*17ee0*/  STL.64 [R1+0x3098], R166 ;  /* 0x003098a601007387 */ /* 0x000fe80000100a00 */
[----:B------:R1:W-:Y:S04]  /*17ef0*/  LDGSTS.E [R244+0x25800], [R188.64], !P2 ;  /* 0x25800000bcf47fae */ /* 0x0003e8000d121844 */
[----:B------:R-:W-:Y:S04]  /*17f00*/  STL.64 [R1+0x30a0], R164 ;  /* 0x0030a0a401007387 */ /* 0x000fe80000100a00 */
[----:B------:R1:W-:Y:S04]  /*17f10*/  LDGSTS.E [R244+0x25900], [R186.64], !P2 ;  /* 0x25900000baf47fae */ /* 0x0003e8000d121844 */
[----:B------:R-:W-:Y:S01]  /*17f20*/  STL.64 [R1+0x30a8], R66 ;  /* 0x0030a84201007387 */ /* 0x000fe20000100a00 */
[----:B--2---:R-:W-:-:S03]  /*17f30*/  IMAD.WIDE R54, R241, 0x4, R6 ;  /* 0x00000004f1367825 */ /* 0x004fc600078e0206 */
[----:B------:R2:W-:Y:S04]  /*17f40*/  LDGSTS.E [R244+0x25a00], [R184.64], !P2 ;  /* 0x25a00000b8f47fae */ /* 0x0005e8000d121844 */
[----:B------:R-:W-:Y:S01]  /*17f50*/  STL.64 [R1+0x30b0], R64 ;  /* 0x0030b04001007387 */ /* 0x000fe20000100a00 */
[----:B------:R-:W-:-:S03]  /*17f60*/  ISETP.GE.U32.AND P5, PT, R2, 0x7fffff5d, PT ;  /* 0x7fffff5d0200780c */ /* 0x000fc60003fa6070 */
[----:B------:R1:W-:Y:S04]  /*17f70*/  LDGSTS.E [R244+0x25b00], [R182.64], !P2 ;  /* 0x25b00000b6f47fae */ /* 0x0003e8000d121844 */
[----:B------:R-:W-:Y:S01]  /*17f80*/  STL.64 [R1+0x30b8], R62 ;  /* 0x0030b83e01007387 */ /* 0x000fe20000100a00 */
[----:B------:R-:W-:-:S03]  /*17f90*/  IADD3 R2, R252, -0x68, RZ ;  /* 0xffffff98fc027810 */ /* 0x000fc60007ffe0ff */
[----:B------:R1:W-:Y:S04]  /*17fa0*/  LDGSTS.E [R244+0x25c00], [R180.64], !P2 ;  /* 0x25c00000b4f47fae */ /* 0x0003e8000d121844 */
[----:B------:R-:W2:Y:S04]  /*17fb0*/  LDL.LU.64 R16, [R1+0xa58] ;  /* 0x000a580001107983 */ /* 0x000ea80000300a00 */
[----:B------:R1:W-:Y:S04]  /*17fc0*/  LDGSTS.E [R244+0x25d00], [R178.64], !P2 ;  /* 0x25d00000b2f47fae */ /* 0x0003e8000d121844 */
[----:B------:R1:W-:Y:S04]  /*17fd0*/  LDGSTS.E [R244+0x25e00], [R176.64], !P2 ;  /* 0x25e00000b0f47fae */ /* 0x0003e8000d121844 */
[----:B------:R-:W2:Y:S04]  /*17fe0*/  LDL.LU.64 R6, [R1+0xa50] ;  /* 0x000a500001067983 */ /* 0x000ea80000300a00 */
[----:B------:R1:W-:Y:S01]  /*17ff0*/  LDGSTS.E [R244+0x25f00], [R174.64], !P2 ;  /* 0x25f00000aef47fae */ /* 0x0003e2000d121844 */
[----:B------:R-:W-:-:S03]  /*18000*/  ISETP.GE.U32.AND P2, PT, R2, 0x7fffff59, PT ;  /* 0x7fffff590200780c */ /* 0x000fc60003f46070 */
[----:B------:R1:W-:Y:S01]  /*18010*/  LDGSTS.E [R244+0x27800], [R172.64], !P6 ;  /* 0x27800000acf47fae */ /* 0x0003e2000f121844 */
[----:B------:R-:W-:-:S03]  /*18020*/  IADD3 R2, R252, -0x6c, RZ ;  /* 0xffffff94fc027810 */ /* 0x000fc60007ffe0ff */
[----:B------:R1:W-:Y:S04]  /*18030*/  LDGSTS.E [R244+0x27900], [R170.64], !P6 ;  /* 0x27900000aaf47fae */ /* 0x0003e8000f121844 */
[----:B------:R1:W-:Y:S04]  /*18040*/  LDGSTS.E [R244+0x27a00], [R168.64], !P6 ;  /* 0x27a00000a8f47fae */ /* 0x0003e8000f121844 */
[----:B------:R1:W-:Y:S04]  /*18050*/  LDGSTS.E [R244+0x27b00], [R166.64], !P6 ;  /* 0x27b00000a6f47fae */ /* 0x0003e8000f121844 */
[----:B------:R1:W-:Y:S04]  /*18060*/  LDGSTS.E [R244+0x27c00], [R164.64], !P6 ;  /* 0x27c00000a4f47fae */ /* 0x0003e8000f121844 */
[----:B------:R1:W-:Y:S04]  /*18070*/  LDGSTS.E [R244+0x27d00], [R66.64], !P6 ;  /* 0x27d0000042f47fae */ /* 0x0003e8000f121844 */
[----:B------:R1:W-:Y:S04]  /*18080*/  LDGSTS.E [R244+0x27e00], [R64.64], !P6 ;  /* 0x27e0000040f47fae */ /* 0x0003e8000f121844 */
[----:B------:R1:W-:Y:S01]  /*18090*/  LDGSTS.E [R244+0x27f00], [R62.64], !P6 ;  /* 0x27f000003ef47fae */ /* 0x0003e2000f121844 */
[----:B------:R-:W-:Y:S01]  /*180a0*/  ISETP.GE.U32.AND P6, PT, R2, 0x7fffff55, PT ;  /* 0x7fffff550200780c */ /* 0x000fe20003fc6070 */
[----:B---3--:R-:W-:-:S02]  /*180b0*/  IMAD.WIDE R52, R241, 0x4, R248 ;  /* 0x00000004f1347825 */ /* 0x008fc400078e02f8 */
[----:B------:R-:W3:Y:S02]  /*180c0*/  LDL.LU.64 R248, [R1+0xa48] ;  /* 0x000a480001f87983 */ /* 0x000ee40000300a00 */
[C---:B----4-:R-:W-:Y:S02]  /*180d0*/  IMAD.WIDE R50, R241.reuse, 0x4, R246 ;  /* 0x00000004f1327825 */ /* 0x050fe400078e02f6 */
[----:B------:R-:W4:Y:S04]  /*180e0*/  LDL.LU.64 R14, [R1+0xa40] ;  /* 0x000a4000010e7983 */ /* 0x000f280000300a00 */
        /* <DEDUP_REMOVED lines=11> */
[----:B------:R-:W4:Y:S04]  /*181a0*/  LDL.LU.64 R8, [R1+0xa08] ;  /* 0x000a080001087983 */ /* 0x000f280000300a00 */
[----:B------:R-:W-:Y:S04]  /*181b0*/  STL.64 [R1+0x30c8], R60 ;  /* 0x0030c83c01007387 */ /* 0x000fe80000100a00 */
[----:B------:R-:W-:Y:S04]  /*181c0*/  STL.64 [R1+0x30d0], R58 ;  /* 0x0030d03a01007387 */ /* 0x000fe80000100a00 */
[----:B------:R-:W-:Y:S04]  /*181d0*/  STL.64 [R1+0x30d8], R56 ;  /* 0x0030d83801007387 */ /* 0x000fe80000100a00 */
[----:B------:R-:W-:Y:S04]  /*181e0*/  STL.64 [R1+0x30e0], R54 ;  /* 0x0030e03601007387 */ /* 0x000fe80000100a00 */
[----:B------:R-:W-:Y:S04]  /*181f0*/  STL.64 [R1+0x30e8], R52 ;  /* 0x0030e83401007387 */ /* 0x000fe80000100a00 */
[----:B------:R-:W-:Y:S04]  /*18200*/  STL.64 [R1+0x30f0], R50 ;  /* 0x0030f03201007387 */ /* 0x000fe80000100a00 */
[----:B------:R-:W-:Y:S04]  /*18210*/  STL.64 [R1+0x30f8], R48 ;  /* 0x0030f83001007387 */ /* 0x000fe80000100a00 */
[----:B------:R1:W-:Y:S04]  /*18220*/  STL.64 [R1+0x3100], R2 ;  /* 0x0031000201007387 */ /* 0x0003e80000100a00 */
        /* <DEDUP_REMOVED lines=8> */
[----:B--2---:R-:W-:-:S05]  /*182b0*/  IMAD.WIDE R24, R241, 0x4, R16 ;  /* 0x00000004f1187825 */ /* 0x004fca00078e0210 */
[----:B------:R3:W-:Y:S01]  /*182c0*/  LDGSTS.E [R244+0x2b800], [R24.64], !P1 ;  /* 0x2b80000018f47fae */ /* 0x0007e2000c921844 */
[----:B------:R-:W-:-:S03]  /*182d0*/  IMAD.WIDE R22, R241, 0x4, R6 ;  /* 0x00000004f1167825 */ /* 0x000fc600078e0206 */
[----:B------:R-:W2:Y:S04]  /*182e0*/  LDL.LU.64 R6, [R1+0xa00] ;  /* 0x000a000001067983 */ /* 0x000ea80000300a00 */
[----:B------:R1:W-:Y:S04]  /*182f0*/  STL.64 [R1+0x340], R24 ;  /* 0x0003401801007387 */ /* 0x0003e80000100a00 */
[----:B------:R1:W-:Y:S01]  /*18300*/  LDGSTS.E [R244+0x2b900], [R22.64], !P1 ;  /* 0x2b90000016f47fae */ /* 0x0003e2000c921844 */
[----:B---3--:R-:W-:-:S03]  /*18310*/  IMAD.WIDE R20, R241, 0x4, R248 ;  /* 0x00000004f1147825 */ /* 0x008fc600078e02f8 */
[----:B------:R-:W3:Y:S01]  /*18320*/  LDL.LU.64 R248, [R1+0x9f8] ;  /* 0x0009f80001f87983 */ /* 0x000ee20000300a00 */
[----:B----4-:R-:W-:-:S03]  /*18330*/  IMAD.WIDE R18, R241, 0x4, R14 ;  /* 0x00000004f1127825 */ /* 0x010fc600078e020e */
[----:B------:R4:W-:Y:S01]  /*18340*/  STL.64 [R1+0x348], R22 ;  /* 0x0003481601007387 */ /* 0x0009e20000100a00 */
[----:B------:R-:W-:-:S03]  /*18350*/  IMAD.WIDE R16, R241, 0x4, R246 ;  /* 0x00000004f1107825 */ /* 0x000fc600078e02f6 */
[----:B------:R1:W-:Y:S01]  /*18360*/  STL.64 [R1+0x4b0], R20 ;  /* 0x0004b01401007387 */ /* 0x0003e20000100a00 */
[----:B------:R-:W-:-:S03]  /*18370*/  IMAD.WIDE R14, R241, 0x4, R12 ;  /* 0x00000004f10e7825 */ /* 0x000fc600078e020c */
[----:B------:R-:W3:Y:S04]  /*18380*/  LDL.LU.64 R246, [R1+0x9f0] ;  /* 0x0009f00001f67983 */ /* 0x000ee80000300a00 */
[----:B------:R4:W-:Y:S01]  /*18390*/  STL.64 [R1+0x4b8], R18 ;  /* 0x0004b81201007387 */ /* 0x0009e20000100a00 */
[----:B------:R-:W-:-:S03]  /*183a0*/  IMAD.WIDE R12, R241, 0x4, R238 ;  /* 0x00000004f10c7825 */ /* 0x000fc600078e02ee */
[----:B------:R4:W-:Y:S01]  /*183b0*/  STL.64 [R1+0x560], R16 ;  /* 0x0005601001007387 */ /* 0x0009e20000100a00 */
[----:B-1----:R-:W-:-:S03]  /*183c0*/  IMAD.WIDE R2, R241, 0x4, R236 ;  /* 0x00000004f1027825 */ /* 0x002fc600078e02ec */
[----:B------:R-:W3:Y:S04]  /*183d0*/  LDL.LU.64 R238, [R1+0x9e8] ;  /* 0x0009e80001ee7983 */ /* 0x000ee80000300a00 */
[----:B------:R1:W-:Y:S04]  /*183e0*/  STL.64 [R1+0x568], R14 ;  /* 0x0005680e01007387 */ /* 0x0003e80000100a00 */
[----:B------:R1:W-:Y:S04]  /*183f0*/  STL.64 [R1+0x5c0], R12 ;  /* 0x0005c00c01007387 */ /* 0x0003e80000100a00 */
[----:B------:R-:W3:Y:S01]  /*18400*/  LDL.LU.64 R236, [R1+0x9e0] ;  /* 0x0009e00001ec7983 */ /* 0x000ee20000300a00 */
[----:B------:R-:W-:-:S03]  /*18410*/  IMAD.WIDE R34, R241, 0x4, R10 ;  /* 0x00000004f1227825 */ /* 0x000fc600078e020a */
[----:B------:R1:W-:Y:S01]  /*18420*/  STL.64 [R1+0x5d0], R2 ;  /* 0x0005d00201007387 */ /* 0x0003e20000100a00 */
[----:B------:R-:W-:-:S03]  /*18430*/  IMAD.WIDE R10, R241, 0x4, R234 ;  /* 0x00000004f10a7825 */ /* 0x000fc600078e02ea */
[----:B------:R-:W3:Y:S01]  /*18440*/  LDL.LU.64 R24, [R1+0x9d8] ;  /* 0x0009d80001187983 */ /* 0x000ee20000300a00 */
[----:B------:R-:W-:-:S03]  /*18450*/  IMAD.WIDE R8, R241, 0x4, R8 ;  /* 0x00000004f1087825 */ /* 0x000fc600078e0208 */
[----:B------:R-:W-:Y:S04]  /*18460*/  STL.64 [R1+0x620], R34 ;  /* 0x0006202201007387 */ /* 0x000fe80000100a00 */
[----:B----4-:R-:W4:Y:S04]  /*18470*/  LDL.LU.64 R22, [R1+0x9d0] ;  /* 0x0009d00001167983 */ /* 0x010f280000300a00 */
[----:B------:R1:W-:Y:S04]  /*18480*/  LDGSTS.E [R244+0x2ba00], [R20.64], !P1 ;  /* 0x2ba0000014f47fae */ /* 0x0003e8000c921844 */
[----:B------:R2:W-:Y:S04]  /*18490*/  STL.64 [R1+0x630], R10 ;  /* 0x0006300a01007387 */ /* 0x0005e80000100a00 */
[----:B------:R1:W-:Y:S04]  /*184a0*/  LDGSTS.E [R244+0x2bb00], [R18.64], !P1 ;  /* 0x2bb0000012f47fae */ /* 0x0003e8000c921844 */
[----:B-1----:R-:W4:Y:S04]  /*184b0*/  LDL.LU.64 R20, [R1+0x9c8] ;  /* 0x0009c80001147983 */ /* 0x002f280000300a00 */
[----:B------:R1:W-:Y:S04]  /*184c0*/  STL.64 [R1+0x640], R8 ;  /* 0x0006400801007387 */ /* 0x0003e80000100a00 */
[----:B------:R1:W-:Y:S04]  /*184d0*/  LDGSTS.E [R244+0x2bc00], [R16.64], !P1 ;  /* 0x2bc0000010f47fae */ /* 0x0003e8000c921844 */
[----:B------:R-:W4:Y:S04]  /*184e0*/  LDL.LU.64 R18, [R1+0x9c0] ;  /* 0x0009c00001127983 */ /* 0x000f280000300a00 */
[----:B------:R1:W-:Y:S04]  /*184f0*/  LDGSTS.E [R244+0x2bd00], [R14.64], !P1 ;  /* 0x2bd000000ef47fae */ /* 0x0003e8000c921844 */
[----:B-1----:R-:W4:Y:S04]  /*18500*/  LDL.LU.64 R16, [R1+0x9b8] ;  /* 0x0009b80001107983 */ /* 0x002f280000300a00 */
[----:B------:R1:W-:Y:S04]  /*18510*/  LDGSTS.E [R244+0x2be00], [R12.64], !P1 ;  /* 0x2be000000cf47fae */ /* 0x0003e8000c921844 */
[----:B------:R-:W4:Y:S04]  /*18520*/  LDL.LU.64 R14, [R1+0x9b0] ;  /* 0x0009b000010e7983 */ /* 0x000f280000300a00 */
[----:B------:R1:W-:Y:S04]  /*18530*/  LDGSTS.E [R244+0x2bf00], [R2.64], !P1 ;  /* 0x2bf0000002f47fae */ /* 0x0003e8000c921844 */
[----:B------:R1:W-:Y:S04]  /*18540*/  LDGSTS.E [R244+0x2d800], [R34.64], !P4 ;  /* 0x2d80000022f47fae */ /* 0x0003e8000e121844 */
[----:B------:R1:W-:Y:S04]  /*18550*/  LDGSTS.E [R244+0x2d900], [R10.64], !P4 ;  /* 0x2d9000000af47fae */ /* 0x0003e8000e121844 */
[----:B------:R1:W-:Y:S01]  /*18560*/  LDGSTS.E [R244+0x2da00], [R8.64], !P4 ;  /* 0x2da0000008f47fae */ /* 0x0003e2000e121844 */
[----:B--2---:R-:W-:-:S05]  /*18570*/  IMAD.WIDE R6, R241, 0x4, R6 ;  /* 0x00000004f1067825 */ /* 0x004fca00078e0206 */
[----:B------:R2:W-:Y:S04]  /*18580*/  STL.64 [R1+0x650], R6 ;  /* 0x0006500601007387 */ /* 0x0005e80000100a00 */
[----:B-1----:R-:W4:Y:S04]  /*18590*/  LDL.LU.64 R12, [R1+0x9a8] ;  /* 0x0009a800010c7983 */ /* 0x002f280000300a00 */
[----:B------:R2:W-:Y:S01]  /*185a0*/  LDGSTS.E [R244+0x2db00], [R6.64], !P4 ;  /* 0x2db0000006f47fae */ /* 0x0005e2000e121844 */
[----:B---3--:R-:W-:-:S05]  /*185b0*/  IMAD.WIDE R32, R241, 0x4, R248 ;  /* 0x00000004f1207825 */ /* 0x008fca00078e02f8 */
[----:B------:R-:W-:Y:S04]  /*185c0*/  STL.64 [R1+0x660], R32 ;  /* 0x0006602001007387 */ /* 0x000fe80000100a00 */
[----:B------:R-:W3:Y:S01]  /*185d0*/  LDL.LU.64 R26, [R1+0x9a0] ;  /* 0x0009a000011a7983 */ /* 0x000ee20000300a00 */
[C---:B------:R-:W-:Y:S01]  /*185e0*/  IMAD.WIDE R30, R241.reuse, 0x4, R246 ;  /* 0x00000004f11e7825 */ /* 0x040fe200078e02f6 */
[----:B------:R-:W-:Y:S02]  /*185f0*/  IADD3 R4, R252, -0x70, RZ ;  /* 0xffffff90fc047810 */ /* 0x000fe40007ffe0ff */
[----:B------:R1:W-:Y:S04]  /*18600*/  LDGSTS.E [R244+0x2dc00], [R32.64], !P4 ;  /* 0x2dc0000020f47fae */ /* 0x0003e8000e121844 */
[----:B------:R-:W-:Y:S01]  /*18610*/  STL.64 [R1+0x670], R30 ;  /* 0x0006701e01007387 */ /* 0x000fe20000100a00 */
[----:B------:R-:W-:-:S04]  /*18620*/  IMAD.WIDE R28, R241, 0x4, R238 ;  /* 0x00000004f11c7825 */ /* 0x000fc800078e02ee */
[C---:B------:R-:W-:Y:S01]  /*18630*/  IMAD.WIDE R2, R241.reuse, 0x4, R236 ;  /* 0x00000004f1027825 */ /* 0x040fe200078e02ec */
[----:B------:R-:W-:Y:S04]  /*18640*/  STL.64 [R1+0x6e0], R28 ;  /* 0x0006e01c01007387 */ /* 0x000fe80000100a00 */
[----:B------:R3:W-:Y:S04]  /*18650*/  STL.64 [R1+0x6e8], R2 ;  /* 0x0006e80201007387 */ /* 0x0007e80000100a00 */
[----:B------:R-:W3:Y:S04]  /*18660*/  LDL.LU.64 R10, [R1+0x998] ;  /* 0x00099800010a7983 */ /* 0x000ee80000300a00 */
[----:B------:R-:W3:Y:S04]  /*18670*/  LDL.LU.64 R234, [R1+0x990] ;  /* 0x0009900001ea7983 */ /* 0x000ee80000300a00 */
[----:B------:R-:W3:Y:S04]  /*18680*/  LDL.LU.64 R8, [R1+0x988] ;  /* 0x0009880001087983 */ /* 0x000ee80000300a00 */
[----:B--2---:R-:W2:Y:S04]  /*18690*/  LDL.LU.64 R6, [R1+0x980] ;  /* 0x0009800001067983 */ /* 0x004ea80000300a00 */
[----:B------:R-:W2:Y:S04]  /*186a0*/  LDL.LU.64 R248, [R1+0x978] ;  /* 0x0009780001f87983 */ /* 0x000ea80000300a00 */
[----:B------:R-:W2:Y:S04]  /*186b0*/  LDL.LU.64 R246, [R1+0x970] ;  /* 0x0009700001f67983 */ /* 0x000ea80000300a00 */
[----:B------:R-:W2:Y:S04]  /*186c0*/  LDL.LU.64 R238, [R1+0x968] ;  /* 0x0009680001ee7983 */ /* 0x000ea80000300a00 */
[----:B------:R-:W2:Y:S01]  /*186d0*/  LDL.LU.64 R236, [R1+0x960] ;  /* 0x0009600001ec7983 */ /* 0x000ea20000300a00 */
[----:B------:R-:W-:Y:S01]  /*186e0*/  ISETP.GE.U32.AND P0, PT, R4, 0x7fffff51, PT ;  /* 0x7fffff510400780c */ /* 0x000fe20003f06070 */
[C---:B------:R-:W-:Y:S01]  /*186f0*/  IMAD.WIDE R24, R241.reuse, 0x4, R24 ;  /* 0x00000004f1187825 */ /* 0x040fe200078e0218 */
[----:B------:R-:W-:Y:S01]  /*18700*/  IADD3 R4, R252, -0x74, RZ ;  /* 0xffffff8cfc047810 */ /* 0x000fe20007ffe0ff */
[----:B------:R1:W-:Y:S02]  /*18710*/  LDGSTS.E [R244+0x2dd00], [R30.64], !P4 ;  /* 0x2dd000001ef47fae */ /* 0x0003e4000e121844 */
[----:B----4-:R-:W-:-:S02]  /*18720*/  IMAD.WIDE R22, R241, 0x4, R22 ;  /* 0x00000004f1167825 */ /* 0x010fc400078e0216 */
[----:B------:R4:W-:Y:S02]  /*18730*/  LDGSTS.E [R244+0x2de00], [R28.64], !P4 ;  /* 0x2de000001cf47fae */ /* 0x0009e4000e121844 */
[C---:B------:R-:W-:Y:S01]  /*18740*/  IMAD.WIDE R20, R241.reuse, 0x4, R20 ;  /* 0x00000004f1147825 */ /* 0x040fe200078e0214 */
[----:B------:R-:W-:Y:S01]  /*18750*/  ISETP.GE.U32.AND P1, PT, R4, 0x7fffff4d, PT ;  /* 0x7fffff4d0400780c */ /* 0x000fe20003f26070 */
[----:B------:R3:W-:Y:S02]  /*18760*/  LDGSTS.E [R244+0x2df00], [R2.64], !P4 ;  /* 0x2df0000002f47fae */ /* 0x0007e4000e121844 */
[C---:B------:R-:W-:Y:S01]  /*18770*/  IMAD.WIDE R18, R241.reuse, 0x4, R18 ;  /* 0x00000004f1127825 */ /* 0x040fe200078e0212 */
[----:B------:R-:W-:Y:S01]  /*18780*/  IADD3 R4, R252, -0x78, RZ ;  /* 0xffffff88fc047810 */ /* 0x000fe20007ffe0ff */
[----:B------:R-:W-:Y:S02]  /*18790*/  STL.64 [R1+0x700], R24 ;  /* 0x0007001801007387 */ /* 0x000fe40000100a00 */
[----:B------:R-:W-:-:S02]  /*187a0*/  IMAD.WIDE R16, R241, 0x4, R16 ;  /* 0x00000004f1107825 */ /* 0x000fc400078e0210 */
[----:B------:R1:W-:Y:S02]  /*187b0*/  LDGSTS.E [R244+0x2f800], [R24.64], !P3 ;  /* 0x2f80000018f47fae */ /* 0x0003e4000d921844 */
[----:B------:R-:W-:Y:S02]  /*187c0*/  IMAD.WIDE R14, R241, 0x4, R14 ;  /* 0x00000004f10e7825 */ /* 0x000fe400078e020e */
[----:B------:R-:W-:Y:S04]  /*187d0*/  STL.64 [R1+0x708], R22 ;  /* 0x0007081601007387 */ /* 0x000fe80000100a00 */
[----:B------:R1:W-:Y:S01]  /*187e0*/  LDGSTS.E [R244+0x2f900], [R22.64], !P3 ;  /* 0x2f90000016f47fae */ /* 0x0003e2000d921844 */
[----:B------:R-:W-:-:S03]  /*187f0*/  ISETP.GE.U32.AND P4, PT, R4, 0x7fffff49, PT ;  /* 0x7fffff490400780c */ /* 0x000fc60003f86070 */
[----:B------:R-:W-:Y:S04]  /*18800*/  STL.64 [R1+0x710], R20 ;  /* 0x0007101401007387 */ /* 0x000fe80000100a00 */
[----:B------:R1:W-:Y:S01]  /*18810*/  LDGSTS.E [R244+0x2fa00], [R20.64], !P3 ;  /* 0x2fa0000014f47fae */ /* 0x0003e2000d921844 */
[----:B------:R-:W-:-:S03]  /*18820*/  IADD3 R4, R252, -0x7c, RZ ;  /* 0xffffff84fc047810 */ /* 0x000fc60007ffe0ff */
[----:B------:R-:W-:Y:S04]  /*18830*/  STL.64 [R1+0x718], R18 ;  /* 0x0007181201007387 */ /* 0x000fe80000100a00 */
[----:B------:R1:W-:Y:S04]  /*18840*/  LDGSTS.E [R244+0x2fb00], [R18.64], !P3 ;  /* 0x2fb0000012f47fae */ /* 0x0003e8000d921844 */
[----:B------:R1:W-:Y:S04]  /*18850*/  STL.64 [R1+0x7e0], R16 ;  /* 0x0007e01001007387 */ /* 0x0003e80000100a00 */
[----:B------:R1:W-:Y:S04]  /*18860*/  LDGSTS.E [R244+0x2fc00], [R16.64], !P3 ;  /* 0x2fc0000010f47fae */ /* 0x0003e8000d921844 */
[----:B------:R1:W-:Y:S04]  /*18870*/  STL.64 [R1+0x7e8], R14 ;  /* 0x0007e80e01007387 */ /* 0x0003e80000100a00 */
[----:B------:R1:W-:Y:S01]  /*18880*/  LDGSTS.E [R244+0x2fd00], [R14.64], !P3 ;  /* 0x2fd000000ef47fae */ /* 0x0003e2000d921844 */
[----:B------:R-:W-:-:S05]  /*18890*/  IMAD.WIDE R12, R241, 0x4, R12 ;  /* 0x00000004f10c7825 */ /* 0x000fca00078e020c */
[----:B------:R1:W-:Y:S04]  /*188a0*/  STL.64 [R1+0x7f0], R12 ;  /* 0x0007f00c01007387 */ /* 0x0003e80000100a00 */
[----:B------:R1:W-:Y:S01]  /*188b0*/  LDGSTS.E [R244+0x2fe00], [R12.64], !P3 ;  /* 0x2fe000000cf47fae */ /* 0x0003e2000d921844 */
[----:B---3--:R-:W-:-:S05]  /*188c0*/  IMAD.WIDE R2, R241, 0x4, R26 ;  /* 0x00000004f1027825 */ /* 0x008fca00078e021a */
[----:B------:R3:W-:Y:S04]  /*188d0*/  STL.64 [R1+0x7f8], R2 ;  /* 0x0007f80201007387 */ /* 0x0007e80000100a00 */
[----:B------:R3:W-:Y:S01]  /*188e0*/  LDGSTS.E [R244+0x2ff00], [R2.64], !P3 ;  /* 0x2ff0000002f47fae */ /* 0x0007e2000d921844 */
[----:B------:R-:W-:Y:S01]  /*188f0*/  ISETP.GE.U32.AND P3, PT, R4, 0x7fffff45, PT ;  /* 0x7fffff450400780c */ /* 0x000fe20003f66070 */
[----:B-1----:R-:W-:-:S04]  /*18900*/  IMAD.WIDE R16, R241, 0x4, R10 ;  /* 0x00000004f1107825 */ /* 0x002fc800078e020a */
[C---:B------:R-:W-:Y:S01]  /*18910*/  IMAD.WIDE R14, R241.reuse, 0x4, R234 ;  /* 0x00000004f10e7825 */ /* 0x040fe200078e02ea */
[----:B------:R-:W-:Y:S03]  /*18920*/  STL.64 [R1+0x800], R16 ;  /* 0x0008001001007387 */ /* 0x000fe60000100a00 */
[C---:B------:R-:W-:Y:S01]  /*18930*/  IMAD.WIDE R12, R241.reuse, 0x4, R8 ;  /* 0x00000004f10c7825 */ /* 0x040fe200078e0208 */
[----:B------:R-:W-:Y:S03]  /*18940*/  STL.64 [R1+0x808], R14 ;  /* 0x0008080e01007387 */ /* 0x000fe60000100a00 */
[C---:B--2---:R-:W-:Y:S01]  /*18950*/  IMAD.WIDE R10, R241.reuse, 0x4, R6 ;  /* 0x00000004f10a7825 */ /* 0x044fe200078e0206 */
[----:B------:R1:W-:Y:S03]  /*18960*/  STL.64 [R1+0x810], R12 ;  /* 0x0008100c01007387 */ /* 0x0003e60000100a00 */
[C---:B------:R-:W-:Y:S01]  /*18970*/  IMAD.WIDE R8, R241.reuse, 0x4, R248 ;  /* 0x00000004f1087825 */ /* 0x040fe200078e02f8 */
[----:B------:R2:W-:Y:S03]  /*18980*/  STL.64 [R1+0x818], R10 ;  /* 0x0008180a01007387 */ /* 0x0005e60000100a00 */
[C---:B------:R-:W-:Y:S01]  /*18990*/  IMAD.WIDE R6, R241.reuse, 0x4, R246 ;  /* 0x00000004f1067825 */ /* 0x040fe200078e02f6 */
[----:B------:R-:W-:Y:S03]  /*189a0*/  STL.64 [R1+0x858], R8 ;  /* 0x0008580801007387 */ /* 0x000fe60000100a00 */
[C---:B------:R-:W-:Y:S01]  /*189b0*/  IMAD.WIDE R4, R241.reuse, 0x4, R238 ;  /* 0x00000004f1047825 */ /* 0x040fe200078e02ee */
[----:B------:R1:W-:Y:S03]  /*189c0*/  STL.64 [R1+0x8a0], R6 ;  /* 0x0008a00601007387 */ /* 0x0003e60000100a00 */
[----:B---3--:R-:W-:Y:S01]  /*189d0*/  IMAD.WIDE R2, R241, 0x4, R236 ;  /* 0x00000004f1027825 */ /* 0x008fe200078e02ec */
[----:B------:R3:W-:Y:S04]  /*189e0*/  STL.64 [R1+0x8a8], R4 ;  /* 0x0008a80401007387 */ /* 0x0007e80000100a00 */
[----:B------:R1:W-:Y:S04]  /*189f0*/  STL.64 [R1+0x8c0], R2 ;  /* 0x0008c00201007387 */ /* 0x0003e80000100a00 */
[----:B------:R-:W-:Y:S04]  /*18a00*/  STL [R1+0xd80], RZ ;  /* 0x000d80ff01007387 */ /* 0x000fe80000100800 */
        /* <DEDUP_REMOVED lines=438> */
[----:B------:R-:W-:Y:S01]  /*1a570*/  STL [R1+0x128c], RZ ;  /* 0x00128cff01007387 */ /* 0x000fe20000100800 */
[----:B------:R-:W-:-:S03]  /*1a580*/  CS2R R224, SRZ ;  /* 0x0000000000e07805 */ /* 0x000fc6000001ff00 */
[----:B------:R-:W-:Y:S01]  /*1a590*/  STL [R1+0x1270], RZ ;  /* 0x001270ff01007387 */ /* 0x000fe20000100800 */
[----:B------:R-:W-:-:S03]  /*1a5a0*/  CS2R R226, SRZ ;  /* 0x0000000000e27805 */ /* 0x000fc6000001ff00 */
[----:B------:R-:W-:Y:S01]  /*1a5b0*/  STL [R1+0x1274], RZ ;  /* 0x001274ff01007387 */ /* 0x000fe20000100800 */
[----:B------:R-:W-:-:S03]  /*1a5c0*/  CS2R R68, SRZ ;  /* 0x0000000000447805 */ /* 0x000fc6000001ff00 */
[----:B------:R-:W-:Y:S01]  /*1a5d0*/  STL [R1+0x1278], RZ ;  /* 0x001278ff01007387 */ /* 0x000fe20000100800 */
[----:B------:R-:W-:-:S03]  /*1a5e0*/  CS2R R70, SRZ ;  /* 0x0000000000467805 */ /* 0x000fc6000001ff00 */
[----:B------:R-:W-:Y:S04]  /*1a5f0*/  STL [R1+0x127c], RZ ;  /* 0x00127cff01007387 */ /* 0x000fe80000100800 */
[----:B------:R-:W-:Y:S04]  /*1a600*/  STL [R1+0x1260], RZ ;  /* 0x001260ff01007387 */ /* 0x000fe80000100800 */
[----:B------:R-:W-:Y:S04]  /*1a610*/  STL [R1+0x1264], RZ ;  /* 0x001264ff01007387 */ /* 0x000fe80000100800 */
[----:B------:R-:W-:Y:S04]  /*1a620*/  STL [R1+0x1268], RZ ;  /* 0x001268ff01007387 */ /* 0x000fe80000100800 */
[----:B------:R-:W-:Y:S04]  /*1a630*/  STL [R1+0x126c], RZ ;  /* 0x00126cff01007387 */ /* 0x000fe80000100800 */
[----:B------:R-:W-:Y:S04]  /*1a640*/  STL.64 [R1+0x3108], R224 ;  /* 0x003108e001007387 */ /* 0x000fe80000100a00 */
[----:B------:R-:W-:Y:S04]  /*1a650*/  STL.64 [R1+0x3110], R226 ;  /* 0x003110e201007387 */ /* 0x000fe80000100a00 */
[----:B------:R-:W-:Y:S04]  /*1a660*/  STL.64 [R1+0x3118], R68 ;  /* 0x0031184401007387 */ /* 0x000fe80000100a00 */
[----:B------:R-:W-:Y:S04]  /*1a670*/  STL.64 [R1+0x3120], R70 ;  /* 0x0031204601007387 */ /* 0x000fe80000100a00 */
        /* <DEDUP_REMOVED lines=62> */
[----:B------:R-:W-:Y:S04]  /*1aa60*/  STL.64 [R1+0x3128], R76 ;  /* 0x0031284c01007387 */ /* 0x000fe80000100a00 */
[----:B------:R-:W-:Y:S04]  /*1aa70*/  STL.64 [R1+0x3130], R78 ;  /* 0x0031304e01007387 */ /* 0x000fe80000100a00 */
        /* <DEDUP_REMOVED lines=332> */
[----:B------:R-:W-:Y:S04]  /*1bf40*/  STL [R1], RZ ;  /* 0x000000ff01007387 */ /* 0x000fe80000100800 */
[----:B------:R1:W-:Y:S04]  /*1bf50*/  LDGSTS.E [R244+0x31800], [R16.64], !P5 ;  /* 0x3180000010f47fae */ /* 0x0003e8000e921844 */
[----:B------:R-:W-:Y:S04]  /*1bf60*/  STL [R1+0x4], RZ ;  /* 0x000004ff01007387 */ /* 0x000fe80000100800 */
[----:B------:R1:W-:Y:S04]  /*1bf70*/  LDGSTS.E [R244+0x31900], [R14.64], !P5 ;  /* 0x319000000ef47fae */ /* 0x0003e8000e921844 */
[----:B------:R-:W-:Y:S04]  /*1bf80*/  STL [R1+0x8], RZ ;  /* 0x000008ff01007387 */ /* 0x000fe80000100800 */
[----:B------:R1:W-:Y:S04]  /*1bf90*/  LDGSTS.E [R244+0x31a00], [R12.64], !P5 ;  /* 0x31a000000cf47fae */ /* 0x0003e8000e921844 */
[----:B------:R-:W-:Y:S04]  /*1bfa0*/  STL [R1+0xc], RZ ;  /* 0x00000cff01007387 */ /* 0x000fe80000100800 */
[----:B------:R2:W-:Y:S04]  /*1bfb0*/  LDGSTS.E [R244+0x31b00], [R10.64], !P5 ;  /* 0x31b000000af47fae */ /* 0x0005e8000e921844 */
[----:B-1----:R-:W3:Y:S04]  /*1bfc0*/  LDL.LU.64 R12, [R1+0x18d0] ;  /* 0x0018d000010c7983 */ /* 0x002ee80000300a00 */
[----:B------:R-:W3:Y:S04]  /*1bfd0*/  LDL.LU.64 R248, [R1+0x18d8] ;  /* 0x0018d80001f87983 */ /* 0x000ee80000300a00 */
[----:B------:R-:W-:Y:S04]  /*1bfe0*/  STL [R1+0xb0], RZ ;  /* 0x0000b0ff01007387 */ /* 0x000fe80000100800 */
[----:B------:R-:W-:Y:S04]  /*1bff0*/  STL [R1+0xb4], RZ ;  /* 0x0000b4ff01007387 */ /* 0x000fe80000100800 */
[----:B------:R-:W-:Y:S04]  /*1c000*/  STL [R1+0xb8], RZ ;  /* 0x0000b8ff01007387 */ /* 0x000fe80000100800 */
[----:B------:R-:W-:Y:S04]  /*1c010*/  STL [R1+0xbc], RZ ;  /* 0x0000bcff01007387 */ /* 0x000fe80000100800 */
[----:B------:R1:W-:Y:S04]  /*1c020*/  LDGSTS.E [R244+0x31c00], [R8.64], !P5 ;  /* 0x31c0000008f47fae */ /* 0x0003e8000e921844 */
[----:B--2---:R-:W2:Y:S04]  /*1c030*/  LDL.LU.64 R10, [R1+0x19a0] ;  /* 0x0019a000010a7983 */ /* 0x004ea80000300a00 */
[----:B------:R1:W-:Y:S04]  /*1c040*/  LDGSTS.E [R244+0x31d00], [R6.64], !P5 ;  /* 0x31d0000006f47fae */ /* 0x0003e8000e921844 */
[----:B------:R-:W2:Y:S04]  /*1c050*/  LDL.LU.64 R14, [R1+0x19a8] ;  /* 0x0019a800010e7983 */ /* 0x000ea80000300a00 */
[----:B------:R2:W-:Y:S04]  /*1c060*/  LDGSTS.E [R244+0x31e00], [R4.64], !P5 ;  /* 0x31e0000004f47fae */ /* 0x0005e8000e921844 */
[----:B-1----:R-:W2:Y:S04]  /*1c070*/  LDL.LU.64 R6, [R1+0x19b0] ;  /* 0x0019b00001067983 */ /* 0x002ea80000300a00 */
[----:B------:R-:W-:Y:S04]  /*1c080*/  STL [R1+0xa0], RZ ;  /* 0x0000a0ff01007387 */ /* 0x000fe80000100800 */
[----:B------:R-:W-:Y:S04]  /*1c090*/  STL [R1+0xa4], RZ ;  /* 0x0000a4ff01007387 */ /* 0x000fe80000100800 */
[----:B------:R-:W-:Y:S04]  /*1c0a0*/  STL [R1+0xa8], RZ ;  /* 0x0000a8ff01007387 */ /* 0x000fe80000100800 */
[----:B------:R-:W-:Y:S04]  /*1c0b0*/  STL [R1+0xac], RZ ;  /* 0x0000acff01007387 */ /* 0x000fe80000100800 */
[----:B------:R-:W2:Y:S04]  /*1c0c0*/  LDL.LU.64 R8, [R1+0x19b8] ;  /* 0x0019b80001087983 */ /* 0x000ea80000300a00 */
[----:B------:R-:W2:Y:S04]  /*1c0d0*/  LDL.LU.64 R20, [R1+0x19c0] ;  /* 0x0019c00001147983 */ /* 0x000ea80000300a00 */
[----:B------:R-:W-:Y:S04]  /*1c0e0*/  STL [R1+0x140], RZ ;  /* 0x000140ff01007387 */ /* 0x000fe80000100800 */
[----:B------:R-:W-:Y:S04]  /*1c0f0*/  STL [R1+0x144], RZ ;  /* 0x000144ff01007387 */ /* 0x000fe80000100800 */
[----:B------:R-:W-:Y:S04]  /*1c100*/  STL [R1+0x148], RZ ;  /* 0x000148ff01007387 */ /* 0x000fe80000100800 */
[----:B------:R-:W-:Y:S04]  /*1c110*/  STL [R1+0x14c], RZ ;  /* 0x00014cff01007387 */ /* 0x000fe80000100800 */
[----:B----4-:R-:W4:Y:S04]  /*1c120*/  LDL.LU.64 R28, [R1+0x19c8] ;  /* 0x0019c800011c7983 */ /* 0x010f280000300a00 */
        /* <DEDUP_REMOVED lines=8> */
[----:B------:R-:W4:Y:S04]  /*1c1b0*/  LDL.LU.64 R246, [R1+0x19d0] ;  /* 0x0019d00001f67983 */ /* 0x000f280000300a00 */
[----:B------:R-:W4:Y:S04]  /*1c1c0*/  LDL.LU.64 R24, [R1+0x19d8] ;  /* 0x0019d80001187983 */ /* 0x000f280000300a00 */
[----:B------:R4:W-:Y:S01]  /*1c1d0*/  LDGSTS.E [R244+0x31f00], [R2.64], !P5 ;  /* 0x31f0000002f47fae */ /* 0x0009e2000e921844 */
[----:B------:R-:W-:-:S02]  /*1c1e0*/  ISETP.NE.U32.AND P5, PT, R0, RZ, PT ;  /* 0x000000ff0000720c */ /* 0x000fc40003fa5070 */
[----:B------:R-:W-:Y:S01]  /*1c1f0*/  IADD3 R0, R252, -0x80, RZ ;  /* 0xffffff80fc007810 */ /* 0x000fe20007ffe0ff */
[C---:B---3--:R-:W-:Y:S02]  /*1c200*/  IMAD.WIDE R26, R241.reuse, 0x4, R12 ;  /* 0x00000004f11a7825 */ /* 0x048fe400078e020c */
[----:B------:R-:W3:Y:S02]  /*1c210*/  LDL.LU.64 R12, [R1+0x19e0] ;  /* 0x0019e000010c7983 */ /* 0x000ee40000300a00 */
[C---:B------:R-:W-:Y:S02]  /*1c220*/  IMAD.WIDE R22, R241.reuse, 0x4, R248 ;  /* 0x00000004f1167825 */ /* 0x040fe400078e02f8 */
[----:B------:R-:W-:Y:S04]  /*1c230*/  STL.64 [R1+0x8e0], R26 ;  /* 0x0008e01a01007387 */ /* 0x000fe80000100a00 */
[----:B------:R-:W3:Y:S04]  /*1c240*/  LDL.LU.64 R18, [R1+0x19e8] ;  /* 0x0019e80001127983 */ /* 0x000ee80000300a00 */
[----:B------:R-:W3:Y:S04]  /*1c250*/  LDL.LU.64 R248, [R1+0x19f0] ;  /* 0x0019f00001f87983 */ /* 0x000ee80000300a00 */
[----:B------:R-:W-:Y:S04]  /*1c260*/  STL.64 [R1+0x8f0], R22 ;  /* 0x0008f01601007387 */ /* 0x000fe80000100a00 */
[----:B------:R1:W-:Y:S04]  /*1c270*/  LDGSTS.E [R244+0x33800], [R26.64], !P2 ;  /* 0x338000001af47fae */ /* 0x0003e8000d121844 */
[----:B------:R1:W-:Y:S01]  /*1c280*/  LDGSTS.E [R244+0x33900], [R22.64], !P2 ;  /* 0x3390000016f47fae */ /* 0x0003e2000d121844 */
[----:B--2---:R-:W-:-:S05]  /*1c290*/  IMAD.WIDE R10, R241, 0x4, R10 ;  /* 0x00000004f10a7825 */ /* 0x004fca00078e020a */
[----:B------:R2:W-:Y:S01]  /*1c2a0*/  LDGSTS.E [R244+0x33a00], [R10.64], !P2 ;  /* 0x33a000000af47fae */ /* 0x0005e2000d121844 */
[----:B------:R-:W-:-:S05]  /*1c2b0*/  IMAD.WIDE R16, R241, 0x4, R14 ;  /* 0x00000004f1107825 */ /* 0x000fca00078e020e */
[----:B------:R1:W-:Y:S01]  /*1c2c0*/  LDGSTS.E [R244+0x33b00], [R16.64], !P2 ;  /* 0x33b0000010f47fae */ /* 0x0003e2000d121844 */
[----:B------:R-:W-:-:S03]  /*1c2d0*/  IMAD.WIDE R14, R241, 0x4, R6 ;  /* 0x00000004f10e7825 */ /* 0x000fc600078e0206 */
[----:B------:R-:W3:Y:S04]  /*1c2e0*/  LDL.LU.64 R6, [R1+0x19f8] ;  /* 0x0019f80001067983 */ /* 0x000ee80000300a00 */
[----:B------:R2:W-:Y:S04]  /*1c2f0*/  STL.64 [R1+0x910], R10 ;  /* 0x0009100a01007387 */ /* 0x0005e80000100a00 */
[----:B------:R1:W-:Y:S04]  /*1c300*/  STL.64 [R1+0x940], R16 ;  /* 0x0009401001007387 */ /* 0x0003e80000100a00 */
[----:B------:R-:W3:Y:S04]  /*1c310*/  LDL.LU.64 R30, [R1+0x1a00] ;  /* 0x001a0000011e7983 */ /* 0x000ee80000300a00 */
[----:B------:R1:W-:Y:S01]  /*1c320*/  STL.64 [R1+0x950], R14 ;  /* 0x0009500e01007387 */ /* 0x0003e20000100a00 */
[----:B------:R-:W-:-:S03]  /*1c330*/  IMAD.WIDE R4, R241, 0x4, R20 ;  /* 0x00000004f1047825 */ /* 0x000fc600078e0214 */
[----:B------:R1:W-:Y:S04]  /*1c340*/  LDGSTS.E [R244+0x33c00], [R14.64], !P2 ;  /* 0x33c000000ef47fae */ /* 0x0003e8000d121844 */
[----:B------:R-:W3:Y:S01]  /*1c350*/  LDL.LU.64 R20, [R1+0x1a08] ;  /* 0x001a080001147983 */ /* 0x000ee20000300a00 */
[----:B------:R-:W-:-:S05]  /*1c360*/  IMAD.WIDE R8, R241, 0x4, R8 ;  /* 0x00000004f1087825 */ /* 0x000fca00078e0208 */
[----:B------:R1:W-:Y:S04]  /*1c370*/  STL.64 [R1+0x960], R8 ;  /* 0x0009600801007387 */ /* 0x0003e80000100a00 */
[----:B------:R1:W-:Y:S01]  /*1c380*/  STL.64 [R1+0x980], R4 ;  /* 0x0009800401007387 */ /* 0x0003e20000100a00 */
[----:B----4-:R-:W-:-:S03]  /*1c390*/  IMAD.WIDE R2, R241, 0x4, R28 ;  /* 0x00000004f1027825 */ /* 0x010fc600078e021c */
[----:B------:R4:W-:Y:S04]  /*1c3a0*/  LDGSTS.E [R244+0x33d00], [R8.64], !P2 ;  /* 0x33d0000008f47fae */ /* 0x0009e8000d121844 */
[----:B------:R3:W-:Y:S01]  /*1c3b0*/  STL.64 [R1+0x990], R2 ;  /* 0x0009900201007387 */ /* 0x0007e20000100a00 */
[----:B--2---:R-:W-:-:S03]  /*1c3c0*/  IMAD.MOV.U32 R11, RZ, RZ, 0x3f ;  /* 0x0000003fff0b7424 */ /* 0x004fc600078e00ff */
[----:B-1----:R-:W2:Y:S04]  /*1c3d0*/  LDL.LU.64 R22, [R1+0x15a8] ;  /* 0x0015a80001167983 */ /* 0x002ea80000300a00 */
[----:B------:R-:W2:Y:S01]  /*1c3e0*/  LDL.LU.64 R16, [R1+0x15a0] ;  /* 0x0015a00001107983 */ /* 0x000ea20000300a00 */
[----:B------:R-:W-:-:S03]  /*1c3f0*/  IADD3 R252, R11, c[0x0][0x180], RZ ;  /* 0x000060000bfc7a10 */ /* 0x000fc60007ffe0ff */
[----:B------:R-:W2:Y:S04]  /*1c400*/  LDL.LU.64 R14, [R1+0x1598] ;  /* 0x00159800010e7983 */ /* 0x000ea80000300a00 */
[----:B------:R-:W2:Y:S04]  /*1c410*/  LDL.LU.64 R10, [R1+0x1590] ;  /* 0x00159000010a7983 */ /* 0x000ea80000300a00 */
[----:B----4-:R-:W2:Y:S04]  /*1c420*/  LDL.LU.64 R8, [R1+0x1588] ;  /* 0x0015880001087983 */ /* 0x010ea80000300a00 */
[----:B------:R1:W-:Y:S04]  /*1c430*/  LDGSTS.E [R244+0x33e00], [R4.64], !P2 ;  /* 0x33e0000004f47fae */ /* 0x0003e8000d121844 */
[----:B------:R1:W-:Y:S01]  /*1c440*/  LDGSTS.E [R244+0x33f00], [R2.64], !P2 ;  /* 0x33f0000002f47fae */ /* 0x0003e2000d121844 */
[----:B------:R-:W-:-:S03]  /*1c450*/  IMAD.WIDE R28, R241, 0x4, R246 ;  /* 0x00000004f11c7825 */ /* 0x000fc600078e02f6 */
[----:B------:R-:W2:Y:S01]  /*1c460*/  LDL.LU.64 R246, [R1+0x1580] ;  /* 0x0015800001f67983 */ /* 0x000ea20000300a00 */
[----:B------:R-:W-:-:S03]  /*1c470*/  IMAD.WIDE R26, R241, 0x4, R24 ;  /* 0x00000004f11a7825 */ /* 0x000fc600078e0218 */
[----:B------:R-:W-:Y:S04]  /*1c480*/  STL.64 [R1+0x998], R28 ;  /* 0x0009981c01007387 */ /* 0x000fe80000100a00 */
[----:B------:R-:W-:Y:S01]  /*1c490*/  STL.64 [R1+0x9a0], R26 ;  /* 0x0009a01a01007387 */ /* 0x000fe20000100a00 */
[----:B------:R-:W-:-:S03]  /*1c4a0*/  IMAD.MOV.U32 R240, RZ, RZ, c[0x0][0x18c] ;  /* 0x00006300fff07624 */ /* 0x000fc600078e00ff */
[----:B------:R1:W-:Y:S04]  /*1c4b0*/  LDGSTS.E [R244+0x35800], [R28.64], !P6 ;  /* 0x358000001cf47fae */ /* 0x0003e8000f121844 */
[----:B------:R1:W-:Y:S01]  /*1c4c0*/  LDGSTS.E [R244+0x35900], [R26.64], !P6 ;  /* 0x359000001af47fae */ /* 0x0003e2000f121844 */
[----:B------:R-:W-:Y:S01]  /*1c4d0*/  SHF.L.U32 R240, R240, 0x6, RZ ;  /* 0x00000006f0f07819 */ /* 0x000fe200000006ff */
[----:B---3--:R-:W-:-:S05]  /*1c4e0*/  IMAD.WIDE R12, R241, 0x4, R12 ;  /* 0x00000004f10c7825 */ /* 0x008fca00078e020c */
[----:B------:R3:W-:Y:S01]  /*1c4f0*/  LDGSTS.E [R244+0x35a00], [R12.64], !P6 ;  /* 0x35a000000cf47fae */ /* 0x0007e2000f121844 */
[----:B------:R-:W-:-:S04]  /*1c500*/  IMAD.WIDE R24, R241, 0x4, R18 ;  /* 0x00000004f1187825 */ /* 0x000fc800078e0212 */
[C---:B------:R-:W-:Y:S01]  /*1c510*/  IMAD.WIDE R18, R241.reuse, 0x4, R248 ;  /* 0x00000004f1127825 */ /* 0x040fe200078e02f8 */
[----:B------:R1:W-:Y:S04]  /*1c520*/  LDGSTS.E [R244+0x35b00], [R24.64], !P6 ;  /* 0x35b0000018f47fae */ /* 0x0003e8000f121844 */
[----:B------:R-:W4:Y:S04]  /*1c530*/  LDL.LU.64 R248, [R1+0x1578] ;  /* 0x0015780001f87983 */ /* 0x000f280000300a00 */
[----:B------:R3:W-:Y:S04]  /*1c540*/  STL.64 [R1+0x9a8], R12 ;  /* 0x0009a80c01007387 */ /* 0x0007e80000100a00 */
[----:B------:R-:W-:Y:S04]  /*1c550*/  STL.64 [R1+0x9b0], R24 ;  /* 0x0009b01801007387 */ /* 0x000fe80000100a00 */
[----:B------:R1:W-:Y:S04]  /*1c560*/  STL.64 [R1+0x9b8], R18 ;  /* 0x0009b81201007387 */ /* 0x0003e80000100a00 */
[----:B------:R1:W-:Y:S01]  /*1c570*/  LDGSTS.E [R244+0x35c00], [R18.64], !P6 ;  /* 0x35c0000012f47fae */ /* 0x0003e2000f121844 */
[----:B------:R-:W-:-:S05]  /*1c580*/  IMAD.WIDE R6, R241, 0x4, R6 ;  /* 0x00000004f1067825 */ /* 0x000fca00078e0206 */
[----:B------:R3:W-:Y:S01]  /*1c590*/  LDGSTS.E [R244+0x35d00], [R6.64], !P6 ;  /* 0x35d0000006f47fae */ /* 0x0007e2000f121844 */
[----:B-1----:R-:W-:-:S05]  /*1c5a0*/  IMAD.WIDE R4, R241, 0x4, R30 ;  /* 0x00000004f1047825 */ /* 0x002fca00078e021e */
[----:B------:R1:W-:Y:S01]  /*1c5b0*/  LDGSTS.E [R244+0x35e00], [R4.64], !P6 ;  /* 0x35e0000004f47fae */ /* 0x0003e2000f121844 */
[----:B------:R-:W-:-:S03]  /*1c5c0*/  IMAD.WIDE R2, R241, 0x4, R20 ;  /* 0x00000004f1027825 */ /* 0x000fc600078e0214 */
[----:B------:R-:W4:Y:S04]  /*1c5d0*/  LDL.LU.64 R20, [R1+0x1570] ;  /* 0x0015700001147983 */ /* 0x000f280000300a00 */
[----:B------:R1:W-:Y:S04]  /*1c5e0*/  STL.64 [R1+0x9c0], R6 ;  /* 0x0009c00601007387 */ /* 0x0003e80000100a00 */
[----:B------:R-:W-:Y:S04]  /*1c5f0*/  STL.64 [R1+0x9c8], R4 ;  /* 0x0009c80401007387 */ /* 0x000fe80000100a00 */
[----:B------:R1:W-:Y:S04]  /*1c600*/  STL.64 [R1+0x9f0], R2 ;  /* 0x0009f00201007387 */ /* 0x0003e80000100a00 */
[----:B---3--:R-:W3:Y:S04]  /*1c610*/  LDL.LU.64 R12, [R1+0x1568] ;  /* 0x00156800010c7983 */ /* 0x008ee80000300a00 */
[----:B------:R-:W3:Y:S04]  /*1c620*/  LDL.LU.64 R18, [R1+0x1560] ;  /* 0x0015600001127983 */ /* 0x000ee80000300a00 */
[----:B------:R2:W-:Y:S04]  /*1c630*/  LDGSTS.E [R244+0x35f00], [R2.64], !P6 ;  /* 0x35f0000002f47fae */ /* 0x0005e8000f121844 */
[----:B-1----:R-:W3:Y:S01]  /*1c640*/  LDL.LU.64 R6, [R1+0x1558] ;  /* 0x0015580001067983 */ /* 0x002ee20000300a00 */
[----:B--2---:R-:W-:-:S04]  /*1c650*/  IMAD.WIDE R120, R240, 0x4, R16 ;  /* 0x00000004f0787825 */ /* 0x004fc800078e0210 */
[----:B------:R-:W-:-:S04]  /*1c660*/  IMAD.WIDE R2, R240, 0x4, R22 ;  /* 0x00000004f0027825 */ /* 0x000fc800078e0216 */
[C---:B------:R-:W-:Y:S01]  /*1c670*/  IMAD.WIDE R220, R240.reuse, 0x4, R14 ;  /* 0x00000004f0dc7825 */ /* 0x040fe200078e020e */
[----:B------:R3:W-:Y:S04]  /*1c680*/  STL.64 [R1+0x2ad0], R2 ;  /* 0x002ad00201007387 */ /* 0x0007e80000100a00 */
[----:B------:R-:W2:Y:S01]  /*1c690*/  LDL.LU.64 R14, [R1+0x1550] ;  /* 0x00155000010e7983 */ /* 0x000ea20000300a00 */
[----:B------:R-:W-:-:S03]  /*1c6a0*/  IMAD.WIDE R62, R240, 0x4, R8 ;  /* 0x00000004f03e7825 */ /* 0x000fc600078e0208 */
[----:B------:R-:W2:Y:S04]  /*1c6b0*/  LDL.LU.64 R16, [R1+0x1548] ;  /* 0x0015480001107983 */ /* 0x000ea80000300a00 */
[----:B------:R-:W-:Y:S04]  /*1c6c0*/  STL.64 [R1+0x2ac8], R120 ;  /* 0x002ac87801007387 */ /* 0x000fe80000100a00 */
[----:B------:R-:W-:Y:S04]  /*1c6d0*/  STL.64 [R1+0x3298], R120 ;  /* 0x0032987801007387 */ /* 0x000fe80000100a00 */
[----:B------:R-:W2:Y:S01]  /*1c6e0*/  LDL.LU.64 R8, [R1+0x1540] ;  /* 0x0015400001087983 */ /* 0x000ea20000300a00 */
[----:B------:R-:W-:-:S03]  /*1c6f0*/  IMAD.WIDE R190, R240, 0x4, R246 ;  /* 0x00000004f0be7825 */ /* 0x000fc600078e02f6 */
[----:B------:R-:W2:Y:S01]  /*1c700*/  LDL.LU.64 R246, [R1+0x1538] ;  /* 0x0015380001f67983 */ /* 0x000ea20000300a00 */
[----:B------:R-:W-:-:S03]  /*1c710*/  IMAD.WIDE R72, R240, 0x4, R10 ;  /* 0x00000004f0487825 */ /* 0x000fc600078e020a */
[----:B------:R-:W-:Y:S04]  /*1c720*/  STL.64 [R1+0x2ac0], R220 ;  /* 0x002ac0dc01007387 */ /* 0x000fe80000100a00 */
[----:B------:R-:W-:Y:S04]  /*1c730*/  STL.64 [R1+0x32a0], R220 ;  /* 0x0032a0dc01007387 */ /* 0x000fe80000100a00 */
[----:B------:R-:W2:Y:S04]  /*1c740*/  LDL.LU.64 R10, [R1+0x1530] ;  /* 0x00153000010a7983 */ /* 0x000ea80000300a00 */
[----:B------:R-:W-:Y:S04]  /*1c750*/  STL.64 [R1+0x2ab8], R72 ;  /* 0x002ab84801007387 */ /* 0x000fe80000100a00 */
[----:B------:R1:W-:Y:S01]  /*1c760*/  STL.64 [R1+0x32a8], R72 ;  /* 0x0032a84801007387 */ /* 0x0003e20000100a00 */
[----:B----4-:R-:W-:-:S04]  /*1c770*/  IMAD.WIDE R248, R240, 0x4, R248 ;  /* 0x00000004f0f87825 */ /* 0x010fc800078e02f8 */
[C---:B------:R-:W-:Y:S02]  /*1c780*/  IMAD.WIDE R34, R240.reuse, 0x4, R20 ;  /* 0x00000004f0227825 */ /* 0x040fe400078e0214 */
[----:B------:R-:W1:Y:S04]  /*1c790*/  LDL.LU.64 R20, [R1+0x1008] ;  /* 0x0010080001147983 */ /* 0x000e680000300a00 */
[----:B------:R-:W-:Y:S04]  /*1c7a0*/  STL.64 [R1+0x2ab0], R62 ;  /* 0x002ab03e01007387 */ /* 0x000fe80000100a00 */
[----:B------:R-:W-:Y:S01]  /*1c7b0*/  STL.64 [R1+0x32b0], R62 ;  /* 0x0032b03e01007387 */ /* 0x000fe20000100a00 */
[----:B---3--:R-:W-:-:S03]  /*1c7c0*/  IMAD.WIDE R2, R240, 0x4, R12 ;  /* 0x00000004f0027825 */ /* 0x008fc600078e020c */
[----:B------:R-:W3:Y:S04]  /*1c7d0*/  LDL.LU.64 R12, [R1+0x1000] ;  /* 0x00100000010c7983 */ /* 0x000ee80000300a00 */
[----:B------:R-:W-:Y:S01]  /*1c7e0*/  STL.64 [R1+0x2aa8], R190 ;  /* 0x002aa8be01007387 */ /* 0x000fe20000100a00 */
[----:B------:R-:W-:-:S03]  /*1c7f0*/  IMAD.WIDE R118, R240, 0x4, R18 ;  /* 0x00000004f0767825 */ /* 0x000fc600078e0212 */
[----:B------:R4:W-:Y:S01]  /*1c800*/  STL.64 [R1+0x2a90], R2 ;  /* 0x002a900201007387 */ /* 0x0009e20000100a00 */
[----:B------:R-:W-:-:S03]  /*1c810*/  IMAD.WIDE R90, R240, 0x4, R6 ;  /* 0x00000004f05a7825 */ /* 0x000fc600078e0206 */
[----:B------:R-:W-:Y:S04]  /*1c820*/  STL.64 [R1+0x32b8], R190 ;  /* 0x0032b8be01007387 */ /* 0x000fe80000100a00 */
[----:B------:R-:W-:Y:S04]  /*1c830*/  STL.64 [R1+0x2aa0], R248 ;  /* 0x002aa0f801007387 */ /* 0x000fe80000100a00 */
[----:B------:R1:W-:Y:S04]  /*1c840*/  STL.64 [R1+0x32c0], R248 ;  /* 0x0032c0f801007387 */ /* 0x0003e80000100a00 */
[----:B------:R-:W4:Y:S04]  /*1c850*/  LDL.LU.64 R6, [R1+0xfd8] ;  /* 0x000fd80001067983 */ /* 0x000f280000300a00 */
[----:B------:R-:W-:Y:S01]  /*1c860*/  STL.64 [R1+0x2a98], R34 ;  /* 0x002a982201007387 */ /* 0x000fe20000100a00 */
[----:B--2---:R-:W-:-:S03]  /*1c870*/  IMAD.WIDE R78, R240, 0x4, R14 ;  /* 0x00000004f04e7825 */ /* 0x004fc600078e020e */
[----:B------:R-:W-:Y:S01]  /*1c880*/  STL.64 [R1+0x32c8], R34 ;  /* 0x0032c82201007387 */ /* 0x000fe20000100a00 */
[----:B------:R-:W-:-:S03]  /*1c890*/  IMAD.WIDE R64, R240, 0x4, R16 ;  /* 0x00000004f0407825 */ /* 0x000fc600078e0210 */
[----:B------:R-:W-:Y:S04]  /*1c8a0*/  STL.64 [R1+0x2a88], R118 ;  /* 0x002a887601007387 */ /* 0x000fe80000100a00 */
[----:B------:R-:W-:Y:S04]  /*1c8b0*/  STL.64 [R1+0x32d0], R118 ;  /* 0x0032d07601007387 */ /* 0x000fe80000100a00 */
[----:B------:R-:W4:Y:S01]  /*1c8c0*/  LDL.LU.64 R14, [R1+0xfd0] ;  /* 0x000fd000010e7983 */ /* 0x000f220000300a00 */
[----:B------:R-:W-:-:S03]  /*1c8d0*/  IMAD.WIDE R192, R240, 0x4, R8 ;  /* 0x00000004f0c07825 */ /* 0x000fc600078e0208 */
[----:B------:R-:W4:Y:S04]  /*1c8e0*/  LDL.LU.64 R16, [R1+0xf78] ;  /* 0x000f780001107983 */ /* 0x000f280000300a00 */
        /* <DEDUP_REMOVED lines=9> */
[----:B------:R-:W-:Y:S04]  /*1c980*/  STL.64 [R1+0x2a70], R64 ;  /* 0x002a704001007387 */ /* 0x000fe80000100a00 */
[----:B------:R-:W-:Y:S01]  /*1c990*/  STL.64 [R1+0x32e8], R64 ;  /* 0x0032e84001007387 */ /* 0x000fe20000100a00 */
[----:B-1----:R-:W-:-:S03]  /*1c9a0*/  IMAD.WIDE R72, R240, 0x4, R20 ;  /* 0x00000004f0487825 */ /* 0x002fc600078e0214 */
[----:B------:R-:W2:Y:S04]  /*1c9b0*/  LDL.LU.64 R20, [R1+0xf18] ;  /* 0x000f180001147983 */ /* 0x000ea80000300a00 */
[----:B------:R-:W-:Y:S04]  /*1c9c0*/  STL.64 [R1+0x2a68], R192 ;  /* 0x002a68c001007387 */ /* 0x000fe80000100a00 */
[----:B------:R-:W-:Y:S01]  /*1c9d0*/  STL.64 [R1+0x32f0], R192 ;  /* 0x0032f0c001007387 */ /* 0x000fe20000100a00 */
[----:B---3--:R-:W-:-:S03]  /*1c9e0*/  IMAD.WIDE R116, R240, 0x4, R12 ;  /* 0x00000004f0747825 */ /* 0x008fc600078e020c */
[----:B------:R-:W3:Y:S04]  /*1c9f0*/  LDL.LU.64 R12, [R1+0xf10] ;  /* 0x000f1000010c7983 */ /* 0x000ee80000300a00 */
[----:B------:R-:W-:Y:S04]  /*1ca00*/  STL.64 [R1+0x2a60], R246 ;  /* 0x002a60f601007387 */ /* 0x000fe80000100a00 */
[----:B------:R1:W-:Y:S04]  /*1ca10*/  STL.64 [R1+0x32f8], R246 ;  /* 0x0032f8f601007387 */ /* 0x0003e80000100a00 */
[----:B------:R-:W-:Y:S04]  /*1ca20*/  STL.64 [R1+0x2a50], R72 ;  /* 0x002a504801007387 */ /* 0x000fe80000100a00 */
[----:B------:R-:W-:Y:S01]  /*1ca30*/  STL.64 [R1+0x3300], R72 ;  /* 0x0033004801007387 */ /* 0x000fe20000100a00 */
[----:B----4-:R-:W-:-:S03]  /*1ca40*/  IMAD.WIDE R88, R240, 0x4, R6 ;  /* 0x00000004f0587825 */ /* 0x010fc600078e0206 */
[----:B------:R-:W4:Y:S04]  /*1ca50*/  LDL.LU.64 R6, [R1+0xec8] ;  /* 0x000ec80001067983 */ /* 0x000f280000300a00 */
[----:B------:R-:W-:Y:S04]  /*1ca60*/  STL.64 [R1+0x2a58], R32 ;  /* 0x002a582001007387 */ /* 0x000fe80000100a00 */
[----:B------:R-:W-:Y:S04]  /*1ca70*/  STL.64 [R1+0x3308], R32 ;  /* 0x0033082001007387 */ /* 0x000fe80000100a00 */
[----:B------:R-:W-:Y:S04]  /*1ca80*/  STL.64 [R1+0x2a48], R116 ;  /* 0x002a487401007387 */ /* 0x000fe80000100a00 */
[----:B------:R1:W-:Y:S01]  /*1ca90*/  STL.64 [R1+0x3310], R116 ;  /* 0x0033107401007387 */ /* 0x0003e20000100a00 */
[----:B------:R-:W-:-:S03]  /*1caa0*/  IMAD.WIDE R76, R240, 0x4, R14 ;  /* 0x00000004f04c7825 */ /* 0x000fc600078e020e */
[----:B------:R-:W4:Y:S01]  /*1cab0*/  LDL.LU.64 R14, [R1+0xec0] ;  /* 0x000ec000010e7983 */ /* 0x000f220000300a00 */
[----:B------:R-:W-:-:S03]  /*1cac0*/  IMAD.WIDE R66, R240, 0x4, R16 ;  /* 0x00000004f0427825 */ /* 0x000fc600078e0210 */
[----:B------:R-:W4:Y:S04]  /*1cad0*/  LDL.LU.64 R16, [R1+0xea8] ;  /* 0x000ea80001107983 */ /* 0x000f280000300a00 */
[----:B------:R-:W-:Y:S04]  /*1cae0*/  STL.64 [R1+0x2a40], R88 ;  /* 0x002a405801007387 */ /* 0x000fe80000100a00 */
[----:B------:R-:W-:Y:S01]  /*1caf0*/  STL.64 [R1+0x3318], R88 ;  /* 0x0033185801007387 */ /* 0x000fe20000100a00 */
[----:B------:R-:W-:-:S03]  /*1cb00*/  IMAD.WIDE R194, R240, 0x4, R8 ;  /* 0x00000004f0c27825 */ /* 0x000fc600078e0208 */
[----:B------:R-:W4:Y:S01]  /*1cb10*/  LDL.LU.64 R8, [R1+0xea0] ;  /* 0x000ea00001087983 */ /* 0x000f220000300a00 */
[----:B------:R-:W-:-:S03]  /*1cb20*/  IMAD.WIDE R162, R240, 0x4, R18 ;  /* 0x00000004f0a27825 */ /* 0x000fc600078e0212 */
[----:B------:R-:W4:Y:S04]  /*1cb30*/  LDL.LU.64 R18, [R1+0xe28] ;  /* 0x000e280001127983 */ /* 0x000f280000300a00 */
[----:B------:R-:W-:Y:S04]  /*1cb40*/  STL.64 [R1+0x2a38], R76 ;  /* 0x002a384c01007387 */ /* 0x000fe80000100a00 */
[----:B------:R-:W-:Y:S01]  /*1cb50*/  STL.64 [R1+0x3320], R76 ;  /* 0x0033204c01007387 */ /* 0x000fe20000100a00 */
[----:B------:R-:W-:-:S03]  /*1cb60*/  IMAD.WIDE R30, R240, 0x4, R10 ;  /* 0x00000004f01e7825 */ /* 0x000fc600078e020a */
[----:B------:R-:W4:Y:S04]  /*1cb70*/  LDL.LU.64 R10, [R1+0xe20] ;  /* 0x000e2000010a7983 */ /* 0x000f280000300a00 */
[----:B------:R-:W-:Y:S04]  /*1cb80*/  STL.64 [R1+0x2a30], R66 ;  /* 0x002a304201007387 */ /* 0x000fe80000100a00 */
[----:B------:R-:W-:Y:S04]  /*1cb90*/  STL.64 [R1+0x3328], R66 ;  /* 0x0033284201007387 */ /* 0x000fe80000100a00 */
[----:B------:R-:W4:Y:S04]  /*1cba0*/  LDL.LU.64 R22, [R1+0xd68] ;  /* 0x000d680001167983 */ /* 0x000f280000300a00 */
[----:B------:R-:W-:Y:S04]  /*1cbb0*/  STL.64 [R1+0x1a08], R194 ;  /* 0x001a08c201007387 */ /* 0x000fe80000100a00 */
[----:B------:R-:W-:Y:S01]  /*1cbc0*/  STL.64 [R1+0x3330], R194 ;  /* 0x003330c201007387 */ /* 0x000fe20000100a00 */
[----:B--2---:R-:W-:-:S04]  /*1cbd0*/  IMAD.WIDE R220, R240, 0x4, R20 ;  /* 0x00000004f0dc7825 */ /* 0x004fc800078e0214 */
[C---:B---3--:R-:W-:Y:S02]  /*1cbe0*/  IMAD.WIDE R130, R240.reuse, 0x4, R12 ;  /* 0x00000004f0827825 */ /* 0x048fe400078e020c */
[----:B------:R-:W2:Y:S04]  /*1cbf0*/  LDL.LU.64 R12, [R1+0xd60] ;  /* 0x000d6000010c7983 */ /* 0x000ea80000300a00 */
[----:B------:R-:W-:Y:S04]  /*1cc00*/  STL.64 [R1+0x1a00], R162 ;  /* 0x001a00a201007387 */ /* 0x000fe80000100a00 */
[----:B------:R-:W-:Y:S04]  /*1cc10*/  STL.64 [R1+0x3338], R162 ;  /* 0x003338a201007387 */ /* 0x000fe80000100a00 */
[----:B------:R-:W-:Y:S04]  /*1cc20*/  STL.64 [R1+0x19f0], R220 ;  /* 0x0019f0dc01007387 */ /* 0x000fe80000100a00 */
[----:B------:R-:W-:Y:S01]  /*1cc30*/  STL.64 [R1+0x3340], R220 ;  /* 0x003340dc01007387 */ /* 0x000fe20000100a00 */
[----:B----4-:R-:W-:-:S03]  /*1cc40*/  IMAD.WIDE R98, R240, 0x4, R6 ;  /* 0x00000004f0627825 */ /* 0x010fc600078e0206 */
[----:B------:R-:W3:Y:S04]  /*1cc50*/  LDL.LU.64 R6, [R1+0xd58] ;  /* 0x000d580001067983 */ /* 0x000ee80000300a00 */
[----:B------:R-:W-:Y:S04]  /*1cc60*/  STL.64 [R1+0x19f8], R30 ;  /* 0x0019f81e01007387 */ /* 0x000fe80000100a00 */
[----:B------:R-:W-:Y:S04]  /*1cc70*/  STL.64 [R1+0x3348], R30 ;  /* 0x0033481e01007387 */ /* 0x000fe80000100a00 */
        /* <DEDUP_REMOVED lines=10> */
[----:B------:R-:W4:Y:S01]  /*1cd20*/  LDL.LU.64 R8, [R1+0xd38] ;  /* 0x000d380001087983 */ /* 0x000f220000300a00 */
[----:B------:R-:W-:-:S03]  /*1cd30*/  IMAD.WIDE R160, R240, 0x4, R18 ;  /* 0x00000004f0a07825 */ /* 0x000fc600078e0212 */
[----:B------:R-:W-:Y:S04]  /*1cd40*/  STL.64 [R1+0x19d8], R70 ;  /* 0x0019d84601007387 */ /* 0x000fe80000100a00 */
[----:B------:R-:W-:Y:S01]  /*1cd50*/  STL.64 [R1+0x3360], R70 ;  /* 0x0033604601007387 */ /* 0x000fe20000100a00 */
[----:B------:R-:W-:-:S03]  /*1cd60*/  IMAD.WIDE R28, R240, 0x4, R10 ;  /* 0x00000004f01c7825 */ /* 0x000fc600078e020a */
[----:B------:R-:W4:Y:S04]  /*1cd70*/  LDL.LU.64 R18, [R1+0xd30] ;  /* 0x000d300001127983 */ /* 0x000f280000300a00 */
[----:B------:R-:W4:Y:S04]  /*1cd80*/  LDL.LU.64 R10, [R1+0xd28] ;  /* 0x000d2800010a7983 */ /* 0x000f280000300a00 */
[----:B------:R-:W-:Y:S01]  /*1cd90*/  STL.64 [R1+0x19d0], R164 ;  /* 0x0019d0a401007387 */ /* 0x000fe20000100a00 */
[----:B------:R-:W-:-:S03]  /*1cda0*/  IMAD.WIDE R120, R240, 0x4, R22 ;  /* 0x00000004f0787825 */ /* 0x000fc600078e0216 */
[----:B------:R-:W-:Y:S04]  /*1cdb0*/  STL.64 [R1+0x3368], R164 ;  /* 0x003368a401007387 */ /* 0x000fe80000100a00 */
[----:B------:R-:W-:Y:S04]  /*1cdc0*/  STL.64 [R1+0x19c8], R196 ;  /* 0x0019c8c401007387 */ /* 0x000fe80000100a00 */
[----:B------:R-:W-:Y:S01]  /*1cdd0*/  STL.64 [R1+0x3370], R196 ;  /* 0x003370c401007387 */ /* 0x000fe20000100a00 */
[----:B--2---:R-:W-:-:S03]  /*1cde0*/  IMAD.WIDE R128, R240, 0x4, R12 ;  /* 0x00000004f0807825 */ /* 0x004fc600078e020c */
[----:B------:R-:W2:Y:S04]  /*1cdf0*/  LDL.LU.64 R12, [R1+0xd20] ;  /* 0x000d2000010c7983 */ /* 0x000ea80000300a00 */
[----:B------:R-:W-:Y:S04]  /*1ce00*/  STL.64 [R1+0x19c0], R160 ;  /* 0x0019c0a001007387 */ /* 0x000fe80000100a00 */
[----:B------:R-:W-:Y:S04]  /*1ce10*/  STL.64 [R1+0x3378], R160 ;  /* 0x003378a001007387 */ /* 0x000fe80000100a00 */
[----:B------:R-:W-:Y:S04]  /*1ce20*/  STL.64 [R1+0x19b0], R120 ;  /* 0x0019b07801007387 */ /* 0x000fe80000100a00 */
[----:B------:R-:W-:Y:S01]  /*1ce30*/  STL.64 [R1+0x3380], R120 ;  /* 0x0033807801007387 */ /* 0x000fe20000100a00 */
[----:B---3--:R-:W-:-:S03]  /*1ce40*/  IMAD.WIDE R96, R240, 0x4, R6 ;  /* 0x00000004f0607825 */ /* 0x008fc600078e0206 */
[----:B------:R-:W3:Y:S04]  /*1ce50*/  LDL.LU.64 R6, [R1+0xd18] ;  /* 0x000d180001067983 */ /* 0x000ee80000300a00 */
[----:B------:R-:W-:Y:S04]  /*1ce60*/  STL.64 [R1+0x19b8], R28 ;  /* 0x0019b81c01007387 */ /* 0x000fe80000100a00 */
[----:B------:R-:W-:Y:S04]  /*1ce70*/  STL.64 [R1+0x3388], R28 ;  /* 0x0033881c01007387 */ /* 0x000fe80000100a00 */
[----:B------:R-:W-:Y:S04]  /*1ce80*/  STL.64 [R1+0x19a8], R128 ;  /* 0x0019a88001007387 */ /* 0x000fe80000100a00 */
[----:B------:R-:W-:Y:S04]  /*1ce90*/  STL.64 [R1+0x3390], R128 ;  /* 0x0033908001007387 */ /* 0x000fe80000100a00 */
[----:B------:R-:W3:Y:S01]  /*1cea0*/  LDL.LU.64 R22, [R1+0xd10] ;  /* 0x000d100001167983 */ /* 0x000ee20000300a00 */
[----:B----4-:R-:W-:-:S03]  /*1ceb0*/  IMAD.WIDE R166, R240, 0x4, R14 ;  /* 0x00000004f0a67825 */ /* 0x010fc600078e020e */
[----:B------:R-:W4:Y:S04]  /*1cec0*/  LDL.LU.64 R14, [R1+0xd08] ;  /* 0x000d0800010e7983 */ /* 0x000f280000300a00 */
[----:B------:R-:W-:Y:S01]  /*1ced0*/  STL.64 [R1+0x19a0], R96 ;  /* 0x0019a06001007387 */ /* 0x000fe20000100a00 */
[----:B------:R-:W-:-:S03]  /*1cee0*/  IMAD.WIDE R68, R240, 0x4, R20 ;  /* 0x00000004f0447825 */ /* 0x000fc600078e0214 */
[----:B------:R-:W-:Y:S01]  /*1cef0*/  STL.64 [R1+0x3398], R96 ;  /* 0x0033986001007387 */ /* 0x000fe20000100a00 */
[----:B------:R-:W-:-:S03]  /*1cf00*/  IMAD.WIDE R198, R240, 0x4, R16 ;  /* 0x00000004f0c67825 */ /* 0x000fc600078e0210 */
[----:B------:R-:W4:Y:S01]  /*1cf10*/  LDL.LU.64 R16, [R1+0xd00] ;  /* 0x000d000001107983 */ /* 0x000f220000300a00 */
[----:B------:R-:W-:-:S03]  /*1cf20*/  IMAD.WIDE R158, R240, 0x4, R8 ;  /* 0x00000004f09e7825 */ /* 0x000fc600078e0208 */
[----:B------:R-:W4:Y:S04]  /*1cf30*/  LDL.LU.64 R8, [R1+0xcf8] ;  /* 0x000cf80001087983 */ /* 0x000f280000300a00 */
[----:B------:R-:W-:Y:S04]  /*1cf40*/  STL.64 [R1+0x18d8], R68 ;  /* 0x0018d84401007387 */ /* 0x000fe80000100a00 */
[----:B------:R-:W-:Y:S04]  /*1cf50*/  STL.64 [R1+0x33a0], R68 ;  /* 0x0033a04401007387 */ /* 0x000fe80000100a00 */
[----:B------:R-:W-:Y:S01]  /*1cf60*/  STL.64 [R1+0x18d0], R166 ;  /* 0x0018d0a601007387 */ /* 0x000fe20000100a00 */
[----:B------:R-:W-:-:S03]  /*1cf70*/  IMAD.WIDE R142, R240, 0x4, R10 ;  /* 0x00000004f08e7825 */ /* 0x000fc600078e020a */
[----:B------:R-:W-:Y:S04]  /*1cf80*/  STL.64 [R1+0x33a8], R166 ;  /* 0x0033a8a601007387 */ /* 0x000fe80000100a00 */
[----:B------:R-:W4:Y:S04]  /*1cf90*/  LDL.LU.64 R24, [R1+0xcf0] ;  /* 0x000cf00001187983 */ /* 0x000f280000300a00 */
[----:B------:R-:W4:Y:S01]  /*1cfa0*/  LDL.LU.64 R10, [R1+0xce8] ;  /* 0x000ce800010a7983 */ /* 0x000f220000300a00 */
[----:B------:R-:W-:-:S03]  /*1cfb0*/  IMAD.WIDE R26, R240, 0x4, R18 ;  /* 0x00000004f01a7825 */ /* 0x000fc600078e0212 */
[----:B------:R-:W-:Y:S04]  /*1cfc0*/  STL.64 [R1+0x15a8], R198 ;  /* 0x0015a8c601007387 */ /* 0x000fe80000100a00 */
[----:B------:R-:W-:Y:S04]  /*1cfd0*/  STL.64 [R1+0x33b0], R198 ;  /* 0x0033b0c601007387 */ /* 0x000fe80000100a00 */
[----:B------:R-:W4:Y:S04]  /*1cfe0*/  LDL.LU.64 R18, [R1+0xce0] ;  /* 0x000ce00001127983 */ /* 0x000f280000300a00 */
[----:B------:R-:W-:Y:S04]  /*1cff0*/  STL.64 [R1+0x15a0], R158 ;  /* 0x0015a09e01007387 */ /* 0x000fe80000100a00 */
[----:B------:R-:W-:Y:S04]  /*1d000*/  STL.64 [R1+0x33b8], R158 ;  /* 0x0033b89e01007387 */ /* 0x000fe80000100a00 */
[----:B------:R-:W-:Y:S04]  /*1d010*/  STL.64 [R1+0x1590], R142 ;  /* 0x0015908e01007387 */ /* 0x000fe80000100a00 */
[----:B------:R-:W-:Y:S01]  /*1d020*/  STL.64 [R1+0x33c0], R142 ;  /* 0x0033c08e01007387 */ /* 0x000fe20000100a00 */
[----:B--2---:R-:W-:-:S03]  /*1d030*/  IMAD.WIDE R110, R240, 0x4, R12 ;  /* 0x00000004f06e7825 */ /* 0x004fc600078e020c */
[----:B------:R-:W2:Y:S04]  /*1d040*/  LDL.LU.64 R12, [R1+0xcd8] ;  /* 0x000cd800010c7983 */ /* 0x000ea80000300a00 */
[----:B------:R-:W2:Y:S01]  /*1d050*/  LDL.LU.64 R20, [R1+0xcd0] ;  /* 0x000cd00001147983 */ /* 0x000ea20000300a00 */
        /* <DEDUP_REMOVED lines=8> */
[----:B------:R-:W4:Y:S01]  /*1d0e0*/  LDL.LU.64 R14, [R1+0xcb8] ;  /* 0x000cb800010e7983 */ /* 0x000f220000300a00 */
[----:B------:R-:W-:-:S03]  /*1d0f0*/  IMAD.WIDE R226, R240, 0x4, R22 ;  /* 0x00000004f0e27825 */ /* 0x000fc600078e0216 */
[----:B------:R-:W-:Y:S04]  /*1d100*/  STL.64 [R1+0x1580], R230 ;  /* 0x001580e601007387 */ /* 0x000fe80000100a00 */
[----:B------:R-:W-:Y:S04]  /*1d110*/  STL.64 [R1+0x33d8], R230 ;  /* 0x0033d8e601007387 */ /* 0x000fe80000100a00 */
        /* <DEDUP_REMOVED lines=12> */
[----:B------:R-:W-:Y:S04]  /*1d1e0*/  STL.64 [R1+0x1568], R200 ;  /* 0x001568c801007387 */ /* 0x000fe80000100a00 */
[----:B------:R-:W4:Y:S01]  /*1d1f0*/  LDL.LU.64 R38, [R1+0xc90] ;  /* 0x000c900001267983 */ /* 0x000f220000300a00 */
[----:B------:R-:W-:-:S03]  /*1d200*/  IMAD.WIDE R108, R240, 0x4, R18 ;  /* 0x00000004f06c7825 */ /* 0x000fc600078e0212 */
[----:B------:R-:W4:Y:S04]  /*1d210*/  LDL.LU.64 R18, [R1+0xc88] ;  /* 0x000c880001127983 */ /* 0x000f280000300a00 */
[----:B------:R-:W-:Y:S04]  /*1d220*/  STL.64 [R1+0x1560], R156 ;  /* 0x0015609c01007387 */ /* 0x000fe80000100a00 */
[----:B------:R-:W-:Y:S04]  /*1d230*/  STL.64 [R1+0x1550], R140 ;  /* 0x0015508c01007387 */ /* 0x000fe80000100a00 */
[----:B------:R-:W4:Y:S01]  /*1d240*/  LDL.LU.64 R40, [R1+0xc80] ;  /* 0x000c800001287983 */ /* 0x000f220000300a00 */
[----:B--2---:R-:W-:-:S03]  /*1d250*/  IMAD.WIDE R228, R240, 0x4, R12 ;  /* 0x00000004f0e47825 */ /* 0x004fc600078e020c */
[----:B------:R-:W2:Y:S01]  /*1d260*/  LDL.LU.64 R12, [R1+0xc78] ;  /* 0x000c7800010c7983 */ /* 0x000ea20000300a00 */
[----:B------:R-:W-:-:S03]  /*1d270*/  IMAD.WIDE R224, R240, 0x4, R20 ;  /* 0x00000004f0e07825 */ /* 0x000fc600078e0214 */
[----:B------:R-:W-:Y:S04]  /*1d280*/  STL.64 [R1+0x1558], R24 ;  /* 0x0015581801007387 */ /* 0x000fe80000100a00 */
[----:B------:R-:W-:Y:S04]  /*1d290*/  STL.64 [R1+0x1548], R108 ;  /* 0x0015486c01007387 */ /* 0x000fe80000100a00 */
[----:B------:R-:W2:Y:S01]  /*1d2a0*/  LDL.LU.64 R20, [R1+0xc70] ;  /* 0x000c700001147983 */ /* 0x000ea20000300a00 */
[----:B---3--:R-:W-:-:S03]  /*1d2b0*/  IMAD.WIDE R170, R240, 0x4, R6 ;  /* 0x00000004f0aa7825 */ /* 0x008fc600078e0206 */
[----:B------:R-:W3:Y:S04]  /*1d2c0*/  LDL.LU.64 R6, [R1+0xc68] ;  /* 0x000c680001067983 */ /* 0x000ee80000300a00 */
[----:B------:R-:W-:Y:S01]  /*1d2d0*/  STL.64 [R1+0x1540], R228 ;  /* 0x001540e401007387 */ /* 0x000fe20000100a00 */
[----:B------:R-:W-:-:S04]  /*1d2e0*/  IMAD.WIDE R202, R240, 0x4, R36 ;  /* 0x00000004f0ca7825 */ /* 0x000fc800078e0224 */
[C---:B----4-:R-:W-:Y:S02]  /*1d2f0*/  IMAD.WIDE R154, R240.reuse, 0x4, R14 ;  /* 0x00000004f09a7825 */ /* 0x050fe400078e020e */
[----:B------:R-:W4:Y:S04]  /*1d300*/  LDL.LU.64 R14, [R1+0xc60] ;  /* 0x000c6000010e7983 */ /* 0x000f280000300a00 */
[----:B------:R-:W-:Y:S04]  /*1d310*/  STL.64 [R1+0x1538], R224 ;  /* 0x001538e001007387 */ /* 0x000fe80000100a00 */
[----:B------:R-:W-:Y:S01]  /*1d320*/  STL.64 [R1+0x1530], R170 ;  /* 0x001530aa01007387 */ /* 0x000fe20000100a00 */
[----:B------:R-:W-:-:S03]  /*1d330*/  IMAD.WIDE R138, R240, 0x4, R8 ;  /* 0x00000004f08a7825 */ /* 0x000fc600078e0208 */
[----:B------:R-:W4:Y:S01]  /*1d340*/  LDL.LU.64 R8, [R1+0xc58] ;  /* 0x000c580001087983 */ /* 0x000f220000300a00 */
[----:B------:R-:W-:-:S03]  /*1d350*/  IMAD.WIDE R106, R240, 0x4, R16 ;  /* 0x00000004f06a7825 */ /* 0x000fc600078e0210 */
[----:B------:R-:W-:Y:S04]  /*1d360*/  STL.64 [R1+0x1008], R202 ;  /* 0x001008ca01007387 */ /* 0x000fe80000100a00 */
[----:B------:R-:W4:Y:S04]  /*1d370*/  LDL.LU.64 R36, [R1+0xc50] ;  /* 0x000c500001247983 */ /* 0x000f280000300a00 */
[----:B------:R-:W4:Y:S04]  /*1d380*/  LDL.LU.64 R16, [R1+0xc48] ;  /* 0x000c480001107983 */ /* 0x000f280000300a00 */
[----:B------:R-:W-:Y:S04]  /*1d390*/  STL.64 [R1+0x1000], R154 ;  /* 0x0010009a01007387 */ /* 0x000fe80000100a00 */
[----:B------:R-:W-:Y:S01]  /*1d3a0*/  STL.64 [R1+0xfd0], R138 ;  /* 0x000fd08a01007387 */ /* 0x000fe20000100a00 */
[----:B------:R-:W-:-:S03]  /*1d3b0*/  IMAD.WIDE R234, R240, 0x4, R10 ;  /* 0x00000004f0ea7825 */ /* 0x000fc600078e020a */
[----:B------:R-:W4:Y:S04]  /*1d3c0*/  LDL.LU.64 R44, [R1+0xc40] ;  /* 0x000c4000012c7983 */ /* 0x000f280000300a00 */
[----:B------:R-:W4:Y:S01]  /*1d3d0*/  LDL.LU.64 R10, [R1+0xc38] ;  /* 0x000c3800010a7983 */ /* 0x000f220000300a00 */
[----:B------:R-:W-:-:S05]  /*1d3e0*/  IMAD.WIDE R22, R240, 0x4, R22 ;  /* 0x00000004f0167825 */ /* 0x000fca00078e0216 */
[----:B------:R-:W-:Y:S01]  /*1d3f0*/  STL.64 [R1+0xfd8], R22 ;  /* 0x000fd81601007387 */ /* 0x000fe20000100a00 */
[----:B------:R-:W-:-:S03]  /*1d400*/  IMAD.WIDE R172, R240, 0x4, R18 ;  /* 0x00000004f0ac7825 */ /* 0x000fc600078e0212 */
[----:B------:R-:W-:Y:S01]  /*1d410*/  STL.64 [R1+0xf78], R106 ;  /* 0x000f786a01007387 */ /* 0x000fe20000100a00 */
[----:B------:R-:W-:-:S03]  /*1d420*/  IMAD.WIDE R2, R240, 0x4, R38 ;  /* 0x00000004f0027825 */ /* 0x000fc600078e0226 */
[----:B------:R-:W4:Y:S04]  /*1d430*/  LDL.LU.64 R18, [R1+0xc30] ;  /* 0x000c300001127983 */ /* 0x000f280000300a00 */
[----:B------:R-:W4:Y:S01]  /*1d440*/  LDL.LU.64 R38, [R1+0xc28] ;  /* 0x000c280001267983 */ /* 0x000f220000300a00 */
[----:B------:R-:W-:-:S03]  /*1d450*/  IMAD.WIDE R204, R240, 0x4, R40 ;  /* 0x00000004f0cc7825 */ /* 0x000fc600078e0228 */
[----:B------:R-:W-:Y:S01]  /*1d460*/  STL.64 [R1+0xf70], R234 ;  /* 0x000f70ea01007387 */ /* 0x000fe20000100a00 */
[----:B--2---:R-:W-:-:S03]  /*1d470*/  IMAD.WIDE R152, R240, 0x4, R12 ;  /* 0x00000004f0987825 */ /* 0x004fc600078e020c */
[----:B------:R-:W2:Y:S04]  /*1d480*/  LDL.LU.64 R12, [R1+0xc20] ;  /* 0x000c2000010c7983 */ /* 0x000ea80000300a00 */
[----:B------:R-:W-:Y:S04]  /*1d490*/  STL.64 [R1+0xf68], R2 ;  /* 0x000f680201007387 */ /* 0x000fe80000100a00 */
[----:B------:R-:W-:Y:S01]  /*1d4a0*/  STL.64 [R1+0xf60], R172 ;  /* 0x000f60ac01007387 */ /* 0x000fe20000100a00 */
[----:B------:R-:W-:-:S04]  /*1d4b0*/  IMAD.WIDE R20, R240, 0x4, R20 ;  /* 0x00000004f0147825 */ /* 0x000fc800078e0214 */
[C---:B---3--:R-:W-:Y:S02]  /*1d4c0*/  IMAD.WIDE R136, R240.reuse, 0x4, R6 ;  /* 0x00000004f0887825 */ /* 0x048fe400078e0206 */
[----:B------:R-:W3:Y:S04]  /*1d4d0*/  LDL.LU.64 R6, [R1+0xc18] ;  /* 0x000c180001067983 */ /* 0x000ee80000300a00 */
[----:B------:R-:W-:Y:S04]  /*1d4e0*/  STL.64 [R1+0xf18], R204 ;  /* 0x000f18cc01007387 */ /* 0x000fe80000100a00 */
[----:B------:R-:W3:Y:S01]  /*1d4f0*/  LDL.LU.64 R40, [R1+0xc10] ;  /* 0x000c100001287983 */ /* 0x000ee20000300a00 */
[----:B----4-:R-:W-:-:S03]  /*1d500*/  IMAD.WIDE R104, R240, 0x4, R14 ;  /* 0x00000004f0687825 */ /* 0x010fc600078e020e */
[----:B------:R-:W4:Y:S04]  /*1d510*/  LDL.LU.64 R14, [R1+0xc08] ;  /* 0x000c0800010e7983 */ /* 0x000f280000300a00 */
[----:B------:R-:W-:Y:S04]  /*1d520*/  STL.64 [R1+0xf10], R152 ;  /* 0x000f109801007387 */ /* 0x000fe80000100a00 */
[----:B------:R-:W-:Y:S04]  /*1d530*/  STL.64 [R1+0xec0], R136 ;  /* 0x000ec08801007387 */ /* 0x000fe80000100a00 */
[----:B------:R-:W4:Y:S01]  /*1d540*/  LDL.LU.64 R42, [R1+0xc00] ;  /* 0x000c0000012a7983 */ /* 0x000f220000300a00 */
[----:B------:R-:W-:-:S03]  /*1d550*/  IMAD.WIDE R232, R240, 0x4, R8 ;  /* 0x00000004f0e87825 */ /* 0x000fc600078e0208 */
[----:B------:R-:W4:Y:S04]  /*1d560*/  LDL.LU.64 R8, [R1+0xbf8] ;  /* 0x000bf80001087983 */ /* 0x000f280000300a00 */
[----:B------:R-:W-:Y:S01]  /*1d570*/  STL.64 [R1+0xec8], R20 ;  /* 0x000ec81401007387 */ /* 0x000fe20000100a00 */
[----:B------:R-:W-:-:S03]  /*1d580*/  IMAD.WIDE R48, R240, 0x4, R36 ;  /* 0x00000004f0307825 */ /* 0x000fc600078e0224 */
[----:B------:R-:W-:Y:S01]  /*1d590*/  STL.64 [R1+0xea8], R104 ;  /* 0x000ea86801007387 */ /* 0x000fe20000100a00 */
[----:B------:R-:W-:-:S03]  /*1d5a0*/  IMAD.WIDE R174, R240, 0x4, R16 ;  /* 0x00000004f0ae7825 */ /* 0x000fc600078e0210 */
[----:B------:R-:W4:Y:S04]  /*1d5b0*/  LDL.LU.64 R16, [R1+0xbf0] ;  /* 0x000bf00001107983 */ /* 0x000f280000300a00 */
[----:B------:R-:W4:Y:S04]  /*1d5c0*/  LDL.LU.64 R36, [R1+0xbe8] ;  /* 0x000be80001247983 */ /* 0x000f280000300a00 */
[----:B------:R-:W-:Y:S01]  /*1d5d0*/  STL.64 [R1+0xea0], R232 ;  /* 0x000ea0e801007387 */ /* 0x000fe20000100a00 */
[----:B------:R-:W-:-:S03]  /*1d5e0*/  IMAD.WIDE R146, R240, 0x4, R10 ;  /* 0x00000004f0927825 */ /* 0x000fc600078e020a */
[----:B------:R-:W4:Y:S01]  /*1d5f0*/  LDL.LU.64 R10, [R1+0xbe0] ;  /* 0x000be000010a7983 */ /* 0x000f220000300a00 */
[----:B------:R-:W-:-:S03]  /*1d600*/  IMAD.WIDE R206, R240, 0x4, R44 ;  /* 0x00000004f0ce7825 */ /* 0x000fc600078e022c */
[----:B------:R-:W-:Y:S04]  /*1d610*/  STL.64 [R1+0xe28], R48 ;  /* 0x000e283001007387 */ /* 0x000fe80000100a00 */
[----:B------:R-:W-:Y:S01]  /*1d620*/  STL.64 [R1+0xe20], R174 ;  /* 0x000e20ae01007387 */ /* 0x000fe20000100a00 */
[----:B------:R-:W-:-:S04]  /*1d630*/  IMAD.WIDE R18, R240, 0x4, R18 ;  /* 0x00000004f0127825 */ /* 0x000fc800078e0212 */
[C---:B------:R-:W-:Y:S02]  /*1d640*/  IMAD.WIDE R134, R240.reuse, 0x4, R38 ;  /* 0x00000004f0867825 */ /* 0x040fe400078e0226 */
[----:B------:R-:W4:Y:S04]  /*1d650*/  LDL.LU.64 R38, [R1+0xbd8] ;  /* 0x000bd80001267983 */ /* 0x000f280000300a00 */
[----:B------:R-:W-:Y:S04]  /*1d660*/  STL.64 [R1+0xd68], R206 ;  /* 0x000d68ce01007387 */ /* 0x000fe80000100a00 */
[----:B------:R-:W4:Y:S01]  /*1d670*/  LDL.LU.64 R250, [R1+0xbd0] ;  /* 0x000bd00001fa7983 */ /* 0x000f220000300a00 */
[----:B--2---:R-:W-:-:S03]  /*1d680*/  IMAD.WIDE R102, R240, 0x4, R12 ;  /* 0x00000004f0667825 */ /* 0x004fc600078e020c */
[----:B------:R-:W2:Y:S04]  /*1d690*/  LDL.LU.64 R12, [R1+0xbc8] ;  /* 0x000bc800010c7983 */ /* 0x000ea80000300a00 */
[----:B------:R-:W-:Y:S04]  /*1d6a0*/  STL.64 [R1+0xd60], R146 ;  /* 0x000d609201007387 */ /* 0x000fe80000100a00 */
[----:B------:R-:W-:Y:S04]  /*1d6b0*/  STL.64 [R1+0xd50], R134 ;  /* 0x000d508601007387 */ /* 0x000fe80000100a00 */
[----:B------:R-:W2:Y:S01]  /*1d6c0*/  LDL.LU.64 R46, [R1+0xbc0] ;  /* 0x000bc000012e7983 */ /* 0x000ea20000300a00 */
[----:B---3--:R-:W-:-:S03]  /*1d6d0*/  IMAD.WIDE R82, R240, 0x4, R6 ;  /* 0x00000004f0527825 */ /* 0x008fc600078e0206 */
[----:B------:R-:W3:Y:S04]  /*1d6e0*/  LDL.LU.64 R6, [R1+0xbb8] ;  /* 0x000bb80001067983 */ /* 0x000ee80000300a00 */
[----:B------:R-:W-:Y:S01]  /*1d6f0*/  STL.64 [R1+0xd58], R18 ;  /* 0x000d581201007387 */ /* 0x000fe20000100a00 */
[----:B------:R-:W-:-:S03]  /*1d700*/  IMAD.WIDE R50, R240, 0x4, R40 ;  /* 0x00000004f0327825 */ /* 0x000fc600078e0228 */
[----:B------:R-:W-:Y:S01]  /*1d710*/  STL.64 [R1+0xd48], R102 ;  /* 0x000d486601007387 */ /* 0x000fe20000100a00 */
[----:B----4-:R-:W-:-:S03]  /*1d720*/  IMAD.WIDE R176, R240, 0x4, R14 ;  /* 0x00000004f0b07825 */ /* 0x010fc600078e020e */
[----:B------:R-:W4:Y:S04]  /*1d730*/  LDL.LU.64 R14, [R1+0xbb0] ;  /* 0x000bb000010e7983 */ /* 0x000f280000300a00 */
[----:B------:R-:W4:Y:S04]  /*1d740*/  LDL.LU.64 R40, [R1+0xba8] ;  /* 0x000ba80001287983 */ /* 0x000f280000300a00 */
[----:B------:R-:W-:Y:S01]  /*1d750*/  STL.64 [R1+0xd40], R82 ;  /* 0x000d405201007387 */ /* 0x000fe20000100a00 */
[----:B------:R-:W-:-:S04]  /*1d760*/  IMAD.WIDE R208, R240, 0x4, R42 ;  /* 0x00000004f0d07825 */ /* 0x000fc800078e022a */
[C---:B------:R-:W-:Y:S02]  /*1d770*/  IMAD.WIDE R144, R240.reuse, 0x4, R8 ;  /* 0x00000004f0907825 */ /* 0x040fe400078e0208 */
[----:B------:R-:W4:Y:S04]  /*1d780*/  LDL.LU.64 R8, [R1+0xba0] ;  /* 0x000ba00001087983 */ /* 0x000f280000300a00 */
[----:B------:R-:W-:Y:S04]  /*1d790*/  STL.64 [R1+0xd38], R50 ;  /* 0x000d383201007387 */ /* 0x000fe80000100a00 */
[----:B------:R-:W-:Y:S04]  /*1d7a0*/  STL.64 [R1+0xd30], R176 ;  /* 0x000d30b001007387 */ /* 0x000fe80000100a00 */
[----:B------:R-:W4:Y:S01]  /*1d7b0*/  LDL.LU.64 R42, [R1+0xb98] ;  /* 0x000b9800012a7983 */ /* 0x000f220000300a00 */
[----:B------:R-:W-:-:S03]  /*1d7c0*/  IMAD.WIDE R132, R240, 0x4, R36 ;  /* 0x00000004f0847825 */ /* 0x000fc600078e0224 */
[----:B------:R-:W-:Y:S04]  /*1d7d0*/  STL.64 [R1+0xd28], R208 ;  /* 0x000d28d001007387 */ /* 0x000fe80000100a00 */
[----:B------:R-:W4:Y:S01]  /*1d7e0*/  LDL.LU.64 R36, [R1+0xb90] ;  /* 0x000b900001247983 */ /* 0x000f220000300a00 */
[----:B------:R-:W-:-:S03]  /*1d7f0*/  IMAD.WIDE R100, R240, 0x4, R10 ;  /* 0x00000004f0647825 */ /* 0x000fc600078e020a */
[----:B------:R-:W4:Y:S01]  /*1d800*/  LDL.LU.64 R10, [R1+0xb88] ;  /* 0x000b8800010a7983 */ /* 0x000f220000300a00 */
[----:B------:R-:W-:-:S03]  /*1d810*/  IMAD.WIDE R16, R240, 0x4, R16 ;  /* 0x00000004f0107825 */ /* 0x000fc600078e0210 */
        /* <DEDUP_REMOVED lines=8> */
[----:B--2---:R-:W-:-:S03]  /*1d8a0*/  IMAD.WIDE R178, R240, 0x4, R12 ;  /* 0x00000004f0b27825 */ /* 0x004fc600078e020c */
[----:B------:R-:W2:Y:S04]  /*1d8b0*/  LDL.LU.64 R12, [R1+0xb70] ;  /* 0x000b7000010c7983 */ /* 0x000ea80000300a00 */
[----:B------:R-:W-:Y:S04]  /*1d8c0*/  STL.64 [R1+0xd00], R80 ;  /* 0x000d005001007387 */ /* 0x000fe80000100a00 */
[----:B------:R-:W2:Y:S01]  /*1d8d0*/  LDL.LU.64 R216, [R1+0xb68] ;  /* 0x000b680001d87983 */ /* 0x000ea20000300a00 */
[----:B------:R-:W-:-:S04]  /*1d8e0*/  IMAD.WIDE R210, R240, 0x4, R46 ;  /* 0x00000004f0d27825 */ /* 0x000fc800078e022e */
[C---:B---3--:R-:W-:Y:S02]  /*1d8f0*/  IMAD.WIDE R46, R240.reuse, 0x4, R6 ;  /* 0x00000004f02e7825 */ /* 0x048fe400078e0206 */
[----:B------:R-:W3:Y:S04]  /*1d900*/  LDL.LU.64 R6, [R1+0xb60] ;  /* 0x000b600001067983 */ /* 0x000ee80000300a00 */
[----:B------:R-:W-:Y:S04]  /*1d910*/  STL.64 [R1+0xcf8], R52 ;  /* 0x000cf83401007387 */ /* 0x000fe80000100a00 */
[----:B------:R-:W-:Y:S01]  /*1d920*/  STL.64 [R1+0xcf0], R178 ;  /* 0x000cf0b201007387 */ /* 0x000fe20000100a00 */
[----:B----4-:R-:W-:-:S03]  /*1d930*/  IMAD.WIDE R150, R240, 0x4, R40 ;  /* 0x00000004f0967825 */ /* 0x010fc600078e0228 */
[----:B------:R-:W4:Y:S04]  /*1d940*/  LDL.LU.64 R40, [R1+0xb58] ;  /* 0x000b580001287983 */ /* 0x000f280000300a00 */
        /* <DEDUP_REMOVED lines=21> */
[----:B------:R-:W4:Y:S04]  /*1daa0*/  LDL.LU.64 R38, [R1+0xb08] ;  /* 0x000b080001267983 */ /* 0x000f280000300a00 */
[----:B------:R-:W-:Y:S04]  /*1dab0*/  STL.64 [R1+0xcb0], R180 ;  /* 0x000cb0b401007387 */ /* 0x000fe80000100a00 */
[----:B------:R-:W-:Y:S04]  /*1dac0*/  STL.64 [R1+0xca8], R212 ;  /* 0x000ca8d401007387 */ /* 0x000fe80000100a00 */
[----:B------:R-:W4:Y:S01]  /*1dad0*/  LDL.LU.64 R188, [R1+0xb00] ;  /* 0x000b000001bc7983 */ /* 0x000f220000300a00 */
[----:B--2---:R-:W-:-:S04]  /*1dae0*/  IMAD.WIDE R12, R240, 0x4, R12 ;  /* 0x00000004f00c7825 */ /* 0x004fc800078e020c */
[----:B------:R-:W-:-:S04]  /*1daf0*/  IMAD.WIDE R148, R240, 0x4, R216 ;  /* 0x00000004f0947825 */ /* 0x000fc800078e02d8 */
[C---:B---3--:R-:W-:Y:S02]  /*1db00*/  IMAD.WIDE R112, R240.reuse, 0x4, R6 ;  /* 0x00000004f0707825 */ /* 0x048fe400078e0206 */
[----:B------:R-:W2:Y:S04]  /*1db10*/  LDL.LU.64 R6, [R1+0xaf8] ;  /* 0x000af80001067983 */ /* 0x000ea80000300a00 */
        /* <DEDUP_REMOVED lines=9> */
[----:B------:R-:W4:Y:S04]  /*1dbb0*/  LDL.LU.64 R8, [R1+0xae0] ;  /* 0x000ae00001087983 */ /* 0x000f280000300a00 */
[----:B------:R-:W-:Y:S04]  /*1dbc0*/  STL.64 [R1+0xc80], R84 ;  /* 0x000c805401007387 */ /* 0x000fe80000100a00 */
        /* <DEDUP_REMOVED lines=8> */
[----:B------:R-:W-:Y:S01]  /*1dc50*/  STL.64 [R1+0xc68], R214 ;  /* 0x000c68d601007387 */ /* 0x000fe20000100a00 */
[----:B------:R-:W-:-:S03]  /*1dc60*/  IMAD.WIDE R10, R240, 0x4, R10 ;  /* 0x00000004f00a7825 */ /* 0x000fc600078e020a */
[----:B------:R-:W-:Y:S01]  /*1dc70*/  STL.64 [R1+0xc60], R42 ;  /* 0x000c602a01007387 */ /* 0x000fe20000100a00 */
[----:B------:R-:W-:-:S03]  /*1dc80*/  IMAD.WIDE R94, R240, 0x4, R218 ;  /* 0x00000004f05e7825 */ /* 0x000fc600078e02da */
[----:B------:R-:W-:Y:S04]  /*1dc90*/  STL.64 [R1+0xc50], R126 ;  /* 0x000c507e01007387 */ /* 0x000fe80000100a00 */
[----:B------:R-:W4:Y:S01]  /*1dca0*/  LDL.LU.64 R60, [R1+0xac0] ;  /* 0x000ac000013c7983 */ /* 0x000f220000300a00 */
[----:B------:R-:W-:-:S03]  /*1dcb0*/  IMAD.WIDE R238, R240, 0x4, R38 ;  /* 0x00000004f0ee7825 */ /* 0x000fc600078e0226 */
[----:B------:R-:W4:Y:S04]  /*1dcc0*/  LDL.LU.64 R186, [R1+0xab8] ;  /* 0x000ab80001ba7983 */ /* 0x000f280000300a00 */
[----:B------:R-:W4:Y:S04]  /*1dcd0*/  LDL.LU.64 R218, [R1+0xab0] ;  /* 0x000ab00001da7983 */ /* 0x000f280000300a00 */
[----:B------:R-:W4:Y:S01]  /*1dce0*/  LDL.LU.64 R38, [R1+0xaa8] ;  /* 0x000aa80001267983 */ /* 0x000f220000300a00 */
[----:B------:R-:W-:-:S03]  /*1dcf0*/  IMAD.WIDE R58, R240, 0x4, R188 ;  /* 0x00000004f03a7825 */ /* 0x000fc600078e02bc */
[----:B------:R-:W-:Y:S04]  /*1dd00*/  STL.64 [R1+0xc58], R10 ;  /* 0x000c580a01007387 */ /* 0x000fe80000100a00 */
[----:B------:R-:W-:Y:S01]  /*1dd10*/  STL.64 [R1+0xc48], R94 ;  /* 0x000c485e01007387 */ /* 0x000fe20000100a00 */
[----:B--2---:R-:W-:-:S03]  /*1dd20*/  IMAD.WIDE R184, R240, 0x4, R6 ;  /* 0x00000004f0b87825 */ /* 0x004fc600078e0206 */
[----:B------:R-:W2:Y:S04]  /*1dd30*/  LDL.LU.64 R6, [R1+0xaa0] ;  /* 0x000aa00001067983 */ /* 0x000ea80000300a00 */
[----:B------:R-:W2:Y:S04]  /*1dd40*/  LDL.LU.64 R122, [R1+0xa98] ;  /* 0x000a9800017a7983 */ /* 0x000ea80000300a00 */
[----:B------:R-:W-:Y:S01]  /*1dd50*/  STL.64 [R1+0xc40], R238 ;  /* 0x000c40ee01007387 */ /* 0x000fe20000100a00 */
[----:B---3--:R-:W-:-:S03]  /*1dd60*/  IMAD.WIDE R216, R240, 0x4, R216 ;  /* 0x00000004f0d87825 */ /* 0x008fc600078e02d8 */
[----:B------:R-:W3:Y:S04]  /*1dd70*/  LDL.LU.64 R222, [R1+0xa90] ;  /* 0x000a900001de7983 */ /* 0x000ee80000300a00 */
[----:B------:R-:W-:Y:S04]  /*1dd80*/  STL.64 [R1+0xc38], R58 ;  /* 0x000c383a01007387 */ /* 0x000fe80000100a00 */
[----:B------:R-:W3:Y:S04]  /*1dd90*/  LDL.LU.64 R74, [R1+0xa88] ;  /* 0x000a8800014a7983 */ /* 0x000ee80000300a00 */
[----:B------:R-:W-:Y:S01]  /*1dda0*/  STL.64 [R1+0xc30], R184 ;  /* 0x000c30b801007387 */ /* 0x000fe20000100a00 */
[----:B----4-:R-:W-:-:S03]  /*1ddb0*/  IMAD.WIDE R40, R240, 0x4, R40 ;  /* 0x00000004f0287825 */ /* 0x010fc600078e0228 */
[----:B------:R-:W-:Y:S01]  /*1ddc0*/  STL.64 [R1+0xc28], R216 ;  /* 0x000c28d801007387 */ /* 0x000fe20000100a00 */
[----:B------:R-:W-:-:S04]  /*1ddd0*/  IMAD.WIDE R8, R240, 0x4, R8 ;  /* 0x00000004f0087825 */ /* 0x000fc800078e0208 */
[----:B------:R-:W-:-:S04]  /*1dde0*/  IMAD.WIDE R124, R240, 0x4, R242 ;  /* 0x00000004f07c7825 */ /* 0x000fc800078e02f2 */
[C---:B------:R-:W-:Y:S02]  /*1ddf0*/  IMAD.WIDE R92, R240.reuse, 0x4, R250 ;  /* 0x00000004f05c7825 */ /* 0x040fe400078e02fa */
[----:B------:R-:W4:Y:S04]  /*1de00*/  LDL.LU.64 R250, [R1+0xa80] ;  /* 0x000a800001fa7983 */ /* 0x000f280000300a00 */
[----:B------:R-:W4:Y:S04]  /*1de10*/  LDL.LU.64 R188, [R1+0xa78] ;  /* 0x000a780001bc7983 */ /* 0x000f280000300a00 */
[----:B------:R-:W-:Y:S04]  /*1de20*/  STL.64 [R1+0xc20], R40 ;  /* 0x000c202801007387 */ /* 0x000fe80000100a00 */
[----:B------:R-:W-:Y:S04]  /*1de30*/  STL.64 [R1+0xc10], R124 ;  /* 0x000c107c01007387 */ /* 0x000fe80000100a00 */
[----:B------:R-:W4:Y:S01]  /*1de40*/  LDL.LU.64 R242, [R1+0xa70] ;  /* 0x000a700001f27983 */ /* 0x000f220000300a00 */
[----:B------:R-:W-:-:S03]  /*1de50*/  IMAD.WIDE R236, R240, 0x4, R36 ;  /* 0x00000004f0ec7825 */ /* 0x000fc600078e0224 */
[----:B------:R-:W4:Y:S04]  /*1de60*/  LDL.LU.64 R36, [R1+0xa68] ;  /* 0x000a680001247983 */ /* 0x000f280000300a00 */
[----:B------:R-:W4:Y:S04]  /*1de70*/  LDL.LU.64 R4, [R1+0xa60] ;  /* 0x000a600001047983 */ /* 0x000f280000300a00 */
[----:B------:R-:W-:Y:S04]  /*1de80*/  STL.64 [R1+0xc18], R8 ;  /* 0x000c180801007387 */ /* 0x000fe80000100a00 */
[----:B------:R-:W-:Y:S04]  /*1de90*/  STL.64 [R1+0xc08], R92 ;  /* 0x000c085c01007387 */ /* 0x000fe80000100a00 */
[----:B------:R-:W4:Y:S04]  /*1dea0*/  LDL.LU.64 R248, [R1+0x1a10] ;  /* 0x001a100001f87983 */ /* 0x000f280000300a00 */
[----:B------:R-:W-:Y:S04]  /*1deb0*/  STL.64 [R1+0xc00], R236 ;  /* 0x000c00ec01007387 */ /* 0x000fe80000100a00 */
[----:B------:R-:W4:Y:S01]  /*1dec0*/  LDL.LU.64 R190, [R1+0x1a30] ;  /* 0x001a300001be7983 */ /* 0x000f220000300a00 */
[----:B------:R-:W-:-:S04]  /*1ded0*/  IMAD.WIDE R60, R240, 0x4, R60 ;  /* 0x00000004f03c7825 */ /* 0x000fc800078e023c */
[C---:B------:R-:W-:Y:S01]  /*1dee0*/  IMAD.WIDE R186, R240.reuse, 0x4, R186 ;  /* 0x00000004f0ba7825 */ /* 0x040fe200078e02ba */
[----:B------:R-:W-:Y:S03]  /*1def0*/  STL.64 [R1+0xbf8], R60 ;  /* 0x000bf83c01007387 */ /* 0x000fe60000100a00 */
[C---:B------:R-:W-:Y:S01]  /*1df00*/  IMAD.WIDE R218, R240.reuse, 0x4, R218 ;  /* 0x00000004f0da7825 */ /* 0x040fe200078e02da */
[----:B------:R-:W-:Y:S03]  /*1df10*/  STL.64 [R1+0xbf0], R186 ;  /* 0x000bf0ba01007387 */ /* 0x000fe60000100a00 */
[C---:B------:R-:W-:Y:S01]  /*1df20*/  IMAD.WIDE R38, R240.reuse, 0x4, R38 ;  /* 0x00000004f0267825 */ /* 0x040fe200078e0226 */
[----:B------:R-:W4:Y:S04]  /*1df30*/  LDL.LU.64 R62, [R1+0x1a28] ;  /* 0x001a2800013e7983 */ /* 0x000f280000300a00 */
[----:B------:R-:W-:Y:S04]  /*1df40*/  STL.64 [R1+0xbe8], R218 ;  /* 0x000be8da01007387 */ /* 0x000fe80000100a00 */
[----:B------:R-:W-:Y:S01]  /*1df50*/  STL.64 [R1+0xbe0], R38 ;  /* 0x000be02601007387 */ /* 0x000fe20000100a00 */
[----:B--2---:R-:W-:-:S04]  /*1df60*/  IMAD.WIDE R6, R240, 0x4, R6 ;  /* 0x00000004f0067825 */ /* 0x004fc800078e0206 */
[----:B------:R-:W-:-:S05]  /*1df70*/  IMAD.WIDE R122, R240, 0x4, R122 ;  /* 0x00000004f07a7825 */ /* 0x000fca00078e027a */
[----:B------:R-:W-:Y:S01]  /*1df80*/  STL.64 [R1+0xbd0], R122 ;  /* 0x000bd07a01007387 */ /* 0x000fe20000100a00 */
[----:B---3--:R-:W-:-:S03]  /*1df90*/  IMAD.WIDE R222, R240, 0x4, R222 ;  /* 0x00000004f0de7825 */ /* 0x008fc600078e02de */
[----:B-1----:R-:W2:Y:S04]  /*1dfa0*/  LDL.LU.64 R246, [R1+0x1a20] ;  /* 0x001a200001f67983 */ /* 0x002ea80000300a00 */
[----:B------:R-:W3:Y:S01]  /*1dfb0*/  LDL.LU.64 R192, [R1+0x1a18] ;  /* 0x001a180001c07983 */ /* 0x000ee20000300a00 */
[----:B------:R-:W-:-:S03]  /*1dfc0*/  IMAD.WIDE R74, R240, 0x4, R74 ;  /* 0x00000004f04a7825 */ /* 0x000fc600078e024a */
[----:B------:R-:W3:Y:S04]  /*1dfd0*/  LDL.LU.64 R64, [R1+0x1a38] ;  /* 0x001a380001407983 */ /* 0x000ee80000300a00 */
[----:B------:R-:W-:Y:S04]  /*1dfe0*/  STL.64 [R1+0xbd8], R6 ;  /* 0x000bd80601007387 */ /* 0x000fe80000100a00 */
[----:B------:R-:W-:Y:S04]  /*1dff0*/  STL.64 [R1+0xbc8], R222 ;  /* 0x000bc8de01007387 */ /* 0x000fe80000100a00 */
[----:B------:R-:W3:Y:S04]  /*1e000*/  LDL.LU.64 R78, [R1+0x1a40] ;  /* 0x001a4000014e7983 */ /* 0x000ee80000300a00 */
[----:B------:R-:W3:Y:S04]  /*1e010*/  LDL.LU.64 R90, [R1+0x1a48] ;  /* 0x001a4800015a7983 */ /* 0x000ee80000300a00 */
[----:B------:R-:W-:Y:S01]  /*1e020*/  STL.64 [R1+0xbc0], R74 ;  /* 0x000bc04a01007387 */ /* 0x000fe20000100a00 */
[----:B----4-:R-:W-:-:S04]  /*1e030*/  IMAD.WIDE R250, R240, 0x4, R250 ;  /* 0x00000004f0fa7825 */ /* 0x010fc800078e02fa */
[C---:B------:R-:W-:Y:S01]  /*1e040*/  IMAD.WIDE R188, R240.reuse, 0x4, R188 ;  /* 0x00000004f0bc7825 */ /* 0x040fe200078e02bc */
[----:B------:R-:W-:Y:S04]  /*1e050*/  STL.64 [R1+0xbb8], R250 ;  /* 0x000bb8fa01007387 */ /* 0x000fe80000100a00 */
[----:B------:R-:W4:Y:S04]  /*1e060*/  LDL.LU.64 R116, [R1+0x1a50] ;  /* 0x001a500001747983 */ /* 0x000f280000300a00 */
[----:B------:R-:W4:Y:S01]  /*1e070*/  LDL.LU.64 R118, [R1+0x1a58] ;  /* 0x001a580001767983 */ /* 0x000f220000300a00 */
[----:B------:R-:W-:-:S03]  /*1e080*/  IMAD.WIDE R242, R240, 0x4, R242 ;  /* 0x00000004f0f27825 */ /* 0x000fc600078e02f2 */
[----:B------:R-:W-:Y:S04]  /*1e090*/  STL.64 [R1+0xbb0], R188 ;  /* 0x000bb0bc01007387 */ /* 0x000fe80000100a00 */
[----:B------:R-:W4:Y:S04]  /*1e0a0*/  LDL.LU.64 R32, [R1+0x1a60] ;  /* 0x001a600001207983 */ /* 0x000f280000300a00 */
[----:B------:R-:W4:Y:S04]  /*1e0b0*/  LDL.LU.64 R34, [R1+0x1a68] ;  /* 0x001a680001227983 */ /* 0x000f280000300a00 */
[----:B------:R-:W-:Y:S01]  /*1e0c0*/  STL.64 [R1+0xba8], R242 ;  /* 0x000ba8f201007387 */ /* 0x000fe20000100a00 */
[----:B------:R-:W-:-:S03]  /*1e0d0*/  IMAD.WIDE R168, R241, 0x4, R248 ;  /* 0x00000004f1a87825 */ /* 0x000fc600078e02f8 */
[----:B------:R-:W4:Y:S01]  /*1e0e0*/  LDL.LU.64 R248, [R1+0x1c00] ;  /* 0x001c000001f87983 */ /* 0x000f220000300a00 */
[----:B------:R-:W-:-:S03]  /*1e0f0*/  IMAD.WIDE R36, R240, 0x4, R36 ;  /* 0x00000004f0247825 */ /* 0x000fc600078e0224 */
[----:B------:R1:W-:Y:S01]  /*1e100*/  LDGSTS.E [R244+0x37800], [R168.64], !P0 ;  /* 0x37800000a8f47fae */ /* 0x0003e2000c121844 */
[----:B------:R-:W-:-:S03]  /*1e110*/  IMAD.WIDE R166, R241, 0x4, R190 ;  /* 0x00000004f1a67825 */ /* 0x000fc600078e02be */
[----:B------:R-:W4:Y:S01]  /*1e120*/  LDL.LU.64 R190, [R1+0x1bd0] ;  /* 0x001bd00001be7983 */ /* 0x000f220000300a00 */
[----:B------:R-:W-:-:S03]  /*1e130*/  IMAD.WIDE R4, R240, 0x4, R4 ;  /* 0x00000004f0047825 */ /* 0x000fc600078e0204 */
[----:B------:R-:W-:Y:S04]  /*1e140*/  STL.64 [R1+0xba0], R36 ;  /* 0x000ba02401007387 */ /* 0x000fe80000100a00 */
[----:B------:R1:W-:Y:S01]  /*1e150*/  STL.64 [R1+0x8c8], R168 ;  /* 0x0008c8a801007387 */ /* 0x0003e20000100a00 */
[----:B------:R-:W-:-:S03]  /*1e160*/  IMAD.WIDE R196, R241, 0x4, R62 ;  /* 0x00000004f1c47825 */ /* 0x000fc600078e023e */
[----:B------:R-:W4:Y:S04]  /*1e170*/  LDL.LU.64 R62, [R1+0x1b38] ;  /* 0x001b3800013e7983 */ /* 0x000f280000300a00 */
[----:B------:R-:W4:Y:S04]  /*1e180*/  LDL.LU.64 R72, [R1+0x1b30] ;  /* 0x001b300001487983 */ /* 0x000f280000300a00 */
[----:B------:R-:W-:Y:S04]  /*1e190*/  STL.64 [R1+0xb98], R4 ;  /* 0x000b980401007387 */ /* 0x000fe80000100a00 */
[----:B------:R-:W-:Y:S01]  /*1e1a0*/  STL.64 [R1+0xa80], R166 ;  /* 0x000a80a601007387 */ /* 0x000fe20000100a00 */
[----:B--2---:R-:W-:-:S03]  /*1e1b0*/  IMAD.WIDE R194, R241, 0x4, R246 ;  /* 0x00000004f1c27825 */ /* 0x004fc600078e02f6 */
[----:B------:R-:W2:Y:S01]  /*1e1c0*/  LDL.LU.64 R246, [R1+0x1b28] ;  /* 0x001b280001f67983 */ /* 0x000ea20000300a00 */
[----:B---3--:R-:W-:-:S03]  /*1e1d0*/  IMAD.WIDE R192, R241, 0x4, R192 ;  /* 0x00000004f1c07825 */ /* 0x008fc600078e02c0 */
[----:B------:R-:W-:Y:S01]  /*1e1e0*/  STL.64 [R1+0xaf0], R196 ;  /* 0x000af0c401007387 */ /* 0x000fe20000100a00 */
[----:B------:R-:W-:-:S03]  /*1e1f0*/  IMAD.WIDE R226, R241, 0x4, R64 ;  /* 0x00000004f1e27825 */ /* 0x000fc600078e0240 */
[----:B------:R-:W3:Y:S04]  /*1e200*/  LDL.LU.64 R64, [R1+0x1b20] ;  /* 0x001b200001407983 */ /* 0x000ee80000300a00 */
[----:B------:R-:W-:Y:S04]  /*1e210*/  STL.64 [R1+0xb50], R194 ;  /* 0x000b50c201007387 */ /* 0x000fe80000100a00 */
[----:B------:R1:W-:Y:S01]  /*1e220*/  LDGSTS.E [R244+0x37900], [R226.64], !P0 ;  /* 0x37900000e2f47fae */ /* 0x0003e2000c121844 */
[----:B------:R-:W-:-:S03]  /*1e230*/  IMAD.WIDE R230, R241, 0x4, R78 ;  /* 0x00000004f1e67825 */ /* 0x000fc600078e024e */
[----:B------:R-:W3:Y:S01]  /*1e240*/  LDL.LU.64 R78, [R1+0x1b18] ;  /* 0x001b1800014e7983 */ /* 0x000ee20000300a00 */
[----:B------:R-:W-:-:S03]  /*1e250*/  IMAD.WIDE R110, R241, 0x4, R90 ;  /* 0x00000004f16e7825 */ /* 0x000fc600078e025a */
[----:B------:R-:W3:Y:S04]  /*1e260*/  LDL.LU.64 R90, [R1+0x1b10] ;  /* 0x001b1000015a7983 */ /* 0x000ee80000300a00 */
[----:B------:R1:W-:Y:S04]  /*1e270*/  STL.64 [R1+0x8e8], R226 ;  /* 0x0008e8e201007387 */ /* 0x0003e80000100a00 */
[----:B------:R-:W-:Y:S04]  /*1e280*/  STL.64 [R1+0xb90], R192 ;  /* 0x000b90c001007387 */ /* 0x000fe80000100a00 */
[----:B------:R1:W-:Y:S04]  /*1e290*/  STL.64 [R1+0x8f8], R230 ;  /* 0x0008f8e601007387 */ /* 0x0003e80000100a00 */
[----:B------:R1:W-:Y:S04]  /*1e2a0*/  LDGSTS.E [R244+0x37a00], [R230.64], !P0 ;  /* 0x37a00000e6f47fae */ /* 0x0003e8000c121844 */
[----:B------:R1:W-:Y:S01]  /*1e2b0*/  LDGSTS.E [R244+0x37b00], [R110.64], !P0 ;  /* 0x37b000006ef47fae */ /* 0x0003e2000c121844 */
[----:B----4-:R-:W-:-:S04]  /*1e2c0*/  IMAD.WIDE R26, R241, 0x4, R116 ;  /* 0x00000004f11a7825 */ /* 0x010fc800078e0274 */
[C---:B------:R-:W-:Y:S01]  /*1e2d0*/  IMAD.WIDE R142, R241.reuse, 0x4, R118 ;  /* 0x00000004f18e7825 */ /* 0x040fe200078e0276 */
[----:B------:R4:W-:Y:S04]  /*1e2e0*/  LDGSTS.E [R244+0x37c00], [R26.64], !P0 ;  /* 0x37c000001af47fae */ /* 0x0009e8000c121844 */
[----:B------:R-:W4:Y:S01]  /*1e2f0*/  LDL.LU.64 R118, [R1+0x1b08] ;  /* 0x001b080001767983 */ /* 0x000f220000300a00 */
[----:B------:R-:W-:-:S03]  /*1e300*/  IMAD.WIDE R158, R241, 0x4, R32 ;  /* 0x00000004f19e7825 */ /* 0x000fc600078e0220 */
[----:B------:R1:W-:Y:S01]  /*1e310*/  STL.64 [R1+0x918], R110 ;  /* 0x0009186e01007387 */ /* 0x0003e20000100a00 */
[----:B------:R-:W-:-:S03]  /*1e320*/  IMAD.WIDE R198, R241, 0x4, R34 ;  /* 0x00000004f1c67825 */ /* 0x000fc600078e0222 */
[----:B------:R1:W-:Y:S04]  /*1e330*/  LDGSTS.E [R244+0x37d00], [R142.64], !P0 ;  /* 0x37d000008ef47fae */ /* 0x0003e8000c121844 */
[----:B------:R-:W4:Y:S04]  /*1e340*/  LDL.LU.64 R34, [R1+0x1b00] ;  /* 0x001b000001227983 */ /* 0x000f280000300a00 */
[----:B------:R1:W-:Y:S01]  /*1e350*/  STL.64 [R1+0x948], R26 ;  /* 0x0009481a01007387 */ /* 0x0003e20000100a00 */
[----:B------:R-:W-:-:S03]  /*1e360*/  IMAD.WIDE R68, R241, 0x4, R248 ;  /* 0x00000004f1447825 */ /* 0x000fc600078e02f8 */
[----:B------:R1:W-:Y:S04]  /*1e370*/  STL.64 [R1+0x958], R142 ;  /* 0x0009588e01007387 */ /* 0x0003e80000100a00 */
[----:B------:R-:W4:Y:S01]  /*1e380*/  LDL.LU.64 R248, [R1+0x1af8] ;  /* 0x001af80001f87983 */ /* 0x000f220000300a00 */
[----:B------:R-:W-:-:S03]  /*1e390*/  IMAD.WIDE R96, R241, 0x4, R190 ;  /* 0x00000004f1607825 */ /* 0x000fc600078e02be */
[----:B------:R1:W-:Y:S04]  /*1e3a0*/  STL.64 [R1+0x968], R158 ;  /* 0x0009689e01007387 */ /* 0x0003e80000100a00 */
[----:B------:R-:W4:Y:S04]  /*1e3b0*/  LDL.LU.64 R190, [R1+0x1af0] ;  /* 0x001af00001be7983 */ /* 0x000f280000300a00 */
[----:B------:R1:W-:Y:S04]  /*1e3c0*/  STL.64 [R1+0x988], R198 ;  /* 0x000988c601007387 */ /* 0x0003e80000100a00 */
[----:B------:R1:W-:Y:S01]  /*1e3d0*/  STL.64 [R1+0xa68], R68 ;  /* 0x000a684401007387 */ /* 0x0003e20000100a00 */
[----:B------:R-:W-:-:S03]  /*1e3e0*/  IMAD.WIDE R62, R241, 0x4, R62 ;  /* 0x00000004f13e7825 */ /* 0x000fc600078e023e */
[----:B------:R-:W4:Y:S01]  /*1e3f0*/  LDL.LU.64 R220, [R1+0x1ae8] ;  /* 0x001ae80001dc7983 */ /* 0x000f220000300a00 */
[----:B------:R-:W-:-:S03]  /*1e400*/  IMAD.WIDE R128, R241, 0x4, R72 ;  /* 0x00000004f1807825 */ /* 0x000fc600078e0248 */
[----:B------:R-:W4:Y:S04]  /*1e410*/  LDL.LU.64 R162, [R1+0x1ae0] ;  /* 0x001ae00001a27983 */ /* 0x000f280000300a00 */
[----:B------:R1:W-:Y:S04]  /*1e420*/  STL.64 [R1+0xa60], R96 ;  /* 0x000a606001007387 */ /* 0x0003e80000100a00 */
[----:B------:R-:W4:Y:S04]  /*1e430*/  LDL.LU.64 R66, [R1+0x1ad8] ;  /* 0x001ad80001427983 */ /* 0x000f280000300a00 */
[----:B------:R-:W4:Y:S04]  /*1e440*/  LDL.LU.64 R76, [R1+0x1ad0] ;  /* 0x001ad000014c7983 */ /* 0x000f280000300a00 */
[----:B------:R1:W-:Y:S04]  /*1e450*/  STL.64 [R1+0xa58], R62 ;  /* 0x000a583e01007387 */ /* 0x0003e80000100a00 */
[----:B------:R-:W4:Y:S04]  /*1e460*/  LDL.LU.64 R88, [R1+0x1ac8] ;  /* 0x001ac80001587983 */ /* 0x000f280000300a00 */
[----:B------:R-:W4:Y:S04]  /*1e470*/  LDL.LU.64 R116, [R1+0x1ac0] ;  /* 0x001ac00001747983 */ /* 0x000f280000300a00 */
[----:B------:R1:W-:Y:S04]  /*1e480*/  STL.64 [R1+0xa50], R128 ;  /* 0x000a508001007387 */ /* 0x0003e80000100a00 */
[----:B------:R-:W4:Y:S04]  /*1e490*/  LDL.LU.64 R32, [R1+0x1ab8] ;  /* 0x001ab80001207983 */ /* 0x000f280000300a00 */
[----:B------:R-:W4:Y:S04]  /*1e4a0*/  LDL.LU.64 R72, [R1+0x1ab0] ;  /* 0x001ab00001487983 */ /* 0x000f280000300a00 */
        /* <DEDUP_REMOVED lines=8> */
[----:B------:R2:W-:Y:S01]  /*1e530*/  STL.64 [R1+0xa08], R28 ;  /* 0x000a081c01007387 */ /* 0x0005e20000100a00 */
[----:B---3--:R-:W-:-:S03]  /*1e540*/  IMAD.WIDE R120, R241, 0x4, R64 ;  /* 0x00000004f1787825 */ /* 0x008fc600078e0240 */
[----:B------:R-:W3:Y:S04]  /*1e550*/  LDL.LU.64 R246, [R1+0x1aa8] ;  /* 0x001aa80001f67983 */ /* 0x000ee80000300a00 */
[----:B------:R-:W2:Y:S04]  /*1e560*/  LDL.LU.64 R64, [R1+0x1aa0] ;  /* 0x001aa00001407983 */ /* 0x000ea80000300a00 */
[----:B------:R1:W-:Y:S01]  /*1e570*/  STL.64 [R1+0xa00], R120 ;  /* 0x000a007801007387 */ /* 0x0003e20000100a00 */
[----:B------:R-:W-:-:S03]  /*1e580*/  IMAD.WIDE R160, R241, 0x4, R78 ;  /* 0x00000004f1a07825 */ /* 0x000fc600078e024e */
[----:B------:R1:W-:Y:S01]  /*1e590*/  LDGSTS.E [R244+0x39d00], [R28.64], !P1 ;  /* 0x39d000001cf47fae */ /* 0x0003e2000c921844 */
[----:B------:R-:W-:-:S03]  /*1e5a0*/  IMAD.WIDE R164, R241, 0x4, R90 ;  /* 0x00000004f1a47825 */ /* 0x000fc600078e025a */
[----:B------:R-:W2:Y:S04]  /*1e5b0*/  LDL.LU.64 R78, [R1+0x1a98] ;  /* 0x001a9800014e7983 */ /* 0x000ea80000300a00 */
[----:B------:R-:W2:Y:S04]  /*1e5c0*/  LDL.LU.64 R90, [R1+0x1a90] ;  /* 0x001a9000015a7983 */ /* 0x000ea80000300a00 */
[----:B------:R1:W-:Y:S04]  /*1e5d0*/  STL.64 [R1+0x9f8], R160 ;  /* 0x0009f8a001007387 */ /* 0x0003e80000100a00 */
[----:B------:R1:W-:Y:S04]  /*1e5e0*/  LDGSTS.E [R244+0x39e00], [R120.64], !P1 ;  /* 0x39e0000078f47fae */ /* 0x0003e8000c921844 */
[----:B------:R1:W-:Y:S04]  /*1e5f0*/  LDGSTS.E [R244+0x39f00], [R160.64], !P1 ;  /* 0x39f00000a0f47fae */ /* 0x0003e8000c921844 */
[----:B------:R1:W-:Y:S04]  /*1e600*/  LDGSTS.E [R244+0x3b800], [R196.64], !P4 ;  /* 0x3b800000c4f47fae */ /* 0x0003e8000e121844 */
[----:B------:R1:W-:Y:S01]  /*1e610*/  LDGSTS.E [R244+0x3b900], [R164.64], !P4 ;  /* 0x3b900000a4f47fae */ /* 0x0003e2000e121844 */
[----:B----4-:R-:W-:-:S03]  /*1e620*/  IMAD.WIDE R70, R241, 0x4, R118 ;  /* 0x00000004f1467825 */ /* 0x010fc600078e0276 */
[----:B------:R-:W4:Y:S04]  /*1e630*/  LDL.LU.64 R118, [R1+0x1a88] ;  /* 0x001a880001767983 */ /* 0x000f280000300a00 */
[----:B------:R1:W-:Y:S01]  /*1e640*/  LDGSTS.E [R244+0x3ba00], [R70.64], !P4 ;  /* 0x3ba0000046f47fae */ /* 0x0003e2000e121844 */
[----:B------:R-:W-:-:S03]  /*1e650*/  IMAD.WIDE R98, R241, 0x4, R34 ;  /* 0x00000004f1627825 */ /* 0x000fc600078e0222 */
[----:B------:R-:W4:Y:S04]  /*1e660*/  LDL.LU.64 R34, [R1+0x1a80] ;  /* 0x001a800001227983 */ /* 0x000f280000300a00 */
[----:B------:R1:W-:Y:S04]  /*1e670*/  STL.64 [R1+0xac8], R164 ;  /* 0x000ac8a401007387 */ /* 0x0003e80000100a00 */
[----:B------:R1:W-:Y:S01]  /*1e680*/  LDGSTS.E [R244+0x3bb00], [R98.64], !P4 ;  /* 0x3bb0000062f47fae */ /* 0x0003e2000e121844 */
[----:B------:R-:W-:-:S03]  /*1e690*/  IMAD.WIDE R130, R241, 0x4, R248 ;  /* 0x00000004f1827825 */ /* 0x000fc600078e02f8 */
[----:B------:R-:W4:Y:S04]  /*1e6a0*/  LDL.LU.64 R248, [R1+0x1a78] ;  /* 0x001a780001f87983 */ /* 0x000f280000300a00 */
[----:B------:R1:W-:Y:S01]  /*1e6b0*/  LDGSTS.E [R244+0x3bc00], [R130.64], !P4 ;  /* 0x3bc0000082f47fae */ /* 0x0003e2000e121844 */
[----:B------:R-:W-:-:S03]  /*1e6c0*/  IMAD.WIDE R30, R241, 0x4, R190 ;  /* 0x00000004f11e7825 */ /* 0x000fc600078e02be */
[----:B------:R-:W4:Y:S04]  /*1e6d0*/  LDL.LU.64 R190, [R1+0x1a70] ;  /* 0x001a700001be7983 */ /* 0x000f280000300a00 */
[----:B------:R1:W-:Y:S04]  /*1e6e0*/  STL.64 [R1+0xac0], R70 ;  /* 0x000ac04601007387 */ /* 0x0003e80000100a00 */
[----:B------:R1:W-:Y:S01]  /*1e6f0*/  STL.64 [R1+0xab8], R98 ;  /* 0x000ab86201007387 */ /* 0x0003e20000100a00 */
[----:B------:R-:W-:-:S03]  /*1e700*/  IMAD.WIDE R220, R241, 0x4, R220 ;  /* 0x00000004f1dc7825 */ /* 0x000fc600078e02dc */
[----:B------:R1:W-:Y:S01]  /*1e710*/  STL.64 [R1+0xab0], R130 ;  /* 0x000ab08201007387 */ /* 0x0003e20000100a00 */
[----:B------:R-:W-:-:S03]  /*1e720*/  IMAD.WIDE R162, R241, 0x4, R162 ;  /* 0x00000004f1a27825 */ /* 0x000fc600078e02a2 */
[----:B------:R1:W-:Y:S01]  /*1e730*/  STL.64 [R1+0xa98], R30 ;  /* 0x000a981e01007387 */ /* 0x0003e20000100a00 */
[----:B------:R-:W-:-:S03]  /*1e740*/  IMAD.WIDE R66, R241, 0x4, R66 ;  /* 0x00000004f1427825 */ /* 0x000fc600078e0242 */
[----:B------:R1:W-:Y:S01]  /*1e750*/  STL.64 [R1+0xa90], R220 ;  /* 0x000a90dc01007387 */ /* 0x0003e20000100a00 */
[----:B------:R-:W-:-:S03]  /*1e760*/  IMAD.WIDE R76, R241, 0x4, R76 ;  /* 0x00000004f14c7825 */ /* 0x000fc600078e024c */
        /* <DEDUP_REMOVED lines=21> */
[----:B---3--:R-:W-:-:S04]  /*1e8c0*/  IMAD.WIDE R246, R241, 0x4, R246 ;  /* 0x00000004f1f67825 */ /* 0x008fc800078e02f6 */
[----:B--2---:R-:W-:Y:S01]  /*1e8d0*/  IMAD.WIDE R64, R241, 0x4, R64 ;  /* 0x00000004f1407825 */ /* 0x004fe200078e0240 */
[----:B------:R2:W-:Y:S04]  /*1e8e0*/  STL.64 [R1+0xaf8], R246 ;  /* 0x000af8f601007387 */ /* 0x0005e80000100a00 */
[----:B------:R3:W-:Y:S01]  /*1e8f0*/  STL.64 [R1+0xb88], R64 ;  /* 0x000b884001007387 */ /* 0x0007e20000100a00 */
[----:B------:R-:W-:-:S03]  /*1e900*/  ISETP.GE.U32.AND P6, PT, R0, 0x7fffff41, PT ;  /* 0x7fffff410000780c */ /* 0x000fc60003fc6070 */
[----:B------:R2:W-:Y:S01]  /*1e910*/  LDGSTS.E [R244+0x3df00], [R246.64], !P3 ;  /* 0x3df00000f6f47fae */ /* 0x0005e2000d921844 */
[----:B------:R-:W-:-:S04]  /*1e920*/  IMAD.WIDE R78, R241, 0x4, R78 ;  /* 0x00000004f14e7825 */ /* 0x000fc800078e024e */
[C---:B------:R-:W-:Y:S01]  /*1e930*/  IMAD.WIDE R90, R241.reuse, 0x4, R90 ;  /* 0x00000004f15a7825 */ /* 0x040fe200078e025a */
[----:B------:R1:W-:Y:S04]  /*1e940*/  STL.64 [R1+0xb80], R78 ;  /* 0x000b804e01007387 */ /* 0x0003e80000100a00 */
[----:B------:R1:W-:Y:S04]  /*1e950*/  STL.64 [R1+0xb78], R90 ;  /* 0x000b785a01007387 */ /* 0x0003e80000100a00 */
[----:B------:R1:W-:Y:S04]  /*1e960*/  LDGSTS.E [R244+0x3f800], [R192.64], !P6 ;  /* 0x3f800000c0f47fae */ /* 0x0003e8000f121844 */
[----:B------:R3:W-:Y:S04]  /*1e970*/  LDGSTS.E [R244+0x3f900], [R64.64], !P6 ;  /* 0x3f90000040f47fae */ /* 0x0007e8000f121844 */
[----:B------:R1:W-:Y:S04]  /*1e980*/  LDGSTS.E [R244+0x3fa00], [R78.64], !P6 ;  /* 0x3fa000004ef47fae */ /* 0x0003e8000f121844 */
[----:B------:R1:W-:Y:S01]  /*1e990*/  LDGSTS.E [R244+0x3fb00], [R90.64], !P6 ;  /* 0x3fb000005af47fae */ /* 0x0003e2000f121844 */
[----:B----4-:R-:W-:-:S05]  /*1e9a0*/  IMAD.WIDE R118, R241, 0x4, R118 ;  /* 0x00000004f1767825 */ /* 0x010fca00078e0276 */
[----:B------:R2:W-:Y:S04]  /*1e9b0*/  STL.64 [R1+0xb70], R118 ;  /* 0x000b707601007387 */ /* 0x0005e80000100a00 */
[----:B-1----:R-:W4:Y:S01]  /*1e9c0*/  LDL.LU.64 R168, [R1+0x33e8] ;  /* 0x0033e80001a87983 */ /* 0x002f220000300a00 */
[----:B------:R-:W-:-:S03]  /*1e9d0*/  IMAD.WIDE R34, R241, 0x4, R34 ;  /* 0x00000004f1227825 */ /* 0x000fc600078e0222 */
[----:B------:R1:W-:Y:S04]  /*1e9e0*/  LDGSTS.E [R244+0x3fc00], [R118.64], !P6 ;  /* 0x3fc0000076f47fae */ /* 0x0003e8000f121844 */
[----:B------:R1:W-:Y:S04]  /*1e9f0*/  STL.64 [R1+0xb68], R34 ;  /* 0x000b682201007387 */ /* 0x0003e80000100a00 */
[----:B------:R-:W4:Y:S01]  /*1ea00*/  LDL.LU.64 R226, [R1+0x33e0] ;  /* 0x0033e00001e27983 */ /* 0x000f220000300a00 */
[----:B------:R-:W-:-:S03]  /*1ea10*/  IMAD.WIDE R248, R241, 0x4, R248 ;  /* 0x00000004f1f87825 */ /* 0x000fc600078e02f8 */
[----:B------:R1:W-:Y:S04]  /*1ea20*/  LDGSTS.E [R244+0x3fd00], [R34.64], !P6 ;  /* 0x3fd0000022f47fae */ /* 0x0003e8000f121844 */
[----:B------:R1:W-:Y:S01]  /*1ea30*/  STL.64 [R1+0xb60], R248 ;  /* 0x000b60f801007387 */ /* 0x0003e20000100a00 */
[----:B------:R-:W-:-:S03]  /*1ea40*/  IMAD.WIDE R190, R241, 0x4, R190 ;  /* 0x00000004f1be7825 */ /* 0x000fc600078e02be */
[----:B------:R-:W4:Y:S04]  /*1ea50*/  LDL.LU.64 R230, [R1+0x33d8] ;  /* 0x0033d80001e67983 */ /* 0x000f280000300a00 */
[----:B------:R1:W-:Y:S04]  /*1ea60*/  STL.64 [R1+0xb58], R190 ;  /* 0x000b58be01007387 */ /* 0x0003e80000100a00 */
[----:B------:R-:W4:Y:S04]  /*1ea70*/  LDL.LU.64 R110, [R1+0x33d0] ;  /* 0x0033d000016e7983 */ /* 0x000f280000300a00 */
[----:B------:R-:W4:Y:S04]  /*1ea80*/  LDL.LU.64 R26, [R1+0x33c8] ;  /* 0x0033c800011a7983 */ /* 0x000f280000300a00 */
[----:B------:R-:W4:Y:S04]  /*1ea90*/  LDL.LU.64 R142, [R1+0x33c0] ;  /* 0x0033c000018e7983 */ /* 0x000f280000300a00 */
[----:B------:R-:W4:Y:S04]  /*1eaa0*/  LDL.LU.64 R158, [R1+0x33b8] ;  /* 0x0033b800019e7983 */ /* 0x000f280000300a00 */
[----:B------:R-:W4:Y:S04]  /*1eab0*/  LDL.LU.64 R198, [R1+0x33b0] ;  /* 0x0033b00001c67983 */ /* 0x000f280000300a00 */
[----:B------:R-:W4:Y:S04]  /*1eac0*/  LDL.LU.64 R166, [R1+0x33a8] ;  /* 0x0033a80001a67983 */ /* 0x000f280000300a00 */
[----:B------:R-:W4:Y:S04]  /*1ead0*/  LDL.LU.64 R68, [R1+0x33a0] ;  /* 0x0033a00001447983 */ /* 0x000f280000300a00 */
[----:B------:R-:W4:Y:S04]  /*1eae0*/  LDL.LU.64 R96, [R1+0x3398] ;  /* 0x0033980001607983 */ /* 0x000f280000300a00 */
[----:B------:R-:W4:Y:S04]  /*1eaf0*/  LDL.64 R62, [R1+0x2ad0] ;  /* 0x002ad000013e7983 */ /* 0x000f280000100a00 */
[----:B------:R-:W4:Y:S04]  /*1eb00*/  LDL.64 R240, [R1+0x2a90] ;  /* 0x002a900001f07983 */ /* 0x000f280000100a00 */
        /* <DEDUP_REMOVED lines=19> */
[----:B--2---:R-:W2:Y:S04]  /*1ec40*/  LDL.LU.64 R246, [R1+0x32f8] ;  /* 0x0032f80001f67983 */ /* 0x004ea80000300a00 */
[----:B------:R-:W2:Y:S04]  /*1ec50*/  LDL.LU.64 R192, [R1+0x32f0] ;  /* 0x0032f00001c07983 */ /* 0x000ea80000300a00 */
[----:B---3--:R-:W3:Y:S04]  /*1ec60*/  LDL.LU.64 R64, [R1+0x32e8] ;  /* 0x0032e80001407983 */ /* 0x008ee80000300a00 */
[----:B------:R-:W2:Y:S04]  /*1ec70*/  LDL.LU.64 R78, [R1+0x32e0] ;  /* 0x0032e000014e7983 */ /* 0x000ea80000300a00 */
[----:B------:R-:W2:Y:S04]  /*1ec80*/  LDL.LU.64 R90, [R1+0x32d8] ;  /* 0x0032d800015a7983 */ /* 0x000ea80000300a00 */
[----:B------:R1:W-:Y:S04]  /*1ec90*/  LDGSTS.E [R244+0x3fe00], [R248.64], !P6 ;  /* 0x3fe00000f8f47fae */ /* 0x0003e8000f121844 */
[----:B-1----:R-:W2:Y:S04]  /*1eca0*/  LDL.LU.64 R118, [R1+0x32d0] ;  /* 0x0032d00001767983 */ /* 0x002ea80000300a00 */
[----:B------:R1:W-:Y:S04]  /*1ecb0*/  LDGSTS.E [R244+0x3ff00], [R190.64], !P6 ;  /* 0x3ff00000bef47fae */ /* 0x0003e8000f121844 */
[----:B------:R-:W2:Y:S04]  /*1ecc0*/  LDL.LU.64 R34, [R1+0x32c8] ;  /* 0x0032c80001227983 */ /* 0x000ea80000300a00 */
[----:B------:R-:W0:Y:S04]  /*1ecd0*/  LDGDEPBAR ;  /* 0x00000000000079af */ /* 0x000e280000000000 */
[----:B------:R-:W2:Y:S04]  /*1ece0*/  LDL.LU.64 R248, [R1+0x32c0] ;  /* 0x0032c00001f87983 */ /* 0x000ea80000300a00 */
[----:B-1----:R-:W2:Y:S04]  /*1ecf0*/  LDL.LU.64 R190, [R1+0x32b8] ;  /* 0x0032b80001be7983 */ /* 0x002ea80000300a00 */
[----:B----4-:R1:W-:Y:S04]  /*1ed00*/  LDGSTS.E [R245+0x48000], [R62.64], P5 ;  /* 0x480000003ef57fae */ /* 0x0103e8000a921844 */
[----:B------:R4:W-:Y:S04]  /*1ed10*/  LDGSTS.E [R245+0x48800], [R240.64], P5 ;  /* 0x48800000f0f57fae */ /* 0x0009e8000a921844 */
[----:B-1----:R-:W2:Y:S04]  /*1ed20*/  LDL.LU.64 R62, [R1+0x32b0] ;  /* 0x0032b000013e7983 */ /* 0x002ea80000300a00 */
[----:B------:R1:W-:Y:S04]  /*1ed30*/  LDGSTS.E [R245+0x49000], [R72.64], P5 ;  /* 0x4900000048f57fae */ /* 0x0003e8000a921844 */
[----:B------:R3:W-:Y:S04]  /*1ed40*/  LDGSTS.E [R245+0x49800], [R220.64], P5 ;  /* 0x49800000dcf57fae */ /* 0x0007e8000a921844 */
[----:B------:R4:W-:Y:S04]  /*1ed50*/  LDGSTS.E [R245+0x4a000], [R120.64], P5 ;  /* 0x4a00000078f57fae */ /* 0x0009e8000a921844 */
[----:B-1----:R-:W2:Y:S04]  /*1ed60*/  LDL.LU.64 R72, [R1+0x32a8] ;  /* 0x0032a80001487983 */ /* 0x002ea80000300a00 */
[----:B---3--:R-:W3:Y:S04]  /*1ed70*/  LDL.LU.64 R220, [R1+0x32a0] ;  /* 0x0032a00001dc7983 */ /* 0x008ee80000300a00 */
[----:B----4-:R-:W4:Y:S04]  /*1ed80*/  LDL.LU.64 R120, [R1+0x3298] ;  /* 0x0032980001787983 */ /* 0x010f280000300a00 */
[----:B------:R-:W1:Y:S04]  /*1ed90*/  S2R R0, SR_TID.X ;  /* 0x0000000000007919 */ /* 0x000e680000002100 */
[----:B------:R1:W-:Y:S04]  /*1eda0*/  LDGSTS.E [R245+0x4a800], [R142.64], P5 ;  /* 0x4a8000008ef57fae */ /* 0x0003e8000a921844 */
[----:B------:R1:W-:Y:S04]  /*1edb0*/  LDGSTS.E [R245+0x4b000], [R140.64], P5 ;  /* 0x4b0000008cf57fae */ /* 0x0003e8000a921844 */
[----:B------:R1:W-:Y:S04]  /*1edc0*/  LDGSTS.E [R245+0x4b800], [R138.64], P5 ;  /* 0x4b8000008af57fae */ /* 0x0003e8000a921844 */
[----:B-1----:R1:W5:Y:S04]  /*1edd0*/  LDL.LU.64 R142, [R1+0x3290] ;  /* 0x00329000018e7983 */ /* 0x0023680000300a00 */
[----:B------:R1:W5:Y:S01]  /*1ede0*/  LDL.LU.64 R140, [R1+0x3288] ;  /* 0x00328800018c7983 */ /* 0x0003620000300a00 */
[----:B------:R-:W-:-:S03]  /*1edf0*/  LOP3.LUT R0, R0, 0x3f, RZ, 0xc0, !PT ;  /* 0x0000003f00007812 */ /* 0x000fc600078ec0ff */
[----:B------:R1:W5:Y:S02]  /*1ee00*/  LDL.LU.64 R138, [R1+0x3280] ;  /* 0x00328000018a7983 */ /* 0x0003640000300a00 */
[----:B------:R-:W-:Y:S02]  /*1ee10*/  IMAD.SHL.U32 R0, R0, 0x4, RZ ;  /* 0x0000000400007824 */ /* 0x000fe400078e00ff */
[----:B------:R1:W-:Y:S03]  /*1ee20*/  LDGSTS.E [R245+0x4c000], [R136.64], P5 ;  /* 0x4c00000088f57fae */ /* 0x0003e6000a921844 */
[----:B------:R-:W-:Y:S01]  /*1ee30*/  LOP3.LUT R241, R0, 0x10, RZ, 0x3c, !PT ;  /* 0x0000001000f17812 */ /* 0x000fe200078e3cff */
[----:B------:R1:W-:Y:S04]  /*1ee40*/  LDGSTS.E [R245+0x4c800], [R134.64], P5 ;  /* 0x4c80000086f57fae */ /* 0x0003e8000a921844 */
[----:B------:R-:W1:Y:S04]  /*1ee50*/  S2R R0, SR_TID.X ;  /* 0x0000000000007919 */ /* 0x000e680000002100 */
[----:B-1----:R1:W5:Y:S04]  /*1ee60*/  LDL.LU.64 R136, [R1+0x3278] ;  /* 0x0032780001887983 */ /* 0x0023680000300a00 */
[----:B------:R1:W5:Y:S04]  /*1ee70*/  LDL.LU.64 R134, [R1+0x3270] ;  /* 0x0032700001867983 */ /* 0x0003680000300a00 */
[----:B------:R1:W-:Y:S04]  /*1ee80*/  LDGSTS.E [R245+0x4d000], [R132.64], P5 ;  /* 0x4d00000084f57fae */ /* 0x0003e8000a921844 */
[----:B------:R1:W-:Y:S04]  /*1ee90*/  LDGSTS.E [R245+0x4d800], [R150.64], P5 ;  /* 0x4d80000096f57fae */ /* 0x0003e8000a921844 */
[----:B------:R1:W-:Y:S04]  /*1eea0*/  LDGSTS.E [R245+0x4e000], [R148.64], P5 ;  /* 0x4e00000094f57fae */ /* 0x0003e8000a921844 */
[----:B-1----:R1:W5:Y:S04]  /*1eeb0*/  LDL.LU.64 R132, [R1+0x3268] ;  /* 0x0032680001847983 */ /* 0x0023680000300a00 */
[----:B------:R1:W5:Y:S04]  /*1eec0*/  LDL.LU.64 R150, [R1+0x3260] ;  /* 0x0032600001967983 */ /* 0x0003680000300a00 */
[----:B------:R1:W5:Y:S04]  /*1eed0*/  LDL.LU.64 R148, [R1+0x3258] ;  /* 0x0032580001947983 */ /* 0x0003680000300a00 */
[----:B------:R1:W-:Y:S04]  /*1eee0*/  LDGSTS.E [R245+0x4e800], [R126.64], P5 ;  /* 0x4e8000007ef57fae */ /* 0x0003e8000a921844 */
[----:B------:R1:W-:Y:S04]  /*1eef0*/  LDGSTS.E [R245+0x4f000], [R124.64], P5 ;  /* 0x4f0000007cf57fae */ /* 0x0003e8000a921844 */
[----:B------:R1:W-:Y:S04]  /*1ef00*/  LDGSTS.E [R245+0x4f800], [R122.64], P5 ;  /* 0x4f8000007af57fae */ /* 0x0003e8000a921844 */
[----:B-1----:R1:W5:Y:S04]  /*1ef10*/  LDL.LU.64 R126, [R1+0x3250] ;  /* 0x00325000017e7983 */ /* 0x0023680000300a00 */
[----:B------:R1:W5:Y:S01]  /*1ef20*/  LDL.LU.64 R124, [R1+0x3248] ;  /* 0x00324800017c7983 */ /* 0x0003620000300a00 */
[----:B------:R-:W-:-:S03]  /*1ef30*/  LOP3.LUT R0, R0, 0x3f, RZ, 0xc0, !PT ;  /* 0x0000003f00007812 */ /* 0x000fc600078ec0ff */
[----:B------:R1:W5:Y:S01]  /*1ef40*/  LDL.LU.64 R122, [R1+0x3240] ;  /* 0x00324000017a7983 */ /* 0x0003620000300a00 */
[----:B------:R-:W-:-:S04]  /*1ef50*/  SHF.L.U32 R0, R0, 0x2, RZ ;  /* 0x0000000200007819 */ /* 0x000fc800000006ff */
[C---:B------:R-:W-:Y:S02]  /*1ef60*/  LOP3.LUT R240, R0.reuse, 0x20, RZ, 0x3c, !PT ;  /* 0x0000002000f07812 */ /* 0x040fe400078e3cff */
[----:B------:R-:W-:Y:S01]  /*1ef70*/  LOP3.LUT R0, R0, 0x30, RZ, 0x3c, !PT ;  /* 0x0000003000007812 */ /* 0x000fe200078e3cff */
[----:B----4-:R4:W-:Y:S04]  /*1ef80*/  LDGSTS.E [R241+0x48100], [R120.64], P5 ;  /* 0x4810000078f17fae */ /* 0x0109e8000a921844 */
[----:B--2---:R2:W-:Y:S04]  /*1ef90*/  LDGSTS.E [R241+0x48900], [R118.64], P5 ;  /* 0x4890000076f17fae */ /* 0x0045e8000a921844 */
[----:B------:R1:W-:Y:S04]  /*1efa0*/  LDGSTS.E [R241+0x49100], [R116.64], P5 ;  /* 0x4910000074f17fae */ /* 0x0003e8000a921844 */
[----:B----4-:R4:W5:Y:S04]  /*1efb0*/  LDL.LU.64 R120, [R1+0x3238] ;  /* 0x0032380001787983 */ /* 0x0109680000300a00 */
[----:B--2---:R4:W5:Y:S04]  /*1efc0*/  LDL.LU.64 R118, [R1+0x3230] ;  /* 0x0032300001767983 */ /* 0x0049680000300a00 */
[----:B-1----:R4:W5:Y:S04]  /*1efd0*/  LDL.LU.64 R116, [R1+0x3228] ;  /* 0x0032280001747983 */ /* 0x0029680000300a00 */
[----:B------:R1:W-:Y:S04]  /*1efe0*/  LDGSTS.E [R241+0x49900], [R130.64], P5 ;  /* 0x4990000082f17fae */ /* 0x0003e8000a921844 */
[----:B------:R2:W-:Y:S04]  /*1eff0*/  LDGSTS.E [R241+0x4a100], [R128.64], P5 ;  /* 0x4a10000080f17fae */ /* 0x0005e8000a921844 */
[----:B------:R3:W-:Y:S04]  /*1f000*/  LDGSTS.E [R241+0x4a900], [R110.64], P5 ;  /* 0x4a9000006ef17fae */ /* 0x0007e8000a921844 */
[----:B-1----:R4:W5:Y:S04]  /*1f010*/  LDL.LU.64 R130, [R1+0x3220] ;  /* 0x0032200001827983 */ /* 0x0029680000300a00 */
[----:B--2---:R4:W5:Y:S04]  /*1f020*/  LDL.LU.64 R128, [R1+0x3218] ;  /* 0x0032180001807983 */ /* 0x0049680000300a00 */
[----:B---3--:R4:W5:Y:S04]  /*1f030*/  LDL.LU.64 R110, [R1+0x3210] ;  /* 0x00321000016e7983 */ /* 0x0089680000300a00 */
        /* <DEDUP_REMOVED lines=83> */
[----:B---3--:R-:W2:Y:S01]  /*1f570*/  LDL.LU.64 R250, [R1+0x30c0] ;  /* 0x0030c00001fa7983 */ /* 0x008ea20000300a00 */
[----:B------:R-:W-:-:S02]  /*1f580*/  LOP3.LUT R245, R245, 0x70, RZ, 0x3c, !PT ;  /* 0x00000070f5f57812 */ /* 0x000fc400078e3cff */
[----:B------:R-:W-:Y:S01]  /*1f590*/  ISETP.GE.AND P2, PT, R252, 0x40, PT ;  /* 0x00000040fc00780c */ /* 0x000fe20003f46270 */
[----:B------:R-:W-:Y:S01]  /*1f5a0*/  IMAD.MOV.U32 R241, RZ, RZ, c[0x0][0x188] ;  /* 0x00006200fff17624 */ /* 0x000fe200078e00ff */
[----:B------:R-:W-:-:S03]  /*1f5b0*/  MOV R240, c[0x0][0x18c] ;  /* 0x0000630000f07a02 */ /* 0x000fc60000000f00 */
[----:B------:R-:W-:Y:S02]  /*1f5c0*/  IMAD.SHL.U32 R241, R241, 0x40, RZ ;  /* 0x00000040f1f17824 */ /* 0x000fe400078e00ff */
[----:B------:R-:W-:Y:S01]  /*1f5d0*/  IMAD.SHL.U32 R240, R240, 0x40, RZ ;  /* 0x00000040f0f07824 */ /* 0x000fe200078e00ff */
[----:B--2---:R1:W-:Y:S04]  /*1f5e0*/  LDGSTS.E [R250+0x48400], [R62.64], P5 ;  /* 0x484000003efa7fae */ /* 0x0043e8000a921844 */
        /* <DEDUP_REMOVED lines=12> */
[----:B------:R2:W-:Y:S01]  /*1f6b0*/  LDGSTS.E [R250+0x4bc00], [R172.64], P5 ;  /* 0x4bc00000acfa7fae */ /* 0x0005e2000a921844 */
[----:B------:R-:W-:-:S03]  /*1f6c0*/  LOP3.LUT R251, R251, 0x50, RZ, 0x3c, !PT ;  /* 0x00000050fbfb7812 */ /* 0x000fc600078e3cff */
        /* <DEDUP_REMOVED lines=51> */
[----:B------:R4:W-:Y:S04]  /*1fa00*/  STL [R1+0xa30], RZ ;  /* 0x000a30ff01007387 */ /* 0x0009e80000100800 */
        /* <DEDUP_REMOVED lines=64> */
[----:B------:R1:W-:Y:S04]  /*1fe10*/  LDGSTS.E [R244+0x48e00], [R246.64], P5 ;  /* 0x48e00000f6f47fae */ /* 0x0003e8000a921844 */
        /* <DEDUP_REMOVED lines=44> */
[----:B------:R3:W-:Y:S01]  /*200e0*/  LDGSTS.E [R245+0x4ff00], [R4.64], P5 ;  /* 0x4ff0000004f57fae */ /* 0x0007e2000a921844 */
[----:B-1----:R-:W-:-:S03]  /*200f0*/  CS2R R144, SRZ ;  /* 0x0000000000907805 */ /* 0x002fc6000001ff00 */
[----:B------:R-:W0:Y:S01]  /*20100*/  LDGDEPBAR ;  /* 0x00000000000079af */ /* 0x000e220000000000 */
[----:B------:R-:W-:Y:S01]  /*20110*/  CS2R R146, SRZ ;  /* 0x0000000000927805 */ /* 0x000fe2000001ff00 */
[----:B------:R-:W-:Y:S01]  /*20120*/  CS2R R160, SRZ ;  /* 0x0000000000a07805 */ /* 0x000fe2000001ff00 */
[----:B--2---:R-:W-:Y:S01]  /*20130*/  CS2R R162, SRZ ;  /* 0x0000000000a27805 */ /* 0x004fe2000001ff00 */
[----:B------:R-:W-:Y:S01]  /*20140*/  CS2R R152, SRZ ;  /* 0x0000000000987805 */ /* 0x000fe2000001ff00 */
[----:B------:R-:W-:Y:S01]  /*20150*/  CS2R R154, SRZ ;  /* 0x00000000009a7805 */ /* 0x000fe2000001ff00 */
[----:B------:R-:W-:Y:S01]  /*20160*/  CS2R R156, SRZ ;  /* 0x00000000009c7805 */ /* 0x000fe2000001ff00 */
[----:B------:R-:W-:Y:S01]  /*20170*/  CS2R R158, SRZ ;  /* 0x00000000009e7805 */ /* 0x000fe2000001ff00 */
[----:B---3--:R-:W-:Y:S01]  /*20180*/  CS2R R248, SRZ ;  /* 0x0000000000f87805 */ /* 0x008fe2000001ff00 */
[----:B------:R-:W-:Y:S01]  /*20190*/  CS2R R250, SRZ ;  /* 0x0000000000fa7805 */ /* 0x000fe2000001ff00 */
        /* <DEDUP_REMOVED lines=24> */
[----:B------:R-:W-:Y:S05]  /*20320*/  @!P2 BRA `(.L_x_0) ;  /* 0x0005b7100000a947 */ /* 0x000fea0003800000 */
[----:B----4-:R-:W2:Y:S04]  /*20330*/  LDL.LU.64 R30, [R1+0x1cc8] ;  /* 0x001cc800011e7983 */ /* 0x010ea80000300a00 */
[----:B------:R-:W3:Y:S04]  /*20340*/  LDL.LU.64 R32, [R1+0x1d18] ;  /* 0x001d180001207983 */ /* 0x000ee80000300a00 */
[----:B------:R-:W4:Y:S04]  /*20350*/  LDL.LU.64 R34, [R1+0x1d20] ;  /* 0x001d200001227983 */ /* 0x000f280000300a00 */
[----:B------:R-:W3:Y:S04]  /*20360*/  LDL.LU.64 R36, [R1+0x1d28] ;  /* 0x001d280001247983 */ /* 0x000ee80000300a00 */
[----:B------:R-:W4:Y:S04]  /*20370*/  LDL.LU.64 R38, [R1+0x1d30] ;  /* 0x001d300001267983 */ /* 0x000f280000300a00 */
[----:B------:R-:W4:Y:S04]  /*20380*/  LDL.LU.64 R40, [R1+0x1d38] ;  /* 0x001d380001287983 */ /* 0x000f280000300a00 */
[----:B------:R-:W4:Y:S04]  /*20390*/  LDL.LU.64 R42, [R1+0x1d40] ;  /* 0x001d4000012a7983 */ /* 0x000f280000300a00 */
[----:B------:R-:W4:Y:S04]  /*203a0*/  LDL.LU.64 R44, [R1+0x1d48] ;  /* 0x001d4800012c7983 */ /* 0x000f280000300a00 */
[----:B------:R-:W4:Y:S01]  /*203b0*/  LDL.LU.64 R46, [R1+0x610] ;  /* 0x00061000012e7983 */ /* 0x000f220000300a00 */
[----:B--2---:R-:W-:-:S03]  /*203c0*/  IMAD.MOV.U32 R0, RZ, RZ, R31 ;  /* 0x000000ffff007224 */ /* 0x004fc600078e001f */
[----:B------:R-:W-:Y:S04]  /*203d0*/  STL [R1+0x29d4], R30 ;  /* 0x0029d41e01007387 */ /* 0x000fe80000100800 */
[----:B------:R-:W2:Y:S04]  /*203e0*/  LDL.LU.64 R18, [R1+0x608] ;  /* 0x0006080001127983 */ /* 0x000ea80000300a00 */
[----:B------:R1:W-:Y:S04]  /*203f0*/  STL [R1+0x29d0], R0 ;  /* 0x0029d00001007387 */ /* 0x0003e80000100800 */
[----:B---3--:R-:W-:Y:S04]  /*20400*/  STL [R1+0x29dc], R32 ;  /* 0x0029dc2001007387 */ /* 0x008fe80000100800 */
[----:B------:R-:W3:Y:S01]  /*20410*/  LDL.LU.64 R20, [R1+0x600] ;  /* 0x0006000001147983 */ /* 0x000ee20000300a00 */
[----:B-1----:R-:W-:-:S03]  /*20420*/  MOV R0, R33 ;  /* 0x0000002100007202 */ /* 0x002fc60000000f00 */
[----:B------:R-:W3:Y:S04]  /*20430*/  LDL.LU.64 R22, [R1+0x5f8] ;  /* 0x0005f80001167983 */ /* 0x000ee80000300a00 */
[----:B------:R1:W-:Y:S04]  /*20440*/  STL [R1+0x29d8], R0 ;  /* 0x0029d80001007387 */ /* 0x0003e80000100800 */
[----:B----4-:R-:W-:Y:S04]  /*20450*/  STL [R1+0x29e4], R34 ;  /* 0x0029e42201007387 */ /* 0x010fe80000100800 */
[----:B------:R-:W4:Y:S01]  /*20460*/  LDL.LU.64 R24, [R1+0x5f0] ;  /* 0x0005f00001187983 */ /* 0x000f220000300a00 */
[----:B-1----:R-:W-:-:S03]  /*20470*/  IMAD.MOV.U32 R0, RZ, RZ, R35 ;  /* 0x000000ffff007224 */ /* 0x002fc600078e0023 */
[----:B------:R-:W4:Y:S04]  /*20480*/  LDL.LU.64 R26, [R1+0x5e8] ;  /* 0x0005e800011a7983 */ /* 0x000f280000300a00 */
[----:B------:R1:W-:Y:S04]  /*20490*/  STL [R1+0x29e0], R0 ;  /* 0x0029e00001007387 */ /* 0x0003e80000100800 */
[----:B------:R-:W-:Y:S04]  /*204a0*/  STL [R1+0x29ec], R36 ;  /* 0x0029ec2401007387 */ /* 0x000fe80000100800 */
[----:B------:R-:W4:Y:S01]  /*204b0*/  LDL.LU.64 R28, [R1+0x5e0] ;  /* 0x0005e000011c7983 */ /* 0x000f220000300a00 */
[----:B-1----:R-:W-:-:S03]  /*204c0*/  IMAD.MOV.U32 R0, RZ, RZ, R37 ;  /* 0x000000ffff007224 */ /* 0x002fc600078e0025 */
[----:B------:R-:W4:Y:S04]  /*204d0*/  LDL.LU.64 R30, [R1+0x618] ;  /* 0x00061800011e7983 */ /* 0x000f280000300a00 */
[----:B------:R1:W-:Y:S04]  /*204e0*/  STL [R1+0x29e8], R0 ;  /* 0x0029e80001007387 */ /* 0x0003e80000100800 */
[----:B------:R-:W-:Y:S04]  /*204f0*/  STL [R1+0x29f4], R38 ;  /* 0x0029f42601007387 */ /* 0x000fe80000100800 */
[----:B------:R-:W4:Y:S01]  /*20500*/  LDL.LU.64 R32, [R1+0x5a0] ;  /* 0x0005a00001207983 */ /* 0x000f220000300a00 */
[----:B-1----:R-:W-:-:S03]  /*20510*/  MOV R0, R39 ;  /* 0x0000002700007202 */ /* 0x002fc60000000f00 */
[----:B------:R-:W4:Y:S04]  /*20520*/  LDL.LU.64 R34, [R1+0x558] ;  /* 0x0005580001227983 */ /* 0x000f280000300a00 */
[----:B------:R1:W-:Y:S04]  /*20530*/  STL [R1+0x29f0], R0 ;  /* 0x0029f00001007387 */ /* 0x0003e80000100800 */
[----:B------:R1:W-:Y:S04]  /*20540*/  STL [R1+0x29fc], R40 ;  /* 0x0029fc2801007387 */ /* 0x0003e80000100800 */
[----:B------:R-:W4:Y:S01]  /*20550*/  LDL.LU.64 R36, [R1+0x550] ;  /* 0x0005500001247983 */ /* 0x000f220000300a00 */
[----:B-1----:R-:W-:-:S03]  /*20560*/  IMAD.MOV.U32 R0, RZ, RZ, R41 ;  /* 0x000000ffff007224 */ /* 0x002fc600078e0029 */
[----:B------:R-:W4:Y:S04]  /*20570*/  LDL.LU.64 R38, [R1+0x548] ;  /* 0x0005480001267983 */ /* 0x000f280000300a00 */
[----:B------:R1:W-:Y:S04]  /*20580*/  STL [R1+0x29f8], R0 ;  /* 0x0029f80001007387 */ /* 0x0003e80000100800 */
[----:B------:R1:W-:Y:S04]  /*20590*/  STL [R1+0x2a04], R42 ;  /* 0x002a042a01007387 */ /* 0x0003e80000100800 */
[----:B------:R-:W4:Y:S01]  /*205a0*/  LDL.LU.64 R40, [R1+0x540] ;  /* 0x0005400001287983 */ /* 0x000f220000300a00 */
[----:B-1----:R-:W-:-:S03]  /*205b0*/  IMAD.MOV.U32 R0, RZ, RZ, R43 ;  /* 0x000000ffff007224 */ /* 0x002fc600078e002b */
[----:B------:R-:W-:Y:S04]  /*205c0*/  STL [R1+0x2a0c], R44 ;  /* 0x002a0c2c01007387 */ /* 0x000fe80000100800 */
[----:B------:R1:W-:Y:S04]  /*205d0*/  STL [R1+0x2a00], R0 ;  /* 0x002a000001007387 */ /* 0x0003e80000100800 */
[----:B------:R-:W4:Y:S04]  /*205e0*/  LDL.LU.64 R42, [R1+0x538] ;  /* 0x00053800012a7983 */ /* 0x000f280000300a00 */
[----:B------:R-:W-:Y:S01]  /*205f0*/  STL [R1+0x2a10], R46 ;  /* 0x002a102e01007387 */ /* 0x000fe20000100800 */
[----:B-1----:R-:W-:-:S05]  /*20600*/  MOV R0, R45 ;  /* 0x0000002d00007202 */ /* 0x002fca0000000f00 */
[----:B------:R1:W-:Y:S04]  /*20610*/  STL [R1+0x2a08], R0 ;  /* 0x002a080001007387 */ /* 0x0003e80000100800 */
[----:B------:R-:W4:Y:S01]  /*20620*/  LDL.LU.64 R44, [R1+0x530] ;  /* 0x00053000012c7983 */ /* 0x000f220000300a00 */
[----:B-1----:R-:W-:-:S03]  /*20630*/  IMAD.MOV.U32 R0, RZ, RZ, R47 ;  /* 0x000000ffff007224 */ /* 0x002fc600078e002f */
[----:B------:R-:W4:Y:S04]  /*20640*/  LDL.LU.64 R46, [R1+0x528] ;  /* 0x00052800012e7983 */ /* 0x000f280000300a00 */
[----:B------:R2:W-:Y:S02]  /*20650*/  STL [R1+0x29c8], R0 ;  /* 0x0029c80001007387 */ /* 0x0005e40000100800 */
[----:B--2---:R-:W-:Y:S02]  /*20660*/  IMAD.MOV.U32 R0, RZ, RZ, R19 ;  /* 0x000000ffff007224 */ /* 0x004fe400078e0013 */
[----:B------:R-:W-:Y:S04]  /*20670*/  STL [R1+0x29cc], R18 ;  /* 0x0029cc1201007387 */ /* 0x000fe80000100800 */
[----:B---3--:R-:W-:Y:S04]  /*20680*/  STL [R1+0x29c4], R20 ;  /* 0x0029c41401007387 */ /* 0x008fe80000100800 */
[----:B------:R1:W-:Y:S04]  /*20690*/  STL [R1+0x29c0], R0 ;  /* 0x0029c00001007387 */ /* 0x0003e80000100800 */
[----:B------:R-:W-:Y:S01]  /*206a0*/  STL [R1+0x29bc], R22 ;  /* 0x0029bc1601007387 */ /* 0x000fe20000100800 */
[----:B-1----:R-:W-:-:S05]  /*206b0*/  MOV R0, R21 ;  /* 0x0000001500007202 */ /* 0x002fca0000000f00 */
[----:B------:R1:W-:Y:S04]  /*206c0*/  STL [R1+0x29b8], R0 ;  /* 0x0029b80001007387 */ /* 0x0003e80000100800 */
[----:B----4-:R-:W-:Y:S01]  /*206d0*/  STL [R1+0x29b4], R24 ;  /* 0x0029b41801007387 */ /* 0x010fe20000100800 */
[----:B-1----:R-:W-:-:S05]  /*206e0*/  IMAD.MOV.U32 R0, RZ, RZ, R23 ;  /* 0x000000ffff007224 */ /* 0x002fca00078e0017 */
[----:B------:R1:W-:Y:S04]  /*206f0*/  STL [R1+0x29b0], R0 ;  /* 0x0029b00001007387 */ /* 0x0003e80000100800 */
[----:B------:R-:W-:Y:S01]  /*20700*/  STL [R1+0x29ac], R26 ;  /* 0x0029ac1a01007387 */ /* 0x000fe20000100800 */
[----:B-1----:R-:W-:-:S05]  /*20710*/  IMAD.MOV.U32 R0, RZ, RZ, R25 ;  /* 0x000000ffff007224 */ /* 0x002fca00078e0019 */
[----:B------:R1:W-:Y:S04]  /*20720*/  STL [R1+0x29a8], R0 ;  /* 0x0029a80001007387 */ /* 0x0003e80000100800 */
[----:B------:R-:W-:Y:S01]  /*20730*/  STL [R1+0x29a4], R28 ;  /* 0x0029a41c01007387 */ /* 0x000fe20000100800 */
[----:B-1----:R-:W-:-:S05]  /*20740*/  MOV R0, R27 ;  /* 0x0000001b00007202 */ /* 0x002fca0000000f00 */
[----:B------:R1:W-:Y:S04]  /*20750*/  STL [R1+0x29a0], R0 ;  /* 0x0029a00001007387 */ /* 0x0003e80000100800 */
[----:B------:R-:W-:Y:S01]  /*20760*/  STL [R1+0x2998], R30 ;  /* 0x0029981e01007387 */ /* 0x000fe20000100800 */
        /* <DEDUP_REMOVED lines=17> */
[----:B------:R-:W2:Y:S01]  /*20880*/  LDL.LU.64 R30, [R1+0x7d8] ;  /* 0x0007d800011e7983 */ /* 0x000ea20000300a00 */
[----:B-1----:R-:W-:-:S05]  /*20890*/  IMAD.MOV.U32 R0, RZ, RZ, R41 ;  /* 0x000000ffff007224 */ /* 0x002fca00078e0029 */
[----:B------:R1:W-:Y:S04]  /*208a0*/  STL [R1+0x2968], R0 ;  /* 0x0029680001007387 */ /* 0x0003e80000100800 */
[----:B------:R-:W-:Y:S04]  /*208b0*/  STL [R1+0x296c], R42 ;  /* 0x00296c2a01007387 */ /* 0x000fe80000100800 */
[----:B------:R-:W3:Y:S01]  /*208c0*/  LDL.LU.64 R32, [R1+0x7d0] ;  /* 0x0007d00001207983 */ /* 0x000ee20000300a00 */
[----:B-1----:R-:W-:-:S05]  /*208d0*/  IMAD.MOV.U32 R0, RZ, RZ, R43 ;  /* 0x000000ffff007224 */ /* 0x002fca00078e002b */
[----:B------:R1:W-:Y:S04]  /*208e0*/  STL [R1+0x2960], R0 ;  /* 0x0029600001007387 */ /* 0x0003e80000100800 */
[----:B------:R-:W-:Y:S01]  /*208f0*/  STL [R1+0x2964], R44 ;  /* 0x0029642c01007387 */ /* 0x000fe20000100800 */
[----:B-1----:R-:W-:-:S03]  /*20900*/  MOV R0, R45 ;  /* 0x0000002d00007202 */ /* 0x002fc60000000f00 */
[----:B------:R-:W-:Y:S04]  /*20910*/  STL [R1+0x295c], R46 ;  /* 0x00295c2e01007387 */ /* 0x000fe80000100800 */
[----:B------:R1:W-:Y:S04]  /*20920*/  STL [R1+0x2958], R0 ;  /* 0x0029580001007387 */ /* 0x0003e80000100800 */
[----:B------:R-:W4:Y:S01]  /*20930*/  LDL.LU.64 R34, [R1+0x7c8] ;  /* 0x0007c80001227983 */ /* 0x000f220000300a00 */
[----:B-1----:R-:W-:-:S03]  /*20940*/  IMAD.MOV.U32 R0, RZ, RZ, R47 ;  /* 0x000000ffff007224 */ /* 0x002fc600078e002f */
[----:B-----5:R-:W-:Y:S04]  /*20950*/  STL [R1+0x2954], R242 ;  /* 0x002954f201007387 */ /* 0x020fe80000100800 */
[----:B------:R2:W-:Y:S04]  /*20960*/  STL [R1+0x2950], R0 ;  /* 0x0029500001007387 */ /* 0x0005e80000100800 */
[----:B------:R-:W-:Y:S04]  /*20970*/  STL [R1+0x2948], R243 ;  /* 0x002948f301007387 */ /* 0x000fe80000100800 */
[----:B------:R-:W4:Y:S04]  /*20980*/  LDL.LU.64 R36, [R1+0x15b0] ;  /* 0x0015b00001247983 */ /* 0x000f280000300a00 */
[----:B------:R-:W-:Y:S04]  /*20990*/  STL [R1+0x294c], R218 ;  /* 0x00294cda01007387 */ /* 0x000fe80000100800 */
[----:B------:R-:W-:Y:S04]  /*209a0*/  STL [R1+0x2940], R219 ;  /* 0x002940db01007387 */ /* 0x000fe80000100800 */
        /* <DEDUP_REMOVED lines=12> */
[----:B------:R-:W4:Y:S04]  /*20a70*/  LDL.LU.64 R44, [R1+0x15d0] ;  /* 0x0015d000012c7983 */ /* 0x000f280000300a00 */
[----:B------:R-:W-:Y:S04]  /*20a80*/  STL [R1+0x2918], R209 ;  /* 0x002918d101007387 */ /* 0x000fe80000100800 */
[----:B------:R-:W-:Y:S04]  /*20a90*/  STL [R1+0x291c], R206 ;  /* 0x00291cce01007387 */ /* 0x000fe80000100800 */
[----:B------:R-:W4:Y:S04]  /*20aa0*/  LDL.LU.64 R46, [R1+0x6a0] ;  /* 0x0006a000012e7983 */ /* 0x000f280000300a00 */
[----:B------:R-:W-:Y:S01]  /*20ab0*/  STL [R1+0x2890], R207 ;  /* 0x002890cf01007387 */ /* 0x000fe20000100800 */
        /* <DEDUP_REMOVED lines=34> */
[----:B------:R-:W4:Y:S01]  /*20ce0*/  LDL.LU.64 R42, [R1+0x448] ;  /* 0x00044800012a7983 */ /* 0x000f220000300a00 */
[----:B-1----:R-:W-:-:S03]  /*20cf0*/  MOV R0, R45 ;  /* 0x0000002d00007202 */ /* 0x002fc60000000f00 */
[----:B------:R-:W-:Y:S04]  /*20d00*/  STL [R1+0x28d8], R46 ;  /* 0x0028d82e01007387 */ /* 0x000fe80000100800 */
        /* <DEDUP_REMOVED lines=11> */
[----:B------:R1:W-:Y:S02]  /*20dc0*/  STL [R1+0x28e4], R0 ;  /* 0x0028e40001007387 */ /* 0x0003e40000100800 */
[----:B-1----:R-:W-:Y:S02]  /*20dd0*/  IMAD.MOV.U32 R0, RZ, RZ, R23 ;  /* 0x000000ffff007224 */ /* 0x002fe400078e0017 */
[----:B----4-:R-:W-:Y:S04]  /*20de0*/  STL [R1+0x28f8], R24 ;  /* 0x0028f81801007387 */ /* 0x010fe80000100800 */
        /* <DEDUP_REMOVED lines=38> */
[----:B------:R-:W-:Y:S04]  /*21050*/  STL [R1+0x2854], R204 ;  /* 0x002854cc01007387 */ /* 0x000fe80000100800 */
        /* <DEDUP_REMOVED lines=278> */
[----:B------:R-:W4:Y:S04]  /*221c0*/  LDL.LU.64 R42, [R1+0x720] ;  /* 0x00072000012a7983 */ /* 0x000f280000300a00 */
[----:B------:R1:W-:Y:S04]  /*221d0*/  STL [R1+0x2584], R0 ;  /* 0x0025840001007387 */ /* 0x0003e80000100800 */
[----:B------:R1:W-:Y:S02]  /*221e0*/  STL [R1+0x2590], R46 ;  /* 0x0025902e01007387 */ /* 0x0003e40000100800 */
[----:B-1----:R-:W-:-:S02]  /*221f0*/  MOV R0, R47 ;  /* 0x0000002f00007202 */ /* 0x002fc40000000f00 */
[----:B------:R-:W4:Y:S04]  /*22200*/  LDL.LU.64 R46, [R1+0x728] ;  /* 0x00072800012e7983 */ /* 0x000f280000300a00 */
[----:B------:R1:W-:Y:S04]  /*22210*/  STL [R1+0x258c], R0 ;  /* 0x00258c0001007387 */ /* 0x0003e80000100800 */
[----:B------:R1:W-:Y:S02]  /*22220*/  STL [R1+0x2598], R44 ;  /* 0x0025982c01007387 */ /* 0x0003e40000100800 */
[----:B-1----:R-:W-:-:S02]  /*22230*/  IMAD.MOV.U32 R0, RZ, RZ, R45 ;  /* 0x000000ffff007224 */ /* 0x002fc400078e002d */
        /* <DEDUP_REMOVED lines=38> */
[----:B------:R1:W-:Y:S02]  /*224a0*/  STL [R1+0x25f4], R0 ;  /* 0x0025f40001007387 */ /* 0x0003e40000100800 */
[----:B-1----:R-:W-:Y:S02]  /*224b0*/  IMAD.MOV.U32 R0, RZ, RZ, R43 ;  /* 0x000000ffff007224 */ /* 0x002fe400078e002b */
[----:B------:R-:W2:Y:S04]  /*224c0*/  LDL.LU.64 R42, [R1+0x1820] ;  /* 0x00182000012a7983 */ /* 0x000ea80000300a00 */
[----:B------:R1:W-:Y:S04]  /*224d0*/  STL [R1+0x25fc], R0 ;  /* 0x0025fc0001007387 */ /* 0x0003e80000100800 */
[----:B------:R3:W-:Y:S01]  /*224e0*/  STL [R1+0x2608], R46 ;  /* 0x0026082e01007387 */ /* 0x0007e20000100800 */
[----:B-1----:R-:W-:-:S03]  /*224f0*/  MOV R0, R47 ;  /* 0x0000002f00007202 */ /* 0x002fc60000000f00 */
[----:B---3--:R-:W3:Y:S04]  /*22500*/  LDL.LU.64 R46, [R1+0x1838] ;  /* 0x00183800012e7983 */ /* 0x008ee80000300a00 */
[----:B------:R1:W-:Y:S04]  /*22510*/  STL [R1+0x2604], R0 ;  /* 0x0026040001007387 */ /* 0x0003e80000100800 */
[----:B------:R4:W-:Y:S04]  /*22520*/  STL [R1+0x2610], R44 ;  /* 0x0026102c01007387 */ /* 0x0009e80000100800 */
[----:B------:R-:W3:Y:S01]  /*22530*/  LDL.LU.64 R30, [R1+0x1850] ;  /* 0x00185000011e7983 */ /* 0x000ee20000300a00 */
[----:B-1----:R-:W-:-:S05]  /*22540*/  IMAD.MOV.U32 R0, RZ, RZ, R45 ;  /* 0x000000ffff007224 */ /* 0x002fca00078e002d */
[----:B------:R1:W-:Y:S04]  /*22550*/  STL [R1+0x260c], R0 ;  /* 0x00260c0001007387 */ /* 0x0003e80000100800 */
[----:B------:R-:W-:Y:S04]  /*22560*/  STL [R1+0x2614], R60 ;  /* 0x0026143c01007387 */ /* 0x000fe80000100800 */
[----:B------:R-:W-:Y:S04]  /*22570*/  STL [R1+0x2548], R61 ;  /* 0x0025483d01007387 */ /* 0x000fe80000100800 */
[----:B------:R-:W3:Y:S04]  /*22580*/  LDL.LU.64 R32, [R1+0x1868] ;  /* 0x0018680001207983 */ /* 0x000ee80000300a00 */
        /* <DEDUP_REMOVED lines=17> */
[----:B----4-:R-:W4:Y:S04]  /*226a0*/  LDL.LU.64 R44, [R1+0x16b0] ;  /* 0x0016b000012c7983 */ /* 0x010f280000300a00 */
[----:B------:R-:W-:Y:S04]  /*226b0*/  STL [R1+0x251c], R2 ;  /* 0x00251c0201007387 */ /* 0x000fe80000100800 */
[----:B------:R-:W-:Y:S04]  /*226c0*/  STL [R1+0x1e04], R3 ;  /* 0x001e040301007387 */ /* 0x000fe80000100800 */
[----:B------:R-:W4:Y:S04]  /*226d0*/  LDL.LU.64 R40, [R1+0x16c8] ;  /* 0x0016c80001287983 */ /* 0x000f280000300a00 */
[----:B--2---:R2:W-:Y:S01]  /*226e0*/  STL [R1+0x1e0c], R42 ;  /* 0x001e0c2a01007387 */ /* 0x0045e20000100800 */
[----:B-1----:R-:W-:-:S03]  /*226f0*/  IMAD.MOV.U32 R0, RZ, RZ, R43 ;  /* 0x000000ffff007224 */ /* 0x002fc600078e002b */
[----:B--2---:R-:W2:Y:S04]  /*22700*/  LDL.LU.64 R42, [R1+0x16e0] ;  /* 0x0016e000012a7983 */ /* 0x004ea80000300a00 */
[----:B------:R1:W-:Y:S04]  /*22710*/  STL [R1+0x1e08], R0 ;  /* 0x001e080001007387 */ /* 0x0003e80000100800 */
[----:B---3--:R3:W-:Y:S01]  /*22720*/  STL [R1+0x1e14], R46 ;  /* 0x001e142e01007387 */ /* 0x0087e20000100800 */
[----:B-1----:R-:W-:-:S03]  /*22730*/  MOV R0, R47 ;  /* 0x0000002f00007202 */ /* 0x002fc60000000f00 */
[----:B---3--:R-:W3:Y:S04]  /*22740*/  LDL.LU.64 R46, [R1+0x16f8] ;  /* 0x0016f800012e7983 */ /* 0x008ee80000300a00 */
[----:B------:R1:W-:Y:S04]  /*22750*/  STL [R1+0x1e10], R0 ;  /* 0x001e100001007387 */ /* 0x0003e80000100800 */
[----:B------:R1:W-:Y:S02]  /*22760*/  STL [R1+0x1e1c], R30 ;  /* 0x001e1c1e01007387 */ /* 0x0003e40000100800 */
[----:B-1----:R-:W-:-:S02]  /*22770*/  IMAD.MOV.U32 R0, RZ, RZ, R31 ;  /* 0x000000ffff007224 */ /* 0x002fc400078e001f */
[----:B------:R-:W3:Y:S04]  /*22780*/  LDL.LU.64 R30, [R1+0x1710] ;  /* 0x00171000011e7983 */ /* 0x000ee80000300a00 */
[----:B------:R1:W-:Y:S04]  /*22790*/  STL [R1+0x1e18], R0 ;  /* 0x001e180001007387 */ /* 0x0003e80000100800 */
[----:B------:R1:W-:Y:S02]  /*227a0*/  STL [R1+0x1e24], R32 ;  /* 0x001e242001007387 */ /* 0x0003e40000100800 */
[----:B-1----:R-:W-:-:S02]  /*227b0*/  IMAD.MOV.U32 R0, RZ, RZ, R33 ;  /* 0x000000ffff007224 */ /* 0x002fc400078e0021 */
[----:B------:R-:W3:Y:S04]  /*227c0*/  LDL.LU.64 R32, [R1+0x1728] ;  /* 0x0017280001207983 */ /* 0x000ee80000300a00 */
[----:B------:R1:W-:Y:S04]  /*227d0*/  STL [R1+0x1e20], R0 ;  /* 0x001e200001007387 */ /* 0x0003e80000100800 */
[----:B------:R1:W-:Y:S02]  /*227e0*/  STL [R1+0x1e2c], R34 ;  /* 0x001e2c2201007387 */ /* 0x0003e40000100800 */
[----:B-1----:R-:W-:-:S02]  /*227f0*/  MOV R0, R35 ;  /* 0x0000002300007202 */ /* 0x002fc40000000f00 */
[----:B------:R-:W3:Y:S04]  /*22800*/  LDL.LU.64 R34, [R1+0x1740] ;  /* 0x0017400001227983 */ /* 0x000ee80000300a00 */
[----:B------:R1:W-:Y:S04]  /*22810*/  STL [R1+0x1e28], R0 ;  /* 0x001e280001007387 */ /* 0x0003e80000100800 */
[----:B------:R1:W-:Y:S02]  /*22820*/  STL [R1+0x1e34], R26 ;  /* 0x001e341a01007387 */ /* 0x0003e40000100800 */
[----:B-1----:R-:W-:-:S02]  /*22830*/  IMAD.MOV.U32 R0, RZ, RZ, R27 ;  /* 0x000000ffff007224 */ /* 0x002fc400078e001b */
[----:B------:R-:W3:Y:S04]  /*22840*/  LDL.LU.64 R26, [R1+0x738] ;  /* 0x00073800011a7983 */ /* 0x000ee80000300a00 */
[----:B------:R1:W-:Y:S04]  /*22850*/  STL [R1+0x1e30], R0 ;  /* 0x001e300001007387 */ /* 0x0003e80000100800 */
[----:B------:R4:W-:Y:S01]  /*22860*/  STL [R1+0x1e3c], R28 ;  /* 0x001e3c1c01007387 */ /* 0x0009e20000100800 */
[----:B-1----:R-:W-:-:S03]  /*22870*/  IMAD.MOV.U32 R0, RZ, RZ, R29 ;  /* 0x000000ffff007224 */ /* 0x002fc600078e001d */
[----:B----4-:R-:W4:Y:S04]  /*22880*/  LDL.LU.64 R28, [R1+0x748] ;  /* 0x00074800011c7983 */ /* 0x010f280000300a00 */
        /* <DEDUP_REMOVED lines=8> */
[----:B------:R1:W-:Y:S04]  /*22910*/  STL [R1+0x1e48], R0 ;  /* 0x001e480001007387 */ /* 0x0003e80000100800 */
[----:B------:R1:W-:Y:S02]  /*22920*/  STL [R1+0x1e54], R44 ;  /* 0x001e542c01007387 */ /* 0x0003e40000100800 */
[----:B-1----:R-:W-:-:S02]  /*22930*/  IMAD.MOV.U32 R0, RZ, RZ, R45 ;  /* 0x000000ffff007224 */ /* 0x002fc400078e002d */
[----:B------:R-:W4:Y:S04]  /*22940*/  LDL.LU.64 R44, [R1+0x740] ;  /* 0x00074000012c7983 */ /* 0x000f280000300a00 */
[----:B------:R1:W-:Y:S04]  /*22950*/  STL [R1+0x1e50], R0 ;  /* 0x001e500001007387 */ /* 0x0003e80000100800 */
[----:B------:R1:W-:Y:S02]  /*22960*/  STL [R1+0x1e5c], R40 ;  /* 0x001e5c2801007387 */ /* 0x0003e40000100800 */
[----:B-1----:R-:W-:-:S02]  /*22970*/  MOV R0, R41 ;  /* 0x0000002900007202 */ /* 0x002fc40000000f00 */
[----:B------:R-:W4:Y:S04]  /*22980*/  LDL.LU.64 R40, [R1+0x820] ;  /* 0x0008200001287983 */ /* 0x000f280000300a00 */
[----:B------:R1:W-:Y:S04]  /*22990*/  STL [R1+0x1e58], R0 ;  /* 0x001e580001007387 */ /* 0x0003e80000100800 */
[----:B--2---:R2:W-:Y:S01]  /*229a0*/  STL [R1+0x1e64], R42 ;  /* 0x001e642a01007387 */ /* 0x0045e20000100800 */
[----:B-1----:R-:W-:-:S03]  /*229b0*/  IMAD.MOV.U32 R0, RZ, RZ, R43 ;  /* 0x000000ffff007224 */ /* 0x002fc600078e002b */
[----:B--2---:R-:W2:Y:S04]  /*229c0*/  LDL.LU.64 R42, [R1+0x828] ;  /* 0x00082800012a7983 */ /* 0x004ea80000300a00 */
[----:B------:R1:W-:Y:S04]  /*229d0*/  STL [R1+0x1e60], R0 ;  /* 0x001e600001007387 */ /* 0x0003e80000100800 */
[----:B---3--:R3:W-:Y:S01]  /*229e0*/  STL [R1+0x1e6c], R46 ;  /* 0x001e6c2e01007387 */ /* 0x0087e20000100800 */
[----:B-1----:R-:W-:-:S03]  /*229f0*/  IMAD.MOV.U32 R0, RZ, RZ, R47 ;  /* 0x000000ffff007224 */ /* 0x002fc600078e002f */
[----:B---3--:R-:W3:Y:S04]  /*22a00*/  LDL.LU.64 R46, [R1+0x830] ;  /* 0x00083000012e7983 */ /* 0x008ee80000300a00 */
        /* <DEDUP_REMOVED lines=17> */
[----:B----4-:R4:W-:Y:S01]  /*22b20*/  STL [R1+0x1e94], R28 ;  /* 0x001e941c01007387 */ /* 0x0109e20000100800 */
[----:B-1----:R-:W-:-:S03]  /*22b30*/  IMAD.MOV.U32 R0, RZ, RZ, R29 ;  /* 0x000000ffff007224 */ /* 0x002fc600078e001d */
[----:B----4-:R-:W4:Y:S04]  /*22b40*/  LDL.LU.64 R28, [R1+0x560] ;  /* 0x00056000011c7983 */ /* 0x010f280000300a00 */
        /* <DEDUP_REMOVED lines=17> */
[----:B--2---:R2:W-:Y:S01]  /*22c60*/  STL [R1+0x1ebc], R42 ;  /* 0x001ebc2a01007387 */ /* 0x0045e20000100800 */
[----:B-1----:R-:W-:-:S03]  /*22c70*/  MOV R0, R43 ;  /* 0x0000002b00007202 */ /* 0x002fc60000000f00 */
[----:B--2---:R-:W2:Y:S04]  /*22c80*/  LDL.LU.64 R42, [R1+0x1908] ;  /* 0x00190800012a7983 */ /* 0x004ea80000300a00 */
[----:B------:R1:W-:Y:S04]  /*22c90*/  STL [R1+0x1eb8], R0 ;  /* 0x001eb80001007387 */ /* 0x0003e80000100800 */
[----:B---3--:R3:W-:Y:S01]  /*22ca0*/  STL [R1+0x1ec4], R46 ;  /* 0x001ec42e01007387 */ /* 0x0087e20000100800 */
[----:B-1----:R-:W-:-:S03]  /*22cb0*/  IMAD.MOV.U32 R0, RZ, RZ, R47 ;  /* 0x000000ffff007224 */ /* 0x002fc600078e002f */
[----:B---3--:R-:W3:Y:S04]  /*22cc0*/  LDL.LU.64 R46, [R1+0x1920] ;  /* 0x00192000012e7983 */ /* 0x008ee80000300a00 */
        /* <DEDUP_REMOVED lines=17> */
[----:B----4-:R4:W-:Y:S01]  /*22de0*/  STL [R1+0x1eec], R28 ;  /* 0x001eec1c01007387 */ /* 0x0109e20000100800 */
[----:B-1----:R-:W-:-:S03]  /*22df0*/  MOV R0, R29 ;  /* 0x0000001d00007202 */ /* 0x002fc60000000f00 */
[----:B----4-:R-:W4:Y:S04]  /*22e00*/  LDL.LU.64 R28, [R1+0x1998] ;  /* 0x00199800011c7983 */ /* 0x010f280000300a00 */
        /* <DEDUP_REMOVED lines=41> */
[----:B----4-:R4:W-:Y:S01]  /*230a0*/  STL [R1+0x1f44], R28 ;  /* 0x001f441c01007387 */ /* 0x0109e20000100800 */
        /* <DEDUP_REMOVED lines=483> */
[----:B----4-:R-:W-:Y:S04]  /*24ee0*/  STL [R1+0x230c], R28 ;  /* 0x00230c1c01007387 */ /* 0x010fe80000100800 */
[----:B------:R-:W4:Y:S01]  /*24ef0*/  LDL.LU.64 R24, [R1+0x1c40] ;  /* 0x001c400001187983 */ /* 0x000f220000300a00 */
[----:B-1----:R-:W-:-:S05]  /*24f00*/  MOV R0, R29 ;  /* 0x0000001d00007202 */ /* 0x002fca0000000f00 */
[----:B------:R1:W-:Y:S04]  /*24f10*/  STL [R1+0x2308], R0 ;  /* 0x0023080001007387 */ /* 0x0003e80000100800 */
[----:B------:R1:W-:Y:S02]  /*24f20*/  STL [R1+0x2314], R36 ;  /* 0x0023142401007387 */ /* 0x0003e40000100800 */
[----:B-1----:R-:W-:Y:S02]  /*24f30*/  IMAD.MOV.U32 R0, RZ, RZ, R37 ;  /* 0x000000ffff007224 */ /* 0x002fe400078e0025 */
        /* <DEDUP_REMOVED lines=14> */
[----:B--2---:R-:W-:Y:S04]  /*25020*/  STL [R1+0x2334], R42 ;  /* 0x0023342a01007387 */ /* 0x004fe80000100800 */
[----:B------:R-:W2:Y:S01]  /*25030*/  LDL.LU.64 R28, [R1+0x18e0] ;  /* 0x0018e000011c7983 */ /* 0x000ea20000300a00 */
[----:B-1----:R-:W-:-:S05]  /*25040*/  IMAD.MOV.U32 R0, RZ, RZ, R43 ;  /* 0x000000ffff007224 */ /* 0x002fca00078e002b */
[----:B------:R3:W-:Y:S02]  /*25050*/  STL [R1+0x2330], R0 ;  /* 0x0023300001007387 */ /* 0x0007e40000100800 */
[----:B---3--:R-:W-:Y:S02]  /*25060*/  MOV R0, R47 ;  /* 0x0000002f00007202 */ /* 0x008fe40000000f00 */
[----:B------:R-:W-:Y:S04]  /*25070*/  STL [R1+0x233c], R46 ;  /* 0x00233c2e01007387 */ /* 0x000fe80000100800 */
[----:B------:R-:W3:Y:S04]  /*25080*/  LDL.LU.64 R42, [R1+0x18f8] ;  /* 0x0018f800012a7983 */ /* 0x000ee80000300a00 */
[----:B------:R1:W-:Y:S04]  /*25090*/  STL [R1+0x2338], R0 ;  /* 0x0023380001007387 */ /* 0x0003e80000100800 */
[----:B------:R1:W-:Y:S02]  /*250a0*/  STL [R1+0x2344], R30 ;  /* 0x0023441e01007387 */ /* 0x0003e40000100800 */
[----:B-1----:R-:W-:-:S02]  /*250b0*/  IMAD.MOV.U32 R0, RZ, RZ, R31 ;  /* 0x000000ffff007224 */ /* 0x002fc400078e001f */
[----:B------:R-:W3:Y:S04]  /*250c0*/  LDL.LU.64 R46, [R1+0x1910] ;  /* 0x00191000012e7983 */ /* 0x000ee80000300a00 */
[----:B------:R-:W-:Y:S04]  /*250d0*/  STL [R1+0x234c], R32 ;  /* 0x00234c2001007387 */ /* 0x000fe80000100800 */
[----:B------:R1:W-:Y:S04]  /*250e0*/  STL [R1+0x2340], R0 ;  /* 0x0023400001007387 */ /* 0x0003e80000100800 */
[----:B------:R-:W3:Y:S01]  /*250f0*/  LDL.LU.64 R30, [R1+0x1928] ;  /* 0x00192800011e7983 */ /* 0x000ee20000300a00 */
[----:B-1----:R-:W-:-:S03]  /*25100*/  IMAD.MOV.U32 R0, RZ, RZ, R33 ;  /* 0x000000ffff007224 */ /* 0x002fc600078e0021 */
[----:B------:R-:W-:Y:S04]  /*25110*/  STL [R1+0x2354], R34 ;  /* 0x0023542201007387 */ /* 0x000fe80000100800 */
[----:B------:R1:W-:Y:S04]  /*25120*/  STL [R1+0x2348], R0 ;  /* 0x0023480001007387 */ /* 0x0003e80000100800 */
[----:B------:R-:W3:Y:S01]  /*25130*/  LDL.LU.64 R32, [R1+0x1940] ;  /* 0x0019400001207983 */ /* 0x000ee20000300a00 */
[----:B-1----:R-:W-:-:S03]  /*25140*/  MOV R0, R35 ;  /* 0x0000002300007202 */ /* 0x002fc60000000f00 */
[----:B------:R-:W-:Y:S04]  /*25150*/  STL [R1+0x235c], R26 ;  /* 0x00235c1a01007387 */ /* 0x000fe80000100800 */
[----:B------:R1:W-:Y:S04]  /*25160*/  STL [R1+0x2350], R0 ;  /* 0x0023500001007387 */ /* 0x0003e80000100800 */
[----:B------:R-:W3:Y:S01]  /*25170*/  LDL.LU.64 R34, [R1+0x1958] ;  /* 0x0019580001227983 */ /* 0x000ee20000300a00 */
[----:B-1----:R-:W-:-:S03]  /*25180*/  IMAD.MOV.U32 R0, RZ, RZ, R27 ;  /* 0x000000ffff007224 */ /* 0x002fc600078e001b */
[----:B----4-:R-:W-:Y:S04]  /*25190*/  STL [R1+0x2364], R24 ;  /* 0x0023641801007387 */ /* 0x010fe80000100800 */
[----:B------:R1:W-:Y:S04]  /*251a0*/  STL [R1+0x2358], R0 ;  /* 0x0023580001007387 */ /* 0x0003e80000100800 */
[----:B------:R-:W4:Y:S01]  /*251b0*/  LDL.LU.64 R26, [R1+0x1970] ;  /* 0x00197000011a7983 */ /* 0x000f220000300a00 */
[----:B-1----:R-:W-:-:S03]  /*251c0*/  IMAD.MOV.U32 R0, RZ, RZ, R25 ;  /* 0x000000ffff007224 */ /* 0x002fc600078e0019 */
[----:B------:R-:W-:Y:S04]  /*251d0*/  STL [R1+0x236c], R36 ;  /* 0x00236c2401007387 */ /* 0x000fe80000100800 */
[----:B------:R1:W-:Y:S02]  /*251e0*/  STL [R1+0x2360], R0 ;  /* 0x0023600001007387 */ /* 0x0003e40000100800 */
[----:B-1----:R-:W-:Y:S02]  /*251f0*/  MOV R0, R37 ;  /* 0x0000002500007202 */ /* 0x002fe40000000f00 */
        /* <DEDUP_REMOVED lines=20> */
[----:B------:R-:W-:Y:S04]  /*25340*/  STL [R1+0x239c], R46 ;  /* 0x00239c2e01007387 */ /* 0x000fe80000100800 */
[----:B------:R1:W-:Y:S04]  /*25350*/  STL [R1+0x2390], R0 ;  /* 0x0023900001007387 */ /* 0x0003e80000100800 */
[----:B---3--:R-:W3:Y:S01]  /*25360*/  LDL.LU.64 R42, [R1+0x9b8] ;  /* 0x0009b800012a7983 */ /* 0x008ee20000300a00 */
[----:B-1----:R-:W-:-:S03]  /*25370*/  MOV R0, R47 ;  /* 0x0000002f00007202 */ /* 0x002fc60000000f00 */
[----:B------:R-:W-:Y:S04]  /*25380*/  STL [R1+0x23a4], R30 ;  /* 0x0023a41e01007387 */ /* 0x000fe80000100800 */
[----:B------:R1:W-:Y:S04]  /*25390*/  STL [R1+0x2398], R0 ;  /* 0x0023980001007387 */ /* 0x0003e80000100800 */
[----:B------:R-:W3:Y:S01]  /*253a0*/  LDL.LU.64 R46, [R1+0x9c0] ;  /* 0x0009c000012e7983 */ /* 0x000ee20000300a00 */
[----:B-1----:R-:W-:-:S03]  /*253b0*/  IMAD.MOV.U32 R0, RZ, RZ, R31 ;  /* 0x000000ffff007224 */ /* 0x002fc600078e001f */
        /* <DEDUP_REMOVED lines=8> */
[----:B----4-:R-:W-:Y:S04]  /*25440*/  STL [R1+0x23bc], R26 ;  /* 0x0023bc1a01007387 */ /* 0x010fe80000100800 */
[----:B------:R1:W-:Y:S04]  /*25450*/  STL [R1+0x23b0], R0 ;  /* 0x0023b00001007387 */ /* 0x0003e80000100800 */
[----:B------:R-:W4:Y:S04]  /*25460*/  LDL.LU.64 R34, [R1+0x1d90] ;  /* 0x001d900001227983 */ /* 0x000f280000300a00 */
[----:B------:R-:W4:Y:S01]  /*25470*/  LDL.LU.64 R24, [R1+0x1d98] ;  /* 0x001d980001187983 */ /* 0x000f220000300a00 */
[----:B-1----:R-:W-:-:S05]  /*25480*/  IMAD.MOV.U32 R0, RZ, RZ, R27 ;  /* 0x000000ffff007224 */ /* 0x002fca00078e001b */
[----:B------:R1:W-:Y:S04]  /*25490*/  STL [R1+0x23b8], R0 ;  /* 0x0023b80001007387 */ /* 0x0003e80000100800 */
[----:B------:R1:W-:Y:S02]  /*254a0*/  STL [R1+0x23c4], R36 ;  /* 0x0023c42401007387 */ /* 0x0003e40000100800 */
[----:B-1----:R-:W-:Y:S02]  /*254b0*/  IMAD.MOV.U32 R0, RZ, RZ, R37 ;  /* 0x000000ffff007224 */ /* 0x002fe400078e0025 */
[----:B------:R-:W4:Y:S04]  /*254c0*/  LDL.LU.64 R36, [R1+0x1da0] ;  /* 0x001da00001247983 */ /* 0x000f280000300a00 */
[----:B------:R1:W-:Y:S04]  /*254d0*/  STL [R1+0x23c0], R0 ;  /* 0x0023c00001007387 */ /* 0x0003e80000100800 */
[----:B------:R1:W-:Y:S02]  /*254e0*/  STL [R1+0x23cc], R38 ;  /* 0x0023cc2601007387 */ /* 0x0003e40000100800 */
[----:B-1----:R-:W-:-:S02]  /*254f0*/  MOV R0, R39 ;  /* 0x0000002700007202 */ /* 0x002fc40000000f00 */
        /* <DEDUP_REMOVED lines=8> */
[----:B-1----:R-:W-:-:S03]  /*25580*/  IMAD.MOV.U32 R0, RZ, RZ, R41 ;  /* 0x000000ffff007224 */ /* 0x002fc600078e0029 */
[----:B--2---:R-:W-:Y:S04]  /*25590*/  STL [R1+0x23e4], R28 ;  /* 0x0023e41c01007387 */ /* 0x004fe80000100800 */
[----:B------:R1:W-:Y:S04]  /*255a0*/  STL [R1+0x23d8], R0 ;  /* 0x0023d80001007387 */ /* 0x0003e80000100800 */
[----:B------:R-:W2:Y:S01]  /*255b0*/  LDL.LU.64 R40, [R1+0x1dc0] ;  /* 0x001dc00001287983 */ /* 0x000ea20000300a00 */
[----:B-1----:R-:W-:-:S03]  /*255c0*/  MOV R0, R29 ;  /* 0x0000001d00007202 */ /* 0x002fc60000000f00 */
[----:B------:R-:W2:Y:S04]  /*255d0*/  LDL.LU.64 R28, [R1+0x1dc8] ;  /* 0x001dc800011c7983 */ /* 0x000ea80000300a00 */
        /* <DEDUP_REMOVED lines=19> */
[----:B------:R-:W-:Y:S04]  /*25710*/  STL [R1+0x2414], R24 ;  /* 0x0024141801007387 */ /* 0x000fe80000100800 */
[----:B------:R1:W-:Y:S04]  /*25720*/  STL [R1+0x2408], R0 ;  /* 0x0024080001007387 */ /* 0x0003e80000100800 */
[----:B----4-:R-:W4:Y:S01]  /*25730*/  LDL.LU.64 R34, [R1+0x1cd8] ;  /* 0x001cd80001227983 */ /* 0x010f220000300a00 */
[----:B-1----:R-:W-:-:S03]  /*25740*/  MOV R0, R25 ;  /* 0x0000001900007202 */ /* 0x002fc60000000f00 */
[----:B------:R-:W-:Y:S04]  /*25750*/  STL [R1+0x241c], R36 ;  /* 0x00241c2401007387 */ /* 0x000fe80000100800 */
[----:B------:R1:W-:Y:S02]  /*25760*/  STL [R1+0x2410], R0 ;  /* 0x0024100001007387 */ /* 0x0003e40000100800 */
[----:B-1----:R-:W-:Y:S02]  /*25770*/  IMAD.MOV.U32 R0, RZ, RZ, R37 ;  /* 0x000000ffff007224 */ /* 0x002fe400078e0025 */
[----:B------:R-:W4:Y:S04]  /*25780*/  LDL.LU.64 R36, [R1+0x1ce8] ;  /* 0x001ce80001247983 */ /* 0x000f280000300a00 */
[----:B------:R1:W-:Y:S04]  /*25790*/  STL [R1+0x2418], R0 ;  /* 0x0024180001007387 */ /* 0x0003e80000100800 */
[----:B------:R1:W-:Y:S02]  /*257a0*/  STL [R1+0x2424], R38 ;  /* 0x0024242601007387 */ /* 0x0003e40000100800 */
[----:B-1----:R-:W-:-:S02]  /*257b0*/  IMAD.MOV.U32 R0, RZ, RZ, R39 ;  /* 0x000000ffff007224 */ /* 0x002fc400078e0027 */
[----:B------:R-:W-:Y:S04]  /*257c0*/  STL [R1+0x242c], R26 ;  /* 0x00242c1a01007387 */ /* 0x000fe80000100800 */
[----:B------:R1:W-:Y:S04]  /*257d0*/  STL [R1+0x2420], R0 ;  /* 0x0024200001007387 */ /* 0x0003e80000100800 */
[----:B------:R-:W4:Y:S01]  /*257e0*/  LDL.LU.64 R38, [R1+0x1cf8] ;  /* 0x001cf80001267983 */ /* 0x000f220000300a00 */
[----:B-1----:R-:W-:-:S03]  /*257f0*/  MOV R0, R27 ;  /* 0x0000001b00007202 */ /* 0x002fc60000000f00 */
[----:B------:R-:W-:Y:S04]  /*25800*/  STL [R1+0x2434], R44 ;  /* 0x0024342c01007387 */ /* 0x000fe80000100800 */
[----:B------:R1:W-:Y:S02]  /*25810*/  STL [R1+0x2428], R0 ;  /* 0x0024280001007387 */ /* 0x0003e40000100800 */
[----:B-1----:R-:W-:Y:S02]  /*25820*/  IMAD.MOV.U32 R0, RZ, RZ, R45 ;  /* 0x000000ffff007224 */ /* 0x002fe400078e002d */
[----:B------:R-:W4:Y:S04]  /*25830*/  LDL.LU.64 R44, [R1+0x1d08] ;  /* 0x001d0800012c7983 */ /* 0x000f280000300a00 */
[----:B------:R2:W-:Y:S02]  /*25840*/  STL [R1+0x2430], R0 ;  /* 0x0024300001007387 */ /* 0x0005e40000100800 */
[----:B--2---:R-:W-:-:S02]  /*25850*/  IMAD.MOV.U32 R0, RZ, RZ, R41 ;  /* 0x000000ffff007224 */ /* 0x004fc400078e0029 */
[----:B------:R1:W-:Y:S04]  /*25860*/  STL [R1+0x243c], R40 ;  /* 0x00243c2801007387 */ /* 0x0003e80000100800 */
[----:B------:R-:W-:Y:S04]  /*25870*/  STL [R1+0x2444], R28 ;  /* 0x0024441c01007387 */ /* 0x000fe80000100800 */
[----:B------:R2:W-:Y:S04]  /*25880*/  STL [R1+0x2438], R0 ;  /* 0x0024380001007387 */ /* 0x0005e80000100800 */
[----:B-1----:R-:W4:Y:S01]  /*25890*/  LDL.LU.64 R40, [R1+0x1b40] ;  /* 0x001b400001287983 */ /* 0x002f220000300a00 */
[----:B--2---:R-:W-:-:S03]  /*258a0*/  MOV R0, R29 ;  /* 0x0000001d00007202 */ /* 0x004fc60000000f00 */
[----:B---3--:R-:W-:Y:S04]  /*258b0*/  STL [R1+0x244c], R42 ;  /* 0x00244c2a01007387 */ /* 0x008fe80000100800 */
[----:B------:R1:W-:Y:S02]  /*258c0*/  STL [R1+0x2440], R0 ;  /* 0x0024400001007387 */ /* 0x0003e40000100800 */
[----:B-1----:R-:W-:Y:S02]  /*258d0*/  IMAD.MOV.U32 R0, RZ, RZ, R43 ;  /* 0x000000ffff007224 */ /* 0x002fe400078e002b */
[----:B------:R-:W2:Y:S04]  /*258e0*/  LDL.LU.64 R42, [R1+0x1b58] ;  /* 0x001b5800012a7983 */ /* 0x000ea80000300a00 */
[----:B------:R1:W-:Y:S04]  /*258f0*/  STL [R1+0x2448], R0 ;  /* 0x0024480001007387 */ /* 0x0003e80000100800 */
[----:B------:R3:W-:Y:S01]  /*25900*/  STL [R1+0x2454], R46 ;  /* 0x0024542e01007387 */ /* 0x0007e20000100800 */
[----:B-1----:R-:W-:-:S03]  /*25910*/  IMAD.MOV.U32 R0, RZ, RZ, R47 ;  /* 0x000000ffff007224 */ /* 0x002fc600078e002f */
[----:B---3--:R-:W3:Y:S04]  /*25920*/  LDL.LU.64 R46, [R1+0x1b70] ;  /* 0x001b7000012e7983 */ /* 0x008ee80000300a00 */
[----:B------:R1:W-:Y:S04]  /*25930*/  STL [R1+0x2450], R0 ;  /* 0x0024500001007387 */ /* 0x0003e80000100800 */
[----:B------:R-:W-:Y:S04]  /*25940*/  STL [R1+0x245c], R30 ;  /* 0x00245c1e01007387 */ /* 0x000fe80000100800 */
[----:B------:R-:W3:Y:S01]  /*25950*/  LDL.LU.64 R18, [R1+0x1b88] ;  /* 0x001b880001127983 */ /* 0x000ee20000300a00 */
[----:B-1----:R-:W-:-:S03]  /*25960*/  MOV R0, R31 ;  /* 0x0000001f00007202 */ /* 0x002fc60000000f00 */
[----:B------:R-:W-:Y:S04]  /*25970*/  STL [R1+0x2464], R32 ;  /* 0x0024642001007387 */ /* 0x000fe80000100800 */
[----:B------:R1:W-:Y:S04]  /*25980*/  STL [R1+0x2458], R0 ;  /* 0x0024580001007387 */ /* 0x0003e80000100800 */
[----:B------:R-:W3:Y:S04]  /*25990*/  LDL.LU.64 R20, [R1+0x1ba0] ;  /* 0x001ba00001147983 */ /* 0x000ee80000300a00 */
[----:B------:R-:W3:Y:S01]  /*259a0*/  LDL.LU.64 R22, [R1+0x1bb8] ;  /* 0x001bb80001167983 */ /* 0x000ee20000300a00 */
[----:B-1----:R-:W-:-:S05]  /*259b0*/  IMAD.MOV.U32 R0, RZ, RZ, R33 ;  /* 0x000000ffff007224 */ /* 0x002fca00078e0021 */
        /* <DEDUP_REMOVED lines=11> */
[----:B------:R-:W-:Y:S04]  /*25a70*/  STL [R1+0x247c], R38 ;  /* 0x00247c2601007387 */ /* 0x000fe80000100800 */
        /* <DEDUP_REMOVED lines=11> */
[----:B-1----:R-:W-:-:S03]  /*25b30*/  MOV R0, R41 ;  /* 0x0000002900007202 */ /* 0x002fc60000000f00 */
[----:B------:R-:W4:Y:S04]  /*25b40*/  LDL.LU.64 R40, [R1+0x988] ;  /* 0x0009880001287983 */ /* 0x000f280000300a00 */
[----:B------:R2:W-:Y:S02]  /*25b50*/  STL [R1+0x2488], R0 ;  /* 0x0024880001007387 */ /* 0x0005e40000100800 */
[----:B--2---:R-:W-:Y:S02]  /*25b60*/  IMAD.MOV.U32 R0, RZ, RZ, R43 ;  /* 0x000000ffff007224 */ /* 0x004fe400078e002b */
[----:B------:R1:W-:Y:S04]  /*25b70*/  STL [R1+0x2494], R42 ;  /* 0x0024942a01007387 */ /* 0x0003e80000100800 */
[----:B-1----:R-:W2:Y:S04]  /*25b80*/  LDL.LU.64 R42, [R1+0x1dd0] ;  /* 0x001dd000012a7983 */ /* 0x002ea80000300a00 */
        /* <DEDUP_REMOVED lines=9> */
[----:B------:R-:W-:Y:S01]  /*25c20*/  STL [R1+0x24b4], R22 ;  /* 0x0024b41601007387 */ /* 0x000fe20000100800 */
[----:B-1----:R-:W-:-:S05]  /*25c30*/  IMAD.MOV.U32 R0, RZ, RZ, R21 ;  /* 0x000000ffff007224 */ /* 0x002fca00078e0015 */
[----:B------:R1:W-:Y:S04]  /*25c40*/  STL [R1+0x24a8], R0 ;  /* 0x0024a80001007387 */ /* 0x0003e80000100800 */
[----:B----4-:R-:W-:Y:S01]  /*25c50*/  STL [R1+0x24bc], R24 ;  /* 0x0024bc1801007387 */ /* 0x010fe20000100800 */
        /* <DEDUP_REMOVED lines=22> */
[----:B------:R1:W-:Y:S02]  /*25dc0*/  STL [R1+0x24e8], R0 ;  /* 0x0024e80001007387 */ /* 0x0003e40000100800 */
[----:B-1----:R-:W-:Y:S02]  /*25dd0*/  IMAD.MOV.U32 R0, RZ, RZ, R39 ;  /* 0x000000ffff007224 */ /* 0x002fe400078e0027 */
[----:B------:R-:W-:Y:S04]  /*25de0*/  STL [R1+0x24fc], R44 ;  /* 0x0024fc2c01007387 */ /* 0x000fe80000100800 */
[----:B------:R1:W-:Y:S02]  /*25df0*/  STL [R1+0x24f0], R0 ;  /* 0x0024f00001007387 */ /* 0x0003e40000100800 */
[----:B-1----:R-:W-:-:S02]  /*25e00*/  IMAD.MOV.U32 R0, RZ, RZ, R45 ;  /* 0x000000ffff007224 */ /* 0x002fc400078e002d */
[----:B------:R-:W1:Y:S04]  /*25e10*/  S2R R45, SR_TID.X ;  /* 0x00000000002d7919 */ /* 0x000e680000002100 */
[----:B------:R-:W-:Y:S04]  /*25e20*/  STL [R1+0x2504], R40 ;  /* 0x0025042801007387 */ /* 0x000fe80000100800 */
[----:B------:R4:W-:Y:S02]  /*25e30*/  STL [R1+0x24f8], R0 ;  /* 0x0024f80001007387 */ /* 0x0009e40000100800 */
[----:B----4-:R-:W-:Y:S01]  /*25e40*/  MOV R0, R41 ;  /* 0x0000002900007202 */ /* 0x010fe20000000f00 */
[C---:B-1----:R-:W-:Y:S01]  /*25e50*/  IMAD.SHL.U32 R2, R45.reuse, 0x2, RZ ;  /* 0x000000022d027824 */ /* 0x042fe200078e00ff */
[----:B------:R-:W-:-:S02]  /*25e60*/  LOP3.LUT R4, R45, 0x7, RZ, 0xc0, !PT ;  /* 0x000000072d047812 */ /* 0x000fc400078ec0ff */
[----:B------:R-:W-:Y:S01]  /*25e70*/  LOP3.LUT R5, R45, 0x3, RZ, 0xc0, !PT ;  /* 0x000000032d057812 */ /* 0x000fe200078ec0ff */
[----:B--2---:R-:W-:Y:S04]  /*25e80*/  STL [R1+0x250c], R42 ;  /* 0x00250c2a01007387 */ /* 0x004fe80000100800 */
[----:B------:R1:W-:Y:S01]  /*25e90*/  STL [R1+0x2500], R0 ;  /* 0x0025000001007387 */ /* 0x0003e20000100800 */
[----:B------:R-:W-:Y:S02]  /*25ea0*/  IMAD R4, R4, 0x110, RZ ;  /* 0x0000011004047824 */ /* 0x000fe400078e02ff */
[----:B-1----:R-:W-:-:S05]  /*25eb0*/  IMAD.MOV.U32 R0, RZ, RZ, R43 ;  /* 0x000000ffff007224 */ /* 0x002fca00078e002b */
[----:B------:R1:W-:Y:S01]  /*25ec0*/  STL [R1+0x2508], R0 ;  /* 0x0025080001007387 */ /* 0x0003e20000100800 */
[----:B------:R-:W-:Y:S01]  /*25ed0*/  IMAD R5, R5, 0x820, RZ ;  /* 0x0000082005057824 */ /* 0x000fe200078e02ff */
[----:B---3--:R-:W-:Y:S02]  /*25ee0*/  MOV R6, R47 ;  /* 0x0000002f00067202 */ /* 0x008fe40000000f00 */
[----:B-1----:R-:W-:Y:S01]  /*25ef0*/  LOP3.LUT R0, R2, 0x40, RZ, 0xc0, !PT ;  /* 0x0000004002007812 */ /* 0x002fe200078ec0ff */
[----:B------:R-:W-:Y:S03]  /*25f00*/  STL [R1+0x2514], R46 ;  /* 0x0025142e01007387 */ /* 0x000fe60000100800 */
[----:B------:R-:W-:Y:S01]  /*25f10*/  LOP3.LUT R0, R0, 0x1c, R45, 0xf8, !PT ;  /* 0x0000001c00007812 */ /* 0x000fe200078ef82d */
[----:B------:R1:W-:Y:S01]  /*25f20*/  STL [R1+0x2510], R6 ;  /* 0x0025100601007387 */ /* 0x0003e20000100800 */
[----:B------:R-:W-:-:S02]  /*25f30*/  LOP3.LUT R49, R4, 0x30, R2, 0x78, !PT ;  /* 0x0000003004317812 */ /* 0x000fc400078e7802 */
[----:B------:R-:W-:Y:S01]  /*25f40*/  LOP3.LUT R48, R5, R0, RZ, 0x3c, !PT ;  /* 0x0000000005307212 */ /* 0x000fe200078e3cff */
[----:B-1----:R-:W2:Y:S04]  /*25f50*/  LDL.LU.64 R6, [R1+0x1de8] ;  /* 0x001de80001067983 */ /* 0x002ea80000300a00 */
[----:B------:R-:W3:Y:S04]  /*25f60*/  LDL.LU.64 R4, [R1+0x1de0] ;  /* 0x001de00001047983 */ /* 0x000ee80000300a00 */
[----:B--2---:R1:W-:Y:S04]  /*25f70*/  STL.64 [R1+0x1de8], R6 ;  /* 0x001de80601007387 */ /* 0x0043e80000100a00 */
[----:B-1----:R-:W2:Y:S04]  /*25f80*/  LDL.LU.64 R6, [R1+0x2d00] ;  /* 0x002d000001067983 */ /* 0x002ea80000300a00 */
[----:B---3--:R1:W-:Y:S04]  /*25f90*/  STL.64 [R1+0x1de0], R4 ;  /* 0x001de00401007387 */ /* 0x0083e80000100a00 */
[----:B-1----:R-:W3:Y:S04]  /*25fa0*/  LDL.LU.64 R4, [R1+0x2cf8] ;  /* 0x002cf80001047983 */ /* 0x002ee80000300a00 */
        /* <DEDUP_REMOVED lines=283> */
[----:B-1----:R-:W3:Y:S04]  /*27160*/  LDL.64 R4, [R1+0x2a38] ;  /* 0x002a380001047983 */ /* 0x002ee80000100a00 */
[----:B--2---:R1:W-:Y:S04]  /*27170*/  STL.64 [R1+0x1a78], R6 ;  /* 0x001a780601007387 */ /* 0x0043e80000100a00 */
[----:B-1----:R-:W2:Y:S04]  /*27180*/  LDL.64 R6, [R1+0x2a30] ;  /* 0x002a300001067983 */ /* 0x002ea80000100a00 */
        /* <DEDUP_REMOVED lines=214> */
[----:B--2---:R-:W-:Y:S04]  /*27ef0*/  STL.64 [R1+0x1718], R6 ;  /* 0x0017180601007387 */ /* 0x004fe80000100a00 */
[----:B---3--:R1:W-:Y:S04]  /*27f00*/  STL.64 [R1+0x1710], R4 ;  /* 0x0017100401007387 */ /* 0x0083e80000100a00 */
[----:B------:R-:W-:Y:S04]  /*27f10*/  STL [R1+0x15ec], RZ ;  /* 0x0015ecff01007387 */ /* 0x000fe80000100800 */
[----:B------:R-:W-:Y:S01]  /*27f20*/  STL [R1+0xd80], RZ ;  /* 0x000d80ff01007387 */ /* 0x000fe20000100800 */
[----:B-1----:R-:W-:-:S05]  /*27f30*/  MOV R4, 0xffffffff ;  /* 0xffffffff00047802 */ /* 0x002fca0000000f00 */
[----:B------:R1:W-:Y:S04]  /*27f40*/  STL [R1+0x15e0], R4 ;  /* 0x0015e00401007387 */ /* 0x0003e80000100800 */
        /* <DEDUP_REMOVED lines=751> */
[----:B------:R2:W-:Y:S04]  /*2ae40*/  STL [R1], RZ ;  /* 0x000000ff01007387 */ /* 0x0005e80000100800 */
        /* <DEDUP_REMOVED lines=81> */
[----:B------:R2:W-:Y:S01]  /*2b360*/  STL [R1+0x9e8], RZ ;  /* 0x0009e8ff01007387 */ /* 0x0005e20000100800 */
[----:B------:R-:W-:-:S03]  /*2b370*/  SHF.R.S32.HI R3, RZ, 0x1f, R252 ;  /* 0x0000001fff037819 */ /* 0x000fc600000114fc */
[----:B------:R2:W-:Y:S04]  /*2b380*/  STL [R1+0x9ec], RZ ;  /* 0x0009ecff01007387 */ /* 0x0005e80000100800 */
[----:B------:R2:W-:Y:S04]  /*2b390*/  STL [R1+0x9d0], RZ ;  /* 0x0009d0ff01007387 */ /* 0x0005e80000100800 */
[----:B------:R2:W-:Y:S04]  /*2b3a0*/  STL [R1+0x9d4], RZ ;  /* 0x0009d4ff01007387 */ /* 0x0005e80000100800 */
[----:B------:R2:W-:Y:S01]  /*2b3b0*/  STL [R1+0x9d8], RZ ;  /* 0x0009d8ff01007387 */ /* 0x0005e20000100800 */
[----:B------:R-:W-:-:S03]  /*2b3c0*/  LEA.HI R3, R3, R252, RZ, 0x6 ;  /* 0x000000fc03037211 */ /* 0x000fc600078f30ff */
        /* <DEDUP_REMOVED lines=9> */
[----:B------:R-:W-:-:S03]  /*2b460*/  IADD3 R50, R3, -0x2, RZ ;  /* 0xfffffffe03327810 */ /* 0x000fc60007ffe0ff */
[----:B------:R2:W-:Y:S01]  /*2b470*/  STL [R1+0x93c], RZ ;  /* 0x00093cff01007387 */ /* 0x0005e20000100800 */
[----:B------:R-:W-:-:S03]  /*2b480*/  LOP3.LUT R3, R48, 0x20, RZ, 0x3c, !PT ;  /* 0x0000002030037812 */ /* 0x000fc600078e3cff */
        /* <DEDUP_REMOVED lines=8> */
[----:B------:R2:W-:Y:S01]  /*2b510*/  STL [R1+0x2a34], R3 ;  /* 0x002a340301007387 */ /* 0x0005e20000100800 */
[----:B------:R-:W-:-:S02]  /*2b520*/  SHF.R.S32.HI R0, RZ, 0x1f, R241 ;  /* 0x0000001fff007819 */ /* 0x000fc400000114f1 */
[----:B------:R-:W-:Y:S01]  /*2b530*/  SHF.R.S32.HI R2, RZ, 0x1f, R240 ;  /* 0x0000001fff027819 */ /* 0x000fe200000114f0 */
[----:B------:R-:W-:Y:S01]  /*2b540*/  IMAD.MOV.U32 R242, RZ, RZ, 0x1 ;  /* 0x00000001fff27424 */ /* 0x000fe200078e00ff */
[C---:B------:R-:W-:Y:S01]  /*2b550*/  SHF.L.U64.HI R0, R241.reuse, 0x2, R0 ;  /* 0x00000002f1007819 */ /* 0x040fe20000010200 */
[----:B------:R-:W-:Y:S01]  /*2b560*/  IMAD.SHL.U32 R241, R241, 0x4, RZ ;  /* 0x00000004f1f17824 */ /* 0x000fe200078e00ff */
[----:B------:R-:W-:Y:S01]  /*2b570*/  SHF.L.U64.HI R2, R240, 0x2, R2 ;  /* 0x00000002f0027819 */ /* 0x000fe20000010202 */
        /* <DEDUP_REMOVED lines=62> */
[----:B-1----:R-:W-:Y:S01]  /*2b960*/  CS2R R4, SRZ ;  /* 0x0000000000047805 */ /* 0x002fe2000001ff00 */
        /* <DEDUP_REMOVED lines=21> */
[----:B--2---:R-:W-:-:S02]  /*2bac0*/  LOP3.LUT R49, R49, 0x40, RZ, 0x3c, !PT ;  /* 0x0000004031317812 */ /* 0x004fc400078e3cff */
.L_x_1:
[----:B------:R-:W2:Y:S01]  /*2bad0*/  LDL.LU R3, [R1+0x15e0] ;  /* 0x0015e00001037983 */ /* 0x000ea20000300800 */
[----:B------:R-:W-:-:S04]  /*2bae0*/  DEPBAR.LE SB0, 0x2 ;  /* 0x000080800000791a */ /* 0x000fc80000000000 */
[----:B------:R-:W3:Y:S04]  /*2baf0*/  LDL R50, [R1+0x2a34] ;  /* 0x002a340001327983 */ /* 0x000ee80000100800 */
[----:B------:R-:W1:Y:S04]  /*2bb00*/  S2R R51, SR_TID.X ;  /* 0x0000000000337919 */ /* 0x000e680000002100 */
[----:B------:R-:W-:Y:S04]  /*2bb10*/  STL [R1+0x3080], R242 ;  /* 0x003080f201007387 */ /* 0x000fe80000100800 */
[----:B------:R-:W-:Y:S04]  /*2bb20*/  STL [R1+0x307c], R0 ;  /* 0x00307c0001007387 */ /* 0x000fe80000100800 */
[----:B------:R-:W-:Y:S01]  /*2bb30*/  STL [R1+0x3078], R2 ;  /* 0x0030780201007387 */ /* 0x000fe20000100800 */
[C---:B-1----:R-:W-:Y:S01]  /*2bb40*/  IMAD.SHL.U32 R52, R51.reuse, 0x2, RZ ;  /* 0x0000000233347824 */ /* 0x042fe200078e00ff */
[C---:B------:R-:W-:Y:S01]  /*2bb50*/  LOP3.LUT R48, R51.reuse, 0x7, RZ, 0xc0, !PT ;  /* 0x0000000733307812 */ /* 0x040fe200078ec0ff */
[----:B------:R-:W-:-:S03]  /*2bb60*/  IMAD.SHL.U32 R49, R51, 0x2, RZ ;  /* 0x0000000233317824 */ /* 0x000fc600078e00ff */
[----:B------:R-:W-:Y:S01]  /*2bb70*/  LOP3.LUT R52, R52, 0x40, RZ, 0xc0, !PT ;  /* 0x0000004034347812 */ /* 0x000fe200078ec0ff */
[----:B------:R-:W-:-:S03]  /*2bb80*/  IMAD R48, R48, 0x110, RZ ;  /* 0x0000011030307824 */ /* 0x000fc600078e02ff */
[----:B------:R-:W-:Y:S02]  /*2bb90*/  LOP3.LUT R52, R52, 0x1c, R51, 0xf8, !PT ;  /* 0x0000001c34347812 */ /* 0x000fe400078ef833 */
[----:B------:R-:W-:Y:S02]  /*2bba0*/  LOP3.LUT R51, R51, 0x3, RZ, 0xc0, !PT ;  /* 0x0000000333337812 */ /* 0x000fe400078ec0ff */
[----:B------:R-:W-:-:S03]  /*2bbb0*/  LOP3.LUT R48, R48, 0x30, R49, 0x78, !PT ;  /* 0x0000003030307812 */ /* 0x000fc600078e7831 */
[----:B------:R-:W-:-:S05]  /*2bbc0*/  IMAD R51, R51, 0x820, RZ ;  /* 0x0000082033337824 */ /* 0x000fca00078e02ff */
[----:B------:R-:W-:Y:S01]  /*2bbd0*/  LOP3.LUT R51, R51, R52, RZ, 0x3c, !PT ;  /* 0x0000003433337212 */ /* 0x000fe200078e3cff */
[----:B------:R-:W-:Y:S01]  /*2bbe0*/  BAR.SYNC.DEFER_BLOCKING 0x0 ;  /* 0x0000000000007b1d */ /* 0x000fe20000010000 */
[----:B--2---:R-:W-:-:S04]  /*2bbf0*/  IADD3 R3, R3, 0x1, RZ ;  /* 0x0000000103037810 */ /* 0x004fc80007ffe0ff */
[----:B------:R-:W-:-:S04]  /*2bc00*/  ISETP.GT.AND P0, PT, R3, 0x1, PT ;  /* 0x000000010300780c */ /* 0x000fc80003f04270 */
[----:B------:R-:W-:-:S04]  /*2bc10*/  SEL R243, R3, RZ, !P0 ;  /* 0x000000ff03f37207 */ /* 0x000fc80004000000 */
[C---:B------:R-:W-:Y:S01]  /*2bc20*/  LEA R3, R243.reuse, R51, 0x11 ;  /* 0x00000033f3037211 */ /* 0x040fe200078e88ff */
[----:B------:R-:W-:Y:S01]  /*2bc30*/  STL [R1+0x15e0], R243 ;  /* 0x0015e0f301007387 */ /* 0x000fe20000100800 */
[C---:B------:R-:W-:Y:S02]  /*2bc40*/  IMAD R252, R243.reuse, 0x8000, R48 ;  /* 0x00008000f3fc7824 */ /* 0x040fe400078e0230 */
[----:B---3--:R-:W-:Y:S01]  /*2bc50*/  IMAD R240, R243, 0x20000, R50 ;  /* 0x00020000f3f07824 */ /* 0x008fe200078e0232 */
[----:B------:R-:W2:Y:S04]  /*2bc60*/  LDL.LU.64 R192, [R1+0xd80] ;  /* 0x000d800001c07983 */ /* 0x000ea80000300a00 */
[----:B------:R-:W2:Y:S04]  /*2bc70*/  LDL.LU.64 R194, [R1+0xd88] ;  /* 0x000d880001c27983 */ /* 0x000ea80000300a00 */
[----:B------:R-:W3:Y:S04]  /*2bc80*/  LDL.LU.64 R188, [R1+0xd70] ;  /* 0x000d700001bc7983 */ /* 0x000ee80000300a00 */
[----:B------:R-:W3:Y:S04]  /*2bc90*/  LDL.LU.64 R190, [R1+0xd78] ;  /* 0x000d780001be7983 */ /* 0x000ee80000300a00 */
        /* <DEDUP_REMOVED lines=8> */
[----:B------:R-:W-:Y:S04]  /*2bd20*/  LDS R168, [R3] ;  /* 0x0000000003a87984 */ /* 0x000fe80000000800 */
[----:B------:R-:W-:Y:S04]  /*2bd30*/  LDS R170, [R3+0x2000] ;  /* 0x0020000003aa7984 */ /* 0x000fe80000000800 */
[----:B------:R-:W-:Y:S04]  /*2bd40*/  LDS R169, [R240] ;  /* 0x00000000f0a97984 */ /* 0x000fe80000000800 */
[----:B------:R-:W-:Y:S04]  /*2bd50*/  LDS R171, [R240+0x2000] ;  /* 0x00200000f0ab7984 */ /* 0x000fe80000000800 */
[----:B------:R-:W1:Y:S04]  /*2bd60*/  LDSM.16.M88.4 R56, [R252+0x40000] ;  /* 0x04000000fc38783b */ /* 0x000e680000000200 */
[----:B------:R-:W-:Y:S04]  /*2bd70*/  LDS R172, [R3+0x80] ;  /* 0x0000800003ac7984 */ /* 0x000fe80000000800 */
[----:B------:R-:W-:Y:S04]  /*2bd80*/  LDS R174, [R3+0x2080] ;  /* 0x0020800003ae7984 */ /* 0x000fe80000000800 */
[----:B------:R-:W-:Y:S04]  /*2bd90*/  LDS R173, [R240+0x80] ;  /* 0x00008000f0ad7984 */ /* 0x000fe80000000800 */
[----:B------:R-:W3:Y:S04]  /*2bda0*/  LDS R175, [R240+0x2080] ;  /* 0x00208000f0af7984 */ /* 0x000ee80000000800 */
[----:B------:R-:W-:Y:S04]  /*2bdb0*/  LDS R176, [R3+0x100] ;  /* 0x0001000003b07984 */ /* 0x000fe80000000800 */
[----:B------:R-:W-:Y:S04]  /*2bdc0*/  LDS R178, [R3+0x2100] ;  /* 0x0021000003b27984 */ /* 0x000fe80000000800 */
[----:B------:R-:W-:Y:S04]  /*2bdd0*/  LDS R177, [R240+0x100] ;  /* 0x00010000f0b17984 */ /* 0x000fe80000000800 */
[----:B------:R-:W4:Y:S04]  /*2bde0*/  LDS R179, [R240+0x2100] ;  /* 0x00210000f0b37984 */ /* 0x000f280000000800 */
[----:B------:R-:W-:Y:S04]  /*2bdf0*/  LDS R180, [R3+0x180] ;  /* 0x0001800003b47984 */ /* 0x000fe80000000800 */
[----:B------:R-:W-:Y:S04]  /*2be00*/  LDS R182, [R3+0x2180] ;  /* 0x0021800003b67984 */ /* 0x000fe80000000800 */
[----:B------:R-:W-:Y:S04]  /*2be10*/  LDS R181, [R240+0x180] ;  /* 0x00018000f0b57984 */ /* 0x000fe80000000800 */
[----:B------:R-:W1:Y:S04]  /*2be20*/  LDS R183, [R240+0x2180] ;  /* 0x00218000f0b77984 */ /* 0x000e680000000800 */
[----:B------:R-:W-:Y:S04]  /*2be30*/  LDS R164, [R3+0x200] ;  /* 0x0002000003a47984 */ /* 0x000fe80000000800 */
[----:B------:R-:W-:Y:S04]  /*2be40*/  LDS R166, [R3+0x2200] ;  /* 0x0022000003a67984 */ /* 0x000fe80000000800 */
[----:B------:R-:W-:Y:S04]  /*2be50*/  LDS R165, [R240+0x200] ;  /* 0x00020000f0a57984 */ /* 0x000fe80000000800 */
[----:B------:R-:W2:Y:S04]  /*2be60*/  LDS R167, [R240+0x2200] ;  /* 0x00220000f0a77984 */ /* 0x000ea80000000800 */
[----:B------:R-:W-:Y:S04]  /*2be70*/  LDS R60, [R3+0x280] ;  /* 0x00028000033c7984 */ /* 0x000fe80000000800 */
[----:B------:R-:W-:Y:S04]  /*2be80*/  LDS R62, [R3+0x2280] ;  /* 0x00228000033e7984 */ /* 0x000fe80000000800 */
[----:B------:R-:W-:Y:S04]  /*2be90*/  LDS R61, [R240+0x280] ;  /* 0x00028000f03d7984 */ /* 0x000fe80000000800 */
[----:B------:R-:W2:Y:S04]  /*2bea0*/  LDS R63, [R240+0x2280] ;  /* 0x00228000f03f7984 */ /* 0x000ea80000000800 */
[----:B------:R-:W-:Y:S04]  /*2beb0*/  STL [R1+0x3e68], R243 ;  /* 0x003e68f301007387 */ /* 0x000fe80000100800 */
[----:B-1----:R-:W-:Y:S04]  /*2bec0*/  STL [R1+0x4058], R58 ;  /* 0x0040583a01007387 */ /* 0x002fe80000100800 */
[----:B------:R-:W-:Y:S04]  /*2bed0*/  STL [R1+0x404c], R59 ;  /* 0x00404c3b01007387 */ /* 0x000fe80000100800 */
[----:B------:R-:W-:Y:S04]  /*2bee0*/  LDS R216, [R3+0x300] ;  /* 0x0003000003d87984 */ /* 0x000fe80000000800 */
[----:B------:R-:W-:Y:S04]  /*2bef0*/  LDS R218, [R3+0x2300] ;  /* 0x0023000003da7984 */ /* 0x000fe80000000800 */
[----:B------:R-:W-:Y:S04]  /*2bf00*/  LDS R217, [R240+0x300] ;  /* 0x00030000f0d97984 */ /* 0x000fe80000000800 */
[----:B------:R-:W-:Y:S04]  /*2bf10*/  LDS R219, [R240+0x2300] ;  /* 0x00230000f0db7984 */ /* 0x000fe80000000800 */
[----:B------:R-:W-:Y:S04]  /*2bf20*/  LDS R212, [R3+0x380] ;  /* 0x0003800003d47984 */ /* 0x000fe80000000800 */
[----:B------:R-:W-:Y:S04]  /*2bf30*/  LDS R214, [R3+0x2380] ;  /* 0x0023800003d67984 */ /* 0x000fe80000000800 */
[----:B------:R-:W-:Y:S04]  /*2bf40*/  LDS R213, [R240+0x380] ;  /* 0x00038000f0d57984 */ /* 0x000fe80000000800 */
[----:B------:R-:W1:Y:S04]  /*2bf50*/  LDS R215, [R240+0x2380] ;  /* 0x00238000f0d77984 */ /* 0x000e680000000800 */
[----:B------:R-:W-:Y:S04]  /*2bf60*/  LDS R208, [R3+0x400] ;  /* 0x0004000003d07984 */ /* 0x000fe80000000800 */
        /* <DEDUP_REMOVED lines=10> */
[----:B------:R-:W-:Y:S01]  /*2c010*/  LDS R203, [R240+0x2500] ;  /* 0x00250000f0cb7984 */ /* 0x000fe20000000800 */
[-C--:B--2---:R-:W-:Y:S08]  /*2c020*/  HMMA.1688.F32.TF32 R196, R168, R56.reuse, R192 ;  /* 0x00000038a8c4723c */ /* 0x084ff000000810c0 */
[-C--:B---3--:R-:W-:Y:S08]  /*2c030*/  HMMA.1688.F32.TF32 R192, R172, R56.reuse, R188 ;  /* 0x00000038acc0723c */ /* 0x088ff000000810bc */
[-C--:B----4-:R-:W-:Y:S07]  /*2c040*/  HMMA.1688.F32.TF32 R188, R176, R56.reuse, R184 ;  /* 0x00000038b0bc723c */ /* 0x090fee00000810b8 */
[----:B------:R-:W-:Y:S01]  /*2c050*/  STL.64 [R1+0x6a0], R196 ;  /* 0x0006a0c401007387 */ /* 0x000fe20000100a00 */
[-C--:B------:R-:W-:Y:S03]  /*2c060*/  HMMA.1688.F32.TF32 R184, R180, R56.reuse, R64 ;  /* 0x00000038b4b8723c */ /* 0x080fe60000081040 */
[----:B------:R-:W-:Y:S04]  /*2c070*/  STL.64 [R1+0x6a8], R198 ;  /* 0x0006a8c601007387 */ /* 0x000fe80000100a00 */
[----:B------:R-:W-:Y:S01]  /*2c080*/  STL.64 [R1+0x6b0], R192 ;  /* 0x0006b0c001007387 */ /* 0x000fe20000100a00 */
[-C--:B------:R-:W-:Y:S03]  /*2c090*/  HMMA.1688.F32.TF32 R64, R164, R56.reuse, R52 ;  /* 0x00000038a440723c */ /* 0x080fe60000081034 */
[----:B------:R-:W-:Y:S04]  /*2c0a0*/  STL.64 [R1+0x6b8], R194 ;  /* 0x0006b8c201007387 */ /* 0x000fe80000100a00 */
[----:B------:R-:W-:Y:S01]  /*2c0b0*/  STL.64 [R1+0x6c0], R188 ;  /* 0x0006c0bc01007387 */ /* 0x000fe20000100a00 */
[-C--:B------:R-:W-:Y:S03]  /*2c0c0*/  HMMA.1688.F32.TF32 R52, R60, R56.reuse, R48 ;  /* 0x000000383c34723c */ /* 0x080fe60000081030 */
[----:B------:R-:W-:Y:S04]  /*2c0d0*/  STL.64 [R1+0x6c8], R190 ;  /* 0x0006c8be01007387 */ /* 0x000fe80000100a00 */
[----:B------:R-:W-:Y:S04]  /*2c0e0*/  STL.64 [R1+0x6e0], R184 ;  /* 0x0006e0b801007387 */ /* 0x000fe80000100a00 */
[----:B------:R-:W-:Y:S04]  /*2c0f0*/  STL.64 [R1+0x6e8], R186 ;  /* 0x0006e8ba01007387 */ /* 0x000fe80000100a00 */
[----:B------:R-:W2:Y:S04]  /*2c100*/  LDL.LU.64 R48, [R1+0x100] ;  /* 0x0001000001307983 */ /* 0x000ea80000300a00 */
[----:B------:R-:W-:Y:S04]  /*2c110*/  STL.64 [R1+0x720], R64 ;  /* 0x0007204001007387 */ /* 0x000fe80000100a00 */
[----:B------:R-:W-:Y:S04]  /*2c120*/  STL.64 [R1+0x728], R66 ;  /* 0x0007284201007387 */ /* 0x000fe80000100a00 */
[----:B------:R-:W2:Y:S01]  /*2c130*/  LDL.LU.64 R50, [R1+0x108] ;  /* 0x0001080001327983 */ /* 0x000ea20000300a00 */
[-C--:B-1---5:R-:W-:Y:S03]  /*2c140*/  HMMA.1688.F32.TF32 R224, R212, R56.reuse, R224 ;  /* 0x00000038d4e0723c */ /* 0x0a2fe600000810e0 */
[----:B------:R-:W-:Y:S04]  /*2c150*/  STL.64 [R1+0x710], R52 ;  /* 0x0007103401007387 */ /* 0x000fe80000100a00 */
[----:B------:R-:W-:Y:S04]  /*2c160*/  STL.64 [R1+0x718], R54 ;  /* 0x0007183601007387 */ /* 0x000fe80000100a00 */
        /* <DEDUP_REMOVED lines=10> */
[----:B-1----:R-:W-:Y:S04]  /*2c210*/  STL [R1+0x4044], R54 ;  /* 0x0040443601007387 */ /* 0x002fe80000100800 */
[----:B------:R-:W-:Y:S04]  /*2c220*/  STL [R1+0x4040], R55 ;  /* 0x0040403701007387 */ /* 0x000fe80000100800 */
[----:B------:R-:W-:Y:S04]  /*2c230*/  LDS R190, [R3+0x2680] ;  /* 0x0026800003be7984 */ /* 0x000fe80000000800 */
[----:B------:R-:W-:Y:S04]  /*2c240*/  LDS R189, [R240+0x680] ;  /* 0x00068000f0bd7984 */ /* 0x000fe80000000800 */
[----:B------:R-:W1:Y:S01]  /*2c250*/  LDS R191, [R240+0x2680] ;  /* 0x00268000f0bf7984 */ /* 0x000e620000000800 */
[-C--:B------:R-:W-:Y:S03]  /*2c260*/  HMMA.1688.F32.TF32 R76, R208, R56.reuse, R76 ;  /* 0x00000038d04c723c */ /* 0x080fe6000008104c */
[----:B------:R-:W-:Y:S04]  /*2c270*/  LDS R64, [R3+0x700] ;  /* 0x0007000003407984 */ /* 0x000fe80000000800 */
[----:B------:R-:W-:Y:S01]  /*2c280*/  LDS R66, [R3+0x2700] ;  /* 0x0027000003427984 */ /* 0x000fe20000000800 */
[-C--:B------:R-:W-:Y:S03]  /*2c290*/  HMMA.1688.F32.TF32 R84, R204, R56.reuse, R84 ;  /* 0x00000038cc54723c */ /* 0x080fe60000081054 */
[----:B------:R-:W-:Y:S04]  /*2c2a0*/  LDS R65, [R240+0x700] ;  /* 0x00070000f0417984 */ /* 0x000fe80000000800 */
[----:B------:R-:W-:Y:S01]  /*2c2b0*/  LDS R67, [R240+0x2700] ;  /* 0x00270000f0437984 */ /* 0x000fe20000000800 */
[-C--:B------:R-:W-:Y:S03]  /*2c2c0*/  HMMA.1688.F32.TF32 R96, R200, R56.reuse, R96 ;  /* 0x00000038c860723c */ /* 0x080fe60000081060 */
[----:B------:R-:W-:Y:S04]  /*2c2d0*/  LDS R184, [R3+0x780] ;  /* 0x0007800003b87984 */ /* 0x000fe80000000800 */
[----:B------:R-:W-:Y:S01]  /*2c2e0*/  LDS R186, [R3+0x2780] ;  /* 0x0027800003ba7984 */ /* 0x000fe20000000800 */
[-C--:B---3--:R-:W-:Y:S03]  /*2c2f0*/  HMMA.1688.F32.TF32 R112, R196, R56.reuse, R112 ;  /* 0x00000038c470723c */ /* 0x088fe60000081070 */
[----:B------:R-:W-:Y:S04]  /*2c300*/  LDS R185, [R240+0x780] ;  /* 0x00078000f0b97984 */ /* 0x000fe80000000800 */
[----:B------:R-:W-:Y:S01]  /*2c310*/  LDS R187, [R240+0x2780] ;  /* 0x00278000f0bb7984 */ /* 0x000fe20000000800 */
[-C--:B----4-:R-:W-:Y:S08]  /*2c320*/  HMMA.1688.F32.TF32 R128, R192, R56.reuse, R128 ;  /* 0x00000038c080723c */ /* 0x090ff00000081080 */
[-C--:B-1----:R-:W-:Y:S08]  /*2c330*/  HMMA.1688.F32.TF32 R148, R188, R56.reuse, R148 ;  /* 0x00000038bc94723c */ /* 0x082ff00000081094 */
[-C--:B--2---:R-:W-:Y:S11]  /*2c340*/  HMMA.1688.F32.TF32 R48, R216, R56.reuse, R48 ;  /* 0x00000038d830723c */ /* 0x084ff60000081030 */
[----:B------:R-:W-:Y:S11]  /*2c350*/  @!UPT UIADD3 URZ, URZ, URZ, URZ ;  /* 0x0000003f3f3ff290 */ /* 0x000ff6000fffe03f */
[----:B------:R-:W-:Y:S01]  /*2c360*/  @!UPT UIADD3 URZ, URZ, URZ, URZ ;  /* 0x0000003f3f3ff290 */ /* 0x000fe2000fffe03f */
[----:B------:R-:W-:Y:S04]  /*2c370*/  STL.64 [R1+0x770], R48 ;  /* 0x0007703001007387 */ /* 0x000fe80000100a00 */
[----:B------:R-:W-:Y:S04]  /*2c380*/  STL.64 [R1+0x778], R50 ;  /* 0x0007783201007387 */ /* 0x000fe80000100a00 */
[----:B------:R-:W1:Y:S04]  /*2c390*/  LDSM.16.M88.4 R48, [R252+0x41000] ;  /* 0x04100000fc30783b */ /* 0x000e680000000200 */
[----:B-1----:R-:W-:Y:S04]  /*2c3a0*/  STL [R1+0x405c], R50 ;  /* 0x00405c3201007387 */ /* 0x002fe80000100800 */
[----:B------:R-:W-:Y:S04]  /*2c3b0*/  STL [R1+0x4048], R51 ;  /* 0x0040483301007387 */ /* 0x000fe80000100800 */
[----:B------:R1:W-:Y:S04]  /*2c3c0*/  STL.64 [R1+0x7f0], R224 ;  /* 0x0007f0e001007387 */ /* 0x0003e80000100a00 */
[----:B------:R2:W-:Y:S04]  /*2c3d0*/  STL.64 [R1+0x7f8], R226 ;  /* 0x0007f8e201007387 */ /* 0x0005e80000100a00 */
[----:B-1----:R-:W3:Y:S04]  /*2c3e0*/  LDL.LU.64 R224, [R1+0x130] ;  /* 0x0001300001e07983 */ /* 0x002ee80000300a00 */
[----:B--2---:R-:W3:Y:S04]  /*2c3f0*/  LDL.LU.64 R226, [R1+0x138] ;  /* 0x0001380001e27983 */ /* 0x004ee80000300a00 */
[----:B------:R1:W-:Y:S04]  /*2c400*/  STL.64 [R1+0x8c0], R76 ;  /* 0x0008c04c01007387 */ /* 0x0003e80000100a00 */
[----:B------:R2:W-:Y:S04]  /*2c410*/  STL.64 [R1+0x8c8], R78 ;  /* 0x0008c84e01007387 */ /* 0x0005e80000100a00 */
[----:B-1----:R-:W4:Y:S04]  /*2c420*/  LDL.LU.64 R76, [R1+0x1d0] ;  /* 0x0001d000014c7983 */ /* 0x002f280000300a00 */
[----:B--2---:R-:W4:Y:S04]  /*2c430*/  LDL.LU.64 R78, [R1+0x1d8] ;  /* 0x0001d800014e7983 */ /* 0x004f280000300a00 */
[----:B------:R1:W-:Y:S04]  /*2c440*/  STL.64 [R1+0x960], R84 ;  /* 0x0009605401007387 */ /* 0x0003e80000100a00 */
[----:B------:R2:W-:Y:S04]  /*2c450*/  STL.64 [R1+0x968], R86 ;  /* 0x0009685601007387 */ /* 0x0005e80000100a00 */
[----:B-1----:R-:W3:Y:S04]  /*2c460*/  LDL.LU.64 R84, [R1+0x320] ;  /* 0x0003200001547983 */ /* 0x002ee80000300a00 */
[----:B--2---:R-:W3:Y:S04]  /*2c470*/  LDL.LU.64 R86, [R1+0x328] ;  /* 0x0003280001567983 */ /* 0x004ee80000300a00 */
        /* <DEDUP_REMOVED lines=11> */
[----:B--2---:R-:W2:Y:S04]  /*2c530*/  LDL.LU.64 R130, [R1+0xd98] ;  /* 0x000d980001827983 */ /* 0x004ea80000300a00 */
[----:B------:R1:W-:Y:S04]  /*2c540*/  STL.64 [R1+0xea0], R148 ;  /* 0x000ea09401007387 */ /* 0x0003e80000100a00 */
[----:B------:R1:W-:Y:S04]  /*2c550*/  STL.64 [R1+0xea8], R150 ;  /* 0x000ea89601007387 */ /* 0x0003e80000100a00 */
[----:B-1----:R-:W2:Y:S04]  /*2c560*/  LDL.LU.64 R148, [R1+0xdc0] ;  /* 0x000dc00001947983 */ /* 0x002ea80000300a00 */
[----:B------:R-:W2:Y:S01]  /*2c570*/  LDL.LU.64 R150, [R1+0xdc8] ;  /* 0x000dc80001967983 */ /* 0x000ea20000300a00 */
[-C--:B------:R-:W-:Y:S11]  /*2c580*/  HMMA.1688.F32.TF32 R144, R64, R56.reuse, R144 ;  /* 0x000000384090723c */ /* 0x080ff60000081090 */
[----:B------:R-:W-:Y:S11]  /*2c590*/  @!UPT UIADD3 URZ, URZ, URZ, URZ ;  /* 0x0000003f3f3ff290 */ /* 0x000ff6000fffe03f */
[----:B------:R-:W-:Y:S01]  /*2c5a0*/  @!UPT UIADD3 URZ, URZ, URZ, URZ ;  /* 0x0000003f3f3ff290 */ /* 0x000fe2000fffe03f */
[----:B------:R-:W-:Y:S04]  /*2c5b0*/  STL.64 [R1+0xf70], R144 ;  /* 0x000f709001007387 */ /* 0x000fe80000100a00 */
[----:B------:R1:W-:Y:S02]  /*2c5c0*/  STL.64 [R1+0xf78], R146 ;  /* 0x000f789201007387 */ /* 0x0003e40000100a00 */
[----:B-1----:R-:W-:Y:S11]  /*2c5d0*/  HMMA.1688.F32.TF32 R144, R184, R56, R4 ;  /* 0x00000038b890723c */ /* 0x002ff60000081004 */
[----:B------:R-:W-:Y:S11]  /*2c5e0*/  @!UPT UIADD3 URZ, URZ, URZ, URZ ;  /* 0x0000003f3f3ff290 */ /* 0x000ff6000fffe03f */
[----:B------:R-:W-:Y:S01]  /*2c5f0*/  @!UPT UIADD3 URZ, URZ, URZ, URZ ;  /* 0x0000003f3f3ff290 */ /* 0x000fe2000fffe03f */
[----:B------:R-:W-:Y:S04]  /*2c600*/  STL.64 [R1+0x1000], R144 ;  /* 0x0010009001007387 */ /* 0x000fe80000100a00 */
[----:B------:R-:W-:Y:S01]  /*2c610*/  STL.64 [R1+0x1008], R146 ;  /* 0x0010089201007387 */ /* 0x000fe20000100a00 */
[-C--:B----4-:R-:W-:Y:S08]  /*2c620*/  HMMA.1688.F32.TF32 R76, R60, R52.reuse, R76 ;  /* 0x000000343c4c723c */ /* 0x090ff0000008104c */
[-C--:B---3--:R-:W-:Y:S08]  /*2c630*/  HMMA.1688.F32.TF32 R112, R176, R52.reuse, R112 ;  /* 0x00000034b070723c */ /* 0x088ff00000081070 */
[-C--:B--2---:R-:W-:Y:S08]  /*2c640*/  HMMA.1688.F32.TF32 R4, R172, R52.reuse, R128 ;  /* 0x00000034ac04723c */ /* 0x084ff00000081080 */
[-C--:B------:R-:W-:Y:S11]  /*2c650*/  HMMA.1688.F32.TF32 R56, R168, R52.reuse, R148 ;  /* 0x00000034a838723c */ /* 0x080ff60000081094 */
[----:B------:R-:W-:Y:S11]  /*2c660*/  @!UPT UIADD3 URZ, URZ, URZ, URZ ;  /* 0x0000003f3f3ff290 */ /* 0x000ff6000fffe03f */
[----:B------:R-:W-:Y:S01]  /*2c670*/  @!UPT UIADD3 URZ, URZ, URZ, URZ ;  /* 0x0000003f3f3ff290 */ /* 0x000fe2000fffe03f */
[----:B------:R-:W-:Y:S04]  /*2c680*/  STL.64 [R1+0x5f0], R56 ;  /* 0x0005f03801007387 */ /* 0x000fe80000100a00 */
[----:B------:R1:W-:Y:S04]  /*2c690*/  STL.64 [R1+0x5f8], R58 ;  /* 0x0005f83a01007387 */ /* 0x0003e80000100a00 */
[----:B------:R-:W-:Y:S04]  /*2c6a0*/  STL.64 [R1+0x610], R4 ;  /* 0x0006100401007387 */ /* 0x000fe80000100a00 */
[----:B------:R2:W-:Y:S01]  /*2c6b0*/  STL.64 [R1+0x618], R6 ;  /* 0x0006180601007387 */ /* 0x0005e20000100a00 */
[-C--:B-1----:R-:W-:Y:S03]  /*2c6c0*/  HMMA.1688.F32.TF32 R56, R180, R52.reuse, R96 ;  /* 0x00000034b438723c */ /* 0x082fe60000081060 */
[----:B------:R-:W-:Y:S04]  /*2c6d0*/  STL.64 [R1+0x620], R112 ;  /* 0x0006207001007387 */ /* 0x000fe80000100a00 */
[----:B------:R-:W-:Y:S01]  /*2c6e0*/  STL.64 [R1+0x628], R114 ;  /* 0x0006287201007387 */ /* 0x000fe20000100a00 */
[-C--:B--2---:R-:W-:Y:S11]  /*2c6f0*/  HMMA.1688.F32.TF32 R4, R164, R52.reuse, R84 ;  /* 0x00000034a404723c */ /* 0x084ff60000081054 */
[----:B------:R-:W-:Y:S04]  /*2c700*/  @!UPT UIADD3 URZ, URZ, URZ, URZ ;  /* 0x0000003f3f3ff290 */ /* 0x000fe8000fffe03f */
[----:B------:R-:W-:Y:S04]  /*2c710*/  STL.64 [R1+0x630], R56 ;  /* 0x0006303801007387 */ /* 0x000fe80000100a00 */
[----:B------:R1:W-:Y:S04]  /*2c720*/  STL.64 [R1+0x638], R58 ;  /* 0x0006383a01007387 */ /* 0x0003e80000100a00 */
[----:B------:R-:W-:Y:S04]  /*2c730*/  STL.64 [R1+0x640], R4 ;  /* 0x0006400401007387 */ /* 0x000fe80000100a00 */
[----:B------:R2:W-:Y:S01]  /*2c740*/  STL.64 [R1+0x648], R6 ;  /* 0x0006480601007387 */ /* 0x0005e20000100a00 */
[-C--:B-1----:R-:W-:Y:S03]  /*2c750*/  HMMA.1688.F32.TF32 R56, R216, R52.reuse, R224 ;  /* 0x00000034d838723c */ /* 0x082fe600000810e0 */
[----:B------:R1:W-:Y:S04]  /*2c760*/  STL.64 [R1+0x670], R76 ;  /* 0x0006704c01007387 */ /* 0x0003e80000100a00 */
[----:B------:R3:W-:Y:S01]  /*2c770*/  STL.64 [R1+0x678], R78 ;  /* 0x0006784e01007387 */ /* 0x0007e20000100a00 */
[-C--:B--2---:R-:W-:Y:S03]  /*2c780*/  HMMA.1688.F32.TF32 R4, R212, R52.reuse, R68 ;  /* 0x00000034d404723c */ /* 0x084fe60000081044 */
[----:B-1----:R-:W2:Y:S11]  /*2c790*/  LDL.LU.64 R76, [R1+0xe60] ;  /* 0x000e6000014c7983 */ /* 0x002eb60000300a00 */
[----:B------:R-:W-:Y:S01]  /*2c7a0*/  @!UPT UIADD3 URZ, URZ, URZ, URZ ;  /* 0x0000003f3f3ff290 */ /* 0x000fe2000fffe03f */
[----:B------:R-:W-:Y:S04]  /*2c7b0*/  STL.64 [R1+0x690], R56 ;  /* 0x0006903801007387 */ /* 0x000fe80000100a00 */
[----:B------:R1:W-:Y:S04]  /*2c7c0*/  STL.64 [R1+0x698], R58 ;  /* 0x0006983a01007387 */ /* 0x0003e80000100a00 */
[----:B---3--:R-:W2:Y:S04]  /*2c7d0*/  LDL.LU.64 R78, [R1+0xe68] ;  /* 0x000e6800014e7983 */ /* 0x008ea80000300a00 */
[----:B------:R3:W-:Y:S04]  /*2c7e0*/  STL.64 [R1+0x740], R4 ;  /* 0x0007400401007387 */ /* 0x0007e80000100a00 */
[----:B------:R4:W-:Y:S01]  /*2c7f0*/  STL.64 [R1+0x748], R6 ;  /* 0x0007480601007387 */ /* 0x0009e20000100a00 */
[-C--:B-1----:R-:W-:Y:S03]  /*2c800*/  HMMA.1688.F32.TF32 R56, R208, R52.reuse, R72 ;  /* 0x00000034d038723c */ /* 0x082fe60000081048 */
[----:B---3--:R-:W3:Y:S04]  /*2c810*/  LDL.LU.64 R4, [R1+0xda0] ;  /* 0x000da00001047983 */ /* 0x008ee80000300a00 */
[----:B----4-:R-:W3:Y:S11]  /*2c820*/  LDL.LU.64 R6, [R1+0xda8] ;  /* 0x000da80001067983 */ /* 0x010ef60000300a00 */
[----:B------:R-:W-:Y:S05]  /*2c830*/  @!UPT UIADD3 URZ, URZ, URZ, URZ ;  /* 0x0000003f3f3ff290 */ /* 0x000fea000fffe03f */
[----:B------:R-:W-:Y:S04]  /*2c840*/  STL.64 [R1+0x810], R56 ;  /* 0x0008103801007387 */ /* 0x000fe80000100a00 */
[----:B------:R1:W-:Y:S04]  /*2c850*/  STL.64 [R1+0x818], R58 ;  /* 0x0008183a01007387 */ /* 0x0003e80000100a00 */
[----:B------:R-:W4:Y:S04]  /*2c860*/  LDL.LU.64 R72, [R1+0x480] ;  /* 0x0004800001487983 */ /* 0x000f280000300a00 */
[----:B------:R-:W4:Y:S01]  /*2c870*/  LDL.LU.64 R74, [R1+0x488] ;  /* 0x00048800014a7983 */ /* 0x000f220000300a00 */
[-C--:B-1----:R-:W-:Y:S08]  /*2c880*/  HMMA.1688.F32.TF32 R56, R204, R52.reuse, R80 ;  /* 0x00000034cc38723c */ /* 0x082ff00000081050 */
[-C--:B------:R-:W-:Y:S11]  /*2c890*/  HMMA.1688.F32.TF32 R80, R196, R52.reuse, R100 ;  /* 0x00000034c450723c */ /* 0x080ff60000081064 */
[----:B------:R-:W-:Y:S04]  /*2c8a0*/  @!UPT UIADD3 URZ, URZ, URZ, URZ ;  /* 0x0000003f3f3ff290 */ /* 0x000fe8000fffe03f */
[----:B------:R-:W-:Y:S04]  /*2c8b0*/  STL.64 [R1+0x8f0], R56 ;  /* 0x0008f03801007387 */ /* 0x000fe80000100a00 */
[----:B------:R1:W-:Y:S04]  /*2c8c0*/  STL.64 [R1+0x8f8], R58 ;  /* 0x0008f83a01007387 */ /* 0x0003e80000100a00 */
[----:B------:R-:W4:Y:S04]  /*2c8d0*/  LDL.LU.64 R68, [R1+0x400] ;  /* 0x0004000001447983 */ /* 0x000f280000300a00 */
[----:B------:R-:W4:Y:S01]  /*2c8e0*/  LDL.LU.64 R70, [R1+0x408] ;  /* 0x0004080001467983 */ /* 0x000f220000300a00 */
[-C--:B-1----:R-:W-:Y:S11]  /*2c8f0*/  HMMA.1688.F32.TF32 R56, R200, R52.reuse, R88 ;  /* 0x00000034c838723c */ /* 0x082ff60000081058 */
[----:B------:R-:W-:Y:S11]  /*2c900*/  @!UPT UIADD3 URZ, URZ, URZ, URZ ;  /* 0x0000003f3f3ff290 */ /* 0x000ff6000fffe03f */
[----:B------:R-:W-:Y:S01]  /*2c910*/  @!UPT UIADD3 URZ, URZ, URZ, URZ ;  /* 0x0000003f3f3ff290 */ /* 0x000fe2000fffe03f */
[----:B------:R1:W-:Y:S04]  /*2c920*/  STL.64 [R1+0x9b0], R56 ;  /* 0x0009b03801007387 */ /* 0x0003e80000100a00 */
[----:B------:R1:W-:Y:S04]  /*2c930*/  STL.64 [R1+0x9b8], R58 ;  /* 0x0009b83a01007387 */ /* 0x0003e80000100a00 */
[----:B-1----:R-:W4:Y:S04]  /*2c940*/  LDL.LU.64 R56, [R1+0x310] ;  /* 0x0003100001387983 */ /* 0x002f280000300a00 */
[----:B------:R-:W4:Y:S04]  /*2c950*/  LDL.LU.64 R58, [R1+0x318] ;  /* 0x00031800013a7983 */ /* 0x000f280000300a00 */
[----:B------:R-:W-:Y:S04]  /*2c960*/  STL.64 [R1+0xb00], R80 ;  /* 0x000b005001007387 */ /* 0x000fe80000100a00 */
[----:B------:R1:W-:Y:S02]  /*2c970*/  STL.64 [R1+0xb08], R82 ;  /* 0x000b085201007387 */ /* 0x0003e40000100a00 */
[-C--:B-1----:R-:W-:Y:S08]  /*2c980*/  HMMA.1688.F32.TF32 R80, R192, R52.reuse, R116 ;  /* 0x00000034c050723c */ /* 0x082ff00000081074 */
[-C--:B------:R-:W-:Y:S08]  /*2c990*/  HMMA.1688.F32.TF32 R88, R188, R52.reuse, R132 ;  /* 0x00000034bc58723c */ /* 0x080ff00000081084 */
[-C--:B------:R-:W-:Y:S07]  /*2c9a0*/  HMMA.1688.F32.TF32 R84, R64, R52.reuse, R160 ;  /* 0x000000344054723c */ /* 0x080fee00000810a0 */
[----:B------:R-:W-:Y:S04]  /*2c9b0*/  STL.64 [R1+0xc70], R80 ;  /* 0x000c705001007387 */ /* 0x000fe80000100a00 */
[----:B------:R1:W-:Y:S02]  /*2c9c0*/  STL.64 [R1+0xc78], R82 ;  /* 0x000c785201007387 */ /* 0x0003e40000100a00 */
[----:B-1----:R-:W-:Y:S02]  /*2c9d0*/  HMMA.1688.F32.TF32 R80, R184, R52, R8 ;  /* 0x00000034b850723c */ /* 0x002fe40000081008 */
[----:B------:R-:W-:Y:S04]  /*2c9e0*/  STL.64 [R1+0xe20], R88 ;  /* 0x000e205801007387 */ /* 0x000fe80000100a00 */
[----:B------:R-:W-:Y:S04]  /*2c9f0*/  STL.64 [R1+0xe28], R90 ;  /* 0x000e285a01007387 */ /* 0x000fe80000100a00 */
[----:B------:R-:W-:Y:S04]  /*2ca00*/  STL.64 [R1+0xf10], R84 ;  /* 0x000f105401007387 */ /* 0x000fe80000100a00 */
[----:B------:R-:W-:Y:S04]  /*2ca10*/  STL.64 [R1+0xf18], R86 ;  /* 0x000f185601007387 */ /* 0x000fe80000100a00 */
[----:B------:R-:W4:Y:S05]  /*2ca20*/  LDL.LU.64 R8, [R1+0x240] ;  /* 0x0002400001087983 */ /* 0x000f2a0000300a00 */
[----:B------:R-:W-:Y:S04]  /*2ca30*/  STL.64 [R1+0xfd0], R80 ;  /* 0x000fd05001007387 */ /* 0x000fe80000100a00 */
[----:B------:R-:W-:Y:S04]  /*2ca40*/  STL.64 [R1+0xfd8], R82 ;  /* 0x000fd85201007387 */ /* 0x000fe80000100a00 */
[----:B------:R-:W4:Y:S01]  /*2ca50*/  LDL.LU.64 R10, [R1+0x248] ;  /* 0x00024800010a7983 */ /* 0x000f220000300a00 */
[-C--:B--2---:R-:W-:Y:S11]  /*2ca60*/  HMMA.1688.F32.TF32 R52, R168, R48.reuse, R76 ;  /* 0x00000030a834723c */ /* 0x084ff6000008104c */
[----:B------:R-:W-:Y:S11]  /*2ca70*/  @!UPT UIADD3 URZ, URZ, URZ, URZ ;  /* 0x0000003f3f3ff290 */ /* 0x000ff6000fffe03f */
[----:B------:R-:W-:Y:S01]  /*2ca80*/  @!UPT UIADD3 URZ, URZ, URZ, URZ ;  /* 0x0000003f3f3ff290 */ /* 0x000fe2000fffe03f */
[----:B------:R-:W-:Y:S04]  /*2ca90*/  STL.64 [R1+0x520], R52 ;  /* 0x0005203401007387 */ /* 0x000fe80000100a00 */
[----:B------:R3:W-:Y:S02]  /*2caa0*/  STL.64 [R1+0x528], R54 ;  /* 0x0005283601007387 */ /* 0x0007e40000100a00 */
[-C--:B---3--:R-:W-:Y:S02]  /*2cab0*/  HMMA.1688.F32.TF32 R52, R172, R48.reuse, R4 ;  /* 0x00000030ac34723c */ /* 0x088fe40000081004 */
[----:B------:R-:W2:Y:S04]  /*2cac0*/  LDL.LU.64 R4, [R1+0x1c0] ;  /* 0x0001c00001047983 */ /* 0x000ea80000300a00 */
[----:B------:R-:W2:Y:S11]  /*2cad0*/  LDL.LU.64 R6, [R1+0x1c8] ;  /* 0x0001c80001067983 */ /* 0x000eb60000300a00 */
[----:B------:R-:W-:Y:S06]  /*2cae0*/  @!UPT UIADD3 URZ, URZ, URZ, URZ ;  /* 0x0000003f3f3ff290 */ /* 0x000fec000fffe03f */
[----:B------:R1:W-:Y:S04]  /*2caf0*/  STL.64 [R1+0x530], R52 ;  /* 0x0005303401007387 */ /* 0x0003e80000100a00 */
[----:B------:R3:W-:Y:S04]  /*2cb00*/  STL.64 [R1+0x538], R54 ;  /* 0x0005383601007387 */ /* 0x0007e80000100a00 */
[----:B-1----:R-:W2:Y:S04]  /*2cb10*/  LDL.LU.64 R52, [R1+0x170] ;  /* 0x0001700001347983 */ /* 0x002ea80000300a00 */
[----:B---3--:R-:W3:Y:S01]  /*2cb20*/  LDL.LU.64 R54, [R1+0x178] ;  /* 0x0001780001367983 */ /* 0x008ee20000300a00 */
[-C--:B----4-:R-:W-:Y:S08]  /*2cb30*/  HMMA.1688.F32.TF32 R68, R180, R48.reuse, R68 ;  /* 0x00000030b444723c */ /* 0x090ff00000081044 */
[-C--:B------:R-:W-:Y:S11]  /*2cb40*/  HMMA.1688.F32.TF32 R72, R176, R48.reuse, R72 ;  /* 0x00000030b048723c */ /* 0x080ff60000081048 */
[----:B------:R-:W-:Y:S05]  /*2cb50*/  @!UPT UIADD3 URZ, URZ, URZ, URZ ;  /* 0x0000003f3f3ff290 */ /* 0x000fea000fffe03f */
[----:B------:R-:W-:Y:S01]  /*2cb60*/  MOV R242, R68 ;  /* 0x0000004400f27202 */ /* 0x000fe20000000f00 */
[----:B------:R-:W-:Y:S01]  /*2cb70*/  IMAD.MOV.U32 R241, RZ, RZ, R69 ;  /* 0x000000fffff17224 */ /* 0x000fe200078e0045 */
[----:B------:R-:W-:Y:S01]  /*2cb80*/  MOV R0, R71 ;  /* 0x0000004700007202 */ /* 0x000fe20000000f00 */
[----:B------:R-:W-:Y:S02]  /*2cb90*/  IMAD.MOV.U32 R2, RZ, RZ, R70 ;  /* 0x000000ffff027224 */ /* 0x000fe400078e0046 */
[-C--:B------:R-:W-:Y:S02]  /*2cba0*/  HMMA.1688.F32.TF32 R68, R164, R48.reuse, R56 ;  /* 0x00000030a444723c */ /* 0x080fe40000081038 */
[----:B------:R-:W-:Y:S04]  /*2cbb0*/  STL.64 [R1+0x540], R72 ;  /* 0x0005404801007387 */ /* 0x000fe80000100a00 */
[----:B------:R-:W-:Y:S04]  /*2cbc0*/  STL.64 [R1+0x548], R74 ;  /* 0x0005484a01007387 */ /* 0x000fe80000100a00 */
[----:B------:R-:W-:Y:S04]  /*2cbd0*/  STL [R1+0x3f24], R0 ;  /* 0x003f240001007387 */ /* 0x000fe80000100800 */
[----:B------:R-:W-:Y:S04]  /*2cbe0*/  STL [R1+0x3f20], R2 ;  /* 0x003f200201007387 */ /* 0x000fe80000100800 */
[----:B------:R-:W-:Y:S04]  /*2cbf0*/  STL [R1+0x3f1c], R241 ;  /* 0x003f1cf101007387 */ /* 0x000fe80000100800 */
[----:B------:R-:W-:Y:S04]  /*2cc00*/  STL [R1+0x3f18], R242 ;  /* 0x003f18f201007387 */ /* 0x000fe80000100800 */
[----:B------:R-:W-:Y:S04]  /*2cc10*/  STL.64 [R1+0x590], R68 ;  /* 0x0005904401007387 */ /* 0x000fe80000100a00 */
[----:B------:R-:W-:Y:S01]  /*2cc20*/  STL.64 [R1+0x598], R70 ;  /* 0x0005984601007387 */ /* 0x000fe20000100a00 */
[-C--:B------:R-:W-:Y:S03]  /*2cc30*/  HMMA.1688.F32.TF32 R56, R60, R48.reuse, R8 ;  /* 0x000000303c38723c */ /* 0x080fe60000081008 */
[----:B------:R-:W1:Y:S04]  /*2cc40*/  LDSM.16.M88.4 R8, [R252+0x41800] ;  /* 0x04180000fc08783b */ /* 0x000e680000000200 */
[----:B-1----:R-:W-:Y:S11]  /*2cc50*/  STL [R1+0x4064], R10 ;  /* 0x0040640a01007387 */ /* 0x002ff60000100800 */
[----:B------:R-:W-:Y:S05]  /*2cc60*/  @!UPT UIADD3 URZ, URZ, URZ, URZ ;  /* 0x0000003f3f3ff290 */ /* 0x000fea000fffe03f */
[----:B------:R-:W-:Y:S04]  /*2cc70*/  STL.64 [R1+0x5c0], R56 ;  /* 0x0005c03801007387 */ /* 0x000fe80000100a00 */
[----:B------:R2:W-:Y:S04]  /*2cc80*/  STL.64 [R1+0x5c8], R58 ;  /* 0x0005c83a01007387 */ /* 0x0005e80000100a00 */
[----:B------:R-:W-:Y:S01]  /*2cc90*/  STL [R1+0x4060], R11 ;  /* 0x0040600b01007387 */ /* 0x000fe20000100800 */
[-C--:B--2---:R-:W-:Y:S03]  /*2cca0*/  HMMA.1688.F32.TF32 R56, R216, R48.reuse, R4 ;  /* 0x00000030d838723c */ /* 0x084fe60000081004 */
[----:B------:R-:W1:Y:S11]  /*2ccb0*/  LDSM.16.M88.4 R4, [R252+0x42000] ;  /* 0x04200000fc04783b */ /* 0x000e760000000200 */
[----:B------:R-:W-:Y:S09]  /*2ccc0*/  @!UPT UIADD3 URZ, URZ, URZ, URZ ;  /* 0x0000003f3f3ff290 */ /* 0x000ff2000fffe03f */
[----:B------:R-:W-:Y:S04]  /*2ccd0*/  STL.64 [R1+0x600], R56 ;  /* 0x0006003801007387 */ /* 0x000fe80000100a00 */
[----:B------:R-:W-:Y:S04]  /*2cce0*/  STL.64 [R1+0x608], R58 ;  /* 0x0006083a01007387 */ /* 0x000fe80000100a00 */
[----:B------:R-:W2:Y:S04]  /*2ccf0*/  LDL.LU.64 R84, [R1+0xf30] ;  /* 0x000f300001547983 */ /* 0x000ea80000300a00 */
[----:B------:R-:W2:Y:S01]  /*2cd00*/  LDL.LU.64 R86, [R1+0xf38] ;  /* 0x000f380001567983 */ /* 0x000ea20000300a00 */
[-C--:B---3--:R-:W-:Y:S08]  /*2cd10*/  HMMA.1688.F32.TF32 R52, R212, R48.reuse, R52 ;  /* 0x00000030d434723c */ /* 0x088ff00000081034 */
[-C--:B------:R-:W-:Y:S11]  /*2cd20*/  HMMA.1688.F32.TF32 R88, R204, R48.reuse, R232 ;  /* 0x00000030cc58723c */ /* 0x080ff600000810e8 */
[----:B------:R-:W-:Y:S04]  /*2cd30*/  @!UPT UIADD3 URZ, URZ, URZ, URZ ;  /* 0x0000003f3f3ff290 */ /* 0x000fe8000fffe03f */
[----:B------:R-:W-:Y:S04]  /*2cd40*/  STL.64 [R1+0x680], R52 ;  /* 0x0006803401007387 */ /* 0x000fe80000100a00 */
[----:B------:R3:W-:Y:S04]  /*2cd50*/  STL.64 [R1+0x688], R54 ;  /* 0x0006883601007387 */ /* 0x0007e80000100a00 */
[----:B------:R-:W3:Y:S04]  /*2cd60*/  LDL.LU.64 R80, [R1+0xee0] ;  /* 0x000ee00001507983 */ /* 0x000ee80000300a00 */
[----:B------:R-:W3:Y:S02]  /*2cd70*/  LDL.LU.64 R82, [R1+0xee8] ;  /* 0x000ee80001527983 */ /* 0x000ee40000300a00 */
[-C--:B---3--:R-:W-:Y:S02]  /*2cd80*/  HMMA.1688.F32.TF32 R52, R208, R48.reuse, R236 ;  /* 0x00000030d034723c */ /* 0x088fe400000810ec */
[----:B------:R-:W3:Y:S04]  /*2cd90*/  LDL.LU.64 R76, [R1+0x470] ;  /* 0x00047000014c7983 */ /* 0x000ee80000300a00 */
[----:B------:R-:W3:Y:S04]  /*2cda0*/  LDL.LU.64 R78, [R1+0x478] ;  /* 0x00047800014e7983 */ /* 0x000ee80000300a00 */
[----:B------:R-:W3:Y:S04]  /*2cdb0*/  LDL.LU.64 R72, [R1+0x420] ;  /* 0x0004200001487983 */ /* 0x000ee80000300a00 */
[----:B------:R-:W3:Y:S04]  /*2cdc0*/  LDL.LU.64 R74, [R1+0x428] ;  /* 0x00042800014a7983 */ /* 0x000ee80000300a00 */
[----:B------:R-:W3:Y:S04]  /*2cdd0*/  LDL.LU.64 R68, [R1+0x300] ;  /* 0x0003000001447983 */ /* 0x000ee80000300a00 */
[----:B------:R-:W3:Y:S01]  /*2cde0*/  LDL.LU.64 R70, [R1+0x308] ;  /* 0x0003080001467983 */ /* 0x000ee20000300a00 */
[-C--:B------:R-:W-:Y:S03]  /*2cdf0*/  HMMA.1688.F32.TF32 R100, R200, R48.reuse, R220 ;  /* 0x00000030c864723c */ /* 0x080fe600000810dc */
[----:B------:R1:W-:Y:S04]  /*2ce00*/  STL.64 [R1+0x7b0], R52 ;  /* 0x0007b03401007387 */ /* 0x0003e80000100a00 */
[----:B------:R1:W-:Y:S01]  /*2ce10*/  STL.64 [R1+0x7b8], R54 ;  /* 0x0007b83601007387 */ /* 0x0003e20000100a00 */
[-C--:B------:R-:W-:Y:S03]  /*2ce20*/  HMMA.1688.F32.TF32 R96, R196, R48.reuse, R104 ;  /* 0x00000030c460723c */ /* 0x080fe60000081068 */
[----:B------:R-:W3:Y:S04]  /*2ce30*/  LDL.LU.64 R56, [R1+0x2d0] ;  /* 0x0002d00001387983 */ /* 0x000ee80000300a00 */
[----:B------:R-:W3:Y:S04]  /*2ce40*/  LDL.LU.64 R58, [R1+0x2d8] ;  /* 0x0002d800013a7983 */ /* 0x000ee80000300a00 */
[----:B-1----:R-:W3:Y:S04]  /*2ce50*/  LDL.LU.64 R52, [R1+0x270] ;  /* 0x0002700001347983 */ /* 0x002ee80000300a00 */
[----:B------:R-:W3:Y:S04]  /*2ce60*/  LDL.LU.64 R54, [R1+0x278] ;  /* 0x0002780001367983 */ /* 0x000ee80000300a00 */
[----:B------:R-:W-:Y:S04]  /*2ce70*/  STL.64 [R1+0x860], R88 ;  /* 0x0008605801007387 */ /* 0x000fe80000100a00 */
[----:B------:R1:W-:Y:S02]  /*2ce80*/  STL.64 [R1+0x868], R90 ;  /* 0x0008685a01007387 */ /* 0x0003e40000100a00 */
[-C--:B-1----:R-:W-:Y:S02]  /*2ce90*/  HMMA.1688.F32.TF32 R88, R192, R48.reuse, R120 ;  /* 0x00000030c058723c */ /* 0x082fe40000081078 */
[----:B------:R-:W-:Y:S04]  /*2cea0*/  STL.64 [R1+0x950], R100 ;  /* 0x0009506401007387 */ /* 0x000fe80000100a00 */
[----:B------:R1:W-:Y:S04]  /*2ceb0*/  STL.64 [R1+0x958], R102 ;  /* 0x0009586601007387 */ /* 0x0003e80000100a00 */
[----:B------:R-:W-:Y:S04]  /*2cec0*/  STL.64 [R1+0xac0], R96 ;  /* 0x000ac06001007387 */ /* 0x000fe80000100a00 */
[----:B------:R1:W-:Y:S02]  /*2ced0*/  STL.64 [R1+0xac8], R98 ;  /* 0x000ac86201007387 */ /* 0x0003e40000100a00 */
[-C--:B-1----:R-:W-:Y:S07]  /*2cee0*/  HMMA.1688.F32.TF32 R100, R188, R48.reuse, R136 ;  /* 0x00000030bc64723c */ /* 0x082fee0000081088 */
[----:B------:R-:W-:Y:S01]  /*2cef0*/  STL.64 [R1+0xc10], R88 ;  /* 0x000c105801007387 */ /* 0x000fe20000100a00 */
[-C--:B------:R-:W-:Y:S03]  /*2cf00*/  HMMA.1688.F32.TF32 R96, R64, R48.reuse, R152 ;  /* 0x000000304060723c */ /* 0x080fe60000081098 */
[----:B------:R1:W-:Y:S05]  /*2cf10*/  STL.64 [R1+0xc18], R90 ;  /* 0x000c185a01007387 */ /* 0x0003ea0000100a00 */
[----:B-1----:R-:W-:Y:S07]  /*2cf20*/  HMMA.1688.F32.TF32 R88, R184, R48, R12 ;  /* 0x00000030b858723c */ /* 0x002fee000008100c */
[----:B------:R-:W-:Y:S04]  /*2cf30*/  STL.64 [R1+0xda0], R100 ;  /* 0x000da06401007387 */ /* 0x000fe80000100a00 */
[----:B------:R-:W-:Y:S04]  /*2cf40*/  STL.64 [R1+0xda8], R102 ;  /* 0x000da86601007387 */ /* 0x000fe80000100a00 */
[----:B------:R-:W-:Y:S04]  /*2cf50*/  STL.64 [R1+0xec0], R96 ;  /* 0x000ec06001007387 */ /* 0x000fe80000100a00 */
[----:B------:R-:W-:Y:S04]  /*2cf60*/  STL.64 [R1+0xec8], R98 ;  /* 0x000ec86201007387 */ /* 0x000fe80000100a00 */
[----:B------:R-:W3:Y:S04]  /*2cf70*/  LDL.LU.64 R12, [R1+0x1b0] ;  /* 0x0001b000010c7983 */ /* 0x000ee80000300a00 */
[----:B------:R-:W-:Y:S04]  /*2cf80*/  STL.64 [R1+0xf60], R88 ;  /* 0x000f605801007387 */ /* 0x000fe80000100a00 */
[----:B------:R-:W-:Y:S04]  /*2cf90*/  STL.64 [R1+0xf68], R90 ;  /* 0x000f685a01007387 */ /* 0x000fe80000100a00 */
[----:B------:R-:W3:Y:S01]  /*2cfa0*/  LDL.LU.64 R14, [R1+0x1b8] ;  /* 0x0001b800010e7983 */ /* 0x000ee20000300a00 */
[-C--:B--2---:R-:W-:Y:S11]  /*2cfb0*/  HMMA.1688.F32.TF32 R48, R168, R8.reuse, R84 ;  /* 0x00000008a830723c */ /* 0x084ff60000081054 */
[----:B------:R-:W-:Y:S11]  /*2cfc0*/  @!UPT UIADD3 URZ, URZ, URZ, URZ ;  /* 0x0000003f3f3ff290 */ /* 0x000ff6000fffe03f */
[----:B------:R-:W-:Y:S01]  /*2cfd0*/  @!UPT UIADD3 URZ, URZ, URZ, URZ ;  /* 0x0000003f3f3ff290 */ /* 0x000fe2000fffe03f */
[----:B------:R1:W-:Y:S04]  /*2cfe0*/  STL.64 [R1+0x430], R48 ;  /* 0x0004303001007387 */ /* 0x0003e80000100a00 */
[----:B------:R2:W-:Y:S04]  /*2cff0*/  STL.64 [R1+0x438], R50 ;  /* 0x0004383201007387 */ /* 0x0005e80000100a00 */
[----:B-1----:R-:W4:Y:S04]  /*2d000*/  LDL.LU.64 R48, [R1+0x120] ;  /* 0x0001200001307983 */ /* 0x002f280000300a00 */
[----:B--2---:R-:W4:Y:S01]  /*2d010*/  LDL.LU.64 R50, [R1+0x128] ;  /* 0x0001280001327983 */ /* 0x004f220000300a00 */
[-C--:B---3--:R-:W-:Y:S08]  /*2d020*/  HMMA.1688.F32.TF32 R72, R180, R8.reuse, R72 ;  /* 0x00000008b448723c */ /* 0x088ff00000081048 */
[-C--:B------:R-:W-:Y:S08]  /*2d030*/  HMMA.1688.F32.TF32 R80, R172, R8.reuse, R80 ;  /* 0x00000008ac50723c */ /* 0x080ff00000081050 */
[----:B------:R-:W-:Y:S08]  /*2d040*/  HMMA.1688.F32.TF32 R76, R176, R8, R76 ;  /* 0x00000008b04c723c */ /* 0x000ff0000008104c */
[----:B------:R-:W-:Y:S01]  /*2d050*/  IMAD.MOV.U32 R0, RZ, RZ, R72 ;  /* 0x000000ffff007224 */ /* 0x000fe200078e0048 */
[----:B------:R-:W-:Y:S01]  /*2d060*/  MOV R241, R74 ;  /* 0x0000004a00f17202 */ /* 0x000fe20000000f00 */
[----:B------:R-:W-:-:S02]  /*2d070*/  IMAD.MOV.U32 R2, RZ, RZ, R73 ;  /* 0x000000ffff027224 */ /* 0x000fc400078e0049 */
[----:B------:R-:W-:Y:S02]  /*2d080*/  IMAD.MOV.U32 R242, RZ, RZ, R75 ;  /* 0x000000fffff27224 */ /* 0x000fe400078e004b */
[-C--:B------:R-:W-:Y:S08]  /*2d090*/  HMMA.1688.F32.TF32 R72, R164, R8.reuse, R68 ;  /* 0x00000008a448723c */ /* 0x080ff00000081044 */
[-C--:B------:R-:W-:Y:S08]  /*2d0a0*/  HMMA.1688.F32.TF32 R68, R60, R8.reuse, R56 ;  /* 0x000000083c44723c */ /* 0x080ff00000081038 */
[-C--:B------:R-:W-:Y:S01]  /*2d0b0*/  HMMA.1688.F32.TF32 R56, R216, R8.reuse, R52 ;  /* 0x00000008d838723c */ /* 0x080fe20000081034 */
[----:B------:R-:W-:Y:S04]  /*2d0c0*/  STL.64 [R1+0x440], R80 ;  /* 0x0004405001007387 */ /* 0x000fe80000100a00 */
[----:B------:R-:W-:Y:S04]  /*2d0d0*/  STL.64 [R1+0x448], R82 ;  /* 0x0004485201007387 */ /* 0x000fe80000100a00 */
[----:B------:R-:W-:Y:S04]  /*2d0e0*/  STL.64 [R1+0x460], R76 ;  /* 0x0004604c01007387 */ /* 0x000fe80000100a00 */
[----:B------:R-:W-:Y:S04]  /*2d0f0*/  STL.64 [R1+0x468], R78 ;  /* 0x0004684e01007387 */ /* 0x000fe80000100a00 */
[----:B------:R-:W-:Y:S04]  /*2d100*/  STL [R1+0x3f34], R0 ;  /* 0x003f340001007387 */ /* 0x000fe80000100800 */
[----:B------:R-:W-:Y:S04]  /*2d110*/  STL [R1+0x3f30], R2 ;  /* 0x003f300201007387 */ /* 0x000fe80000100800 */
[----:B------:R-:W-:Y:S04]  /*2d120*/  STL [R1+0x3f2c], R241 ;  /* 0x003f2cf101007387 */ /* 0x000fe80000100800 */
[----:B------:R-:W-:Y:S04]  /*2d130*/  STL [R1+0x3f28], R242 ;  /* 0x003f28f201007387 */ /* 0x000fe80000100800 */
[----:B------:R-:W-:Y:S04]  /*2d140*/  STL.64 [R1+0x4a0], R72 ;  /* 0x0004a04801007387 */ /* 0x000fe80000100a00 */
[----:B------:R-:W-:Y:S04]  /*2d150*/  STL.64 [R1+0x4a8], R74 ;  /* 0x0004a84a01007387 */ /* 0x000fe80000100a00 */
[----:B------:R-:W-:Y:S04]  /*2d160*/  STL.64 [R1+0x4b0], R68 ;  /* 0x0004b04401007387 */ /* 0x000fe80000100a00 */
[----:B------:R-:W-:Y:S01]  /*2d170*/  STL.64 [R1+0x4b8], R70 ;  /* 0x0004b84601007387 */ /* 0x000fe20000100a00 */
[-C--:B------:R-:W-:Y:S03]  /*2d180*/  HMMA.1688.F32.TF32 R52, R212, R8.reuse, R12 ;  /* 0x00000008d434723c */ /* 0x080fe6000008100c */
[----:B------:R-:W2:Y:S04]  /*2d190*/  LDL.LU.64 R12, [R1+0x1080] ;  /* 0x00108000010c7983 */ /* 0x000ea80000300a00 */
[----:B------:R-:W-:Y:S04]  /*2d1a0*/  STL.64 [R1+0x560], R56 ;  /* 0x0005603801007387 */ /* 0x000fe80000100a00 */
[----:B------:R1:W-:Y:S04]  /*2d1b0*/  STL.64 [R1+0x568], R58 ;  /* 0x0005683a01007387 */ /* 0x0003e80000100a00 */
[----:B------:R-:W2:Y:S08]  /*2d1c0*/  LDL.LU.64 R14, [R1+0x1088] ;  /* 0x00108800010e7983 */ /* 0x000eb00000300a00 */
[----:B------:R-:W-:Y:S04]  /*2d1d0*/  STL.64 [R1+0x5e0], R52 ;  /* 0x0005e03401007387 */ /* 0x000fe80000100a00 */
[----:B------:R4:W-:Y:S01]  /*2d1e0*/  STL.64 [R1+0x5e8], R54 ;  /* 0x0005e83601007387 */ /* 0x0009e20000100a00 */
[-C--:B-1----:R-:W-:Y:S08]  /*2d1f0*/  HMMA.1688.F32.TF32 R56, R200, R8.reuse, R92 ;  /* 0x00000008c838723c */ /* 0x082ff0000008105c */
[-C--:B------:R-:W-:Y:S08]  /*2d200*/  HMMA.1688.F32.TF32 R16, R184, R8.reuse, R16 ;  /* 0x00000008b810723c */ /* 0x080ff00000081010 */
[-C--:B----4-:R-:W-:Y:S08]  /*2d210*/  HMMA.1688.F32.TF32 R52, R208, R8.reuse, R48 ;  /* 0x00000008d034723c */ /* 0x090ff00000081030 */
[-C--:B------:R-:W-:Y:S11]  /*2d220*/  HMMA.1688.F32.TF32 R48, R204, R8.reuse, R228 ;  /* 0x00000008cc30723c */ /* 0x080ff600000810e4 */
[----:B------:R-:W-:Y:S04]  /*2d230*/  @!UPT UIADD3 URZ, URZ, URZ, URZ ;  /* 0x0000003f3f3ff290 */ /* 0x000fe8000fffe03f */
[----:B------:R-:W-:Y:S04]  /*2d240*/  STL.64 [R1+0x6d0], R52 ;  /* 0x0006d03401007387 */ /* 0x000fe80000100a00 */
[----:B------:R1:W-:Y:S02]  /*2d250*/  STL.64 [R1+0x6d8], R54 ;  /* 0x0006d83601007387 */ /* 0x0003e40000100a00 */
[-C--:B-1----:R-:W-:Y:S02]  /*2d260*/  HMMA.1688.F32.TF32 R52, R196, R8.reuse, R108 ;  /* 0x00000008c434723c */ /* 0x082fe4000008106c */
[----:B------:R-:W-:Y:S04]  /*2d270*/  STL.64 [R1+0x800], R48 ;  /* 0x0008003001007387 */ /* 0x000fe80000100a00 */
[----:B------:R1:W-:Y:S04]  /*2d280*/  STL.64 [R1+0x808], R50 ;  /* 0x0008083201007387 */ /* 0x0003e80000100a00 */
[----:B------:R-:W-:Y:S04]  /*2d290*/  STL.64 [R1+0x8e0], R56 ;  /* 0x0008e03801007387 */ /* 0x000fe80000100a00 */
[----:B------:R-:W-:Y:S01]  /*2d2a0*/  STL.64 [R1+0x8e8], R58 ;  /* 0x0008e83a01007387 */ /* 0x000fe20000100a00 */
[-C--:B-1----:R-:W-:Y:S03]  /*2d2b0*/  HMMA.1688.F32.TF32 R48, R192, R8.reuse, R124 ;  /* 0x00000008c030723c */ /* 0x082fe6000008107c */
[----:B------:R-:W3:Y:S05]  /*2d2c0*/  LDL.LU.64 R72, [R1+0xf00] ;  /* 0x000f000001487983 */ /* 0x000eea0000300a00 */
[----:B------:R-:W-:Y:S04]  /*2d2d0*/  STL.64 [R1+0xa00], R52 ;  /* 0x000a003401007387 */ /* 0x000fe80000100a00 */
[----:B------:R1:W-:Y:S04]  /*2d2e0*/  STL.64 [R1+0xa08], R54 ;  /* 0x000a083601007387 */ /* 0x0003e80000100a00 */
[----:B------:R-:W3:Y:S01]  /*2d2f0*/  LDL.LU.64 R74, [R1+0xf08] ;  /* 0x000f0800014a7983 */ /* 0x000ee20000300a00 */
[-C--:B-1----:R-:W-:Y:S06]  /*2d300*/  HMMA.1688.F32.TF32 R52, R188, R8.reuse, R140 ;  /* 0x00000008bc34723c */ /* 0x082fec000008108c */
[----:B------:R-:W-:Y:S04]  /*2d310*/  STL.64 [R1+0xb60], R48 ;  /* 0x000b603001007387 */ /* 0x000fe80000100a00 */
[----:B------:R1:W-:Y:S04]  /*2d320*/  STL.64 [R1+0xb68], R50 ;  /* 0x000b683201007387 */ /* 0x0003e80000100a00 */
[----:B------:R-:W4:Y:S01]  /*2d330*/  LDL.LU.64 R68, [R1+0xe70] ;  /* 0x000e700001447983 */ /* 0x000f220000300a00 */
[----:B-1----:R-:W-:Y:S08]  /*2d340*/  HMMA.1688.F32.TF32 R48, R64, R8, R156 ;  /* 0x000000084030723c */ /* 0x002ff0000008109c */
[----:B------:R1:W-:Y:S04]  /*2d350*/  STL.64 [R1+0xd00], R52 ;  /* 0x000d003401007387 */ /* 0x0003e80000100a00 */
[----:B------:R1:W-:Y:S04]  /*2d360*/  STL.64 [R1+0xd08], R54 ;  /* 0x000d083601007387 */ /* 0x0003e80000100a00 */
[----:B------:R-:W4:Y:S07]  /*2d370*/  LDL.LU.64 R70, [R1+0xe78] ;  /* 0x000e780001467983 */ /* 0x000f2e0000300a00 */
[----:B------:R1:W-:Y:S04]  /*2d380*/  STL.64 [R1+0xe60], R48 ;  /* 0x000e603001007387 */ /* 0x0003e80000100a00 */
[----:B------:R1:W-:Y:S04]  /*2d390*/  STL.64 [R1+0xe68], R50 ;  /* 0x000e683201007387 */ /* 0x0003e80000100a00 */
[----:B------:R-:W4:Y:S04]  /*2d3a0*/  LDL.LU.64 R84, [R1+0x3e0] ;  /* 0x0003e00001547983 */ /* 0x000f280000300a00 */
[----:B------:R-:W4:Y:S04]  /*2d3b0*/  LDL.LU.64 R86, [R1+0x3e8] ;  /* 0x0003e80001567983 */ /* 0x000f280000300a00 */
[----:B-1----:R-:W4:Y:S04]  /*2d3c0*/  LDL.LU.64 R52, [R1+0x330] ;  /* 0x0003300001347983 */ /* 0x002f280000300a00 */
[----:B------:R-:W4:Y:S01]  /*2d3d0*/  LDL.LU.64 R54, [R1+0x338] ;  /* 0x0003380001367983 */ /* 0x000f220000300a00 */
[----:B------:R-:W-:Y:S01]  /*2d3e0*/  IMAD.MOV.U32 R8, RZ, RZ, R19 ;  /* 0x000000ffff087224 */ /* 0x000fe200078e0013 */
[----:B------:R-:W-:Y:S01]  /*2d3f0*/  MOV R48, R17 ;  /* 0x0000001100307202 */ /* 0x000fe20000000f00 */
[----:B------:R-:W-:-:S02]  /*2d400*/  IMAD.MOV.U32 R9, RZ, RZ, R18 ;  /* 0x000000ffff097224 */ /* 0x000fc400078e0012 */
[----:B------:R-:W-:Y:S01]  /*2d410*/  IMAD.MOV.U32 R49, RZ, RZ, R16 ;  /* 0x000000ffff317224 */ /* 0x000fe200078e0010 */
[----:B------:R-:W-:Y:S04]  /*2d420*/  STL [R1+0x3e78], R8 ;  /* 0x003e780801007387 */ /* 0x000fe80000100800 */
[----:B------:R-:W-:Y:S04]  /*2d430*/  STL [R1+0x3e74], R9 ;  /* 0x003e740901007387 */ /* 0x000fe80000100800 */
[----:B------:R-:W-:Y:S04]  /*2d440*/  STL [R1+0x3e70], R48 ;  /* 0x003e703001007387 */ /* 0x000fe80000100800 */
[----:B------:R-:W-:Y:S04]  /*2d450*/  STL [R1+0x3e6c], R49 ;  /* 0x003e6c3101007387 */ /* 0x000fe80000100800 */
[----:B------:R-:W4:Y:S04]  /*2d460*/  LDL.LU.64 R16, [R1+0x2e0] ;  /* 0x0002e00001107983 */ /* 0x000f280000300a00 */
[----:B------:R-:W4:Y:S01]  /*2d470*/  LDL.LU.64 R18, [R1+0x2e8] ;  /* 0x0002e80001127983 */ /* 0x000f220000300a00 */
[-C--:B--2---:R-:W-:Y:S11]  /*2d480*/  HMMA.1688.F32.TF32 R12, R168, R4.reuse, R12 ;  /* 0x00000004a80c723c */ /* 0x084ff6000008100c */
[----:B------:R-:W-:Y:S11]  /*2d490*/  @!UPT UIADD3 URZ, URZ, URZ, URZ ;  /* 0x0000003f3f3ff290 */ /* 0x000ff6000fffe03f */
[----:B------:R-:W-:Y:S02]  /*2d4a0*/  @!UPT UIADD3 URZ, URZ, URZ, URZ ;  /* 0x0000003f3f3ff290 */ /* 0x000fe4000fffe03f */
[----:B------:R-:W-:Y:S01]  /*2d4b0*/  MOV R58, R15 ;  /* 0x0000000f003a7202 */ /* 0x000fe20000000f00 */
[----:B------:R-:W-:Y:S01]  /*2d4c0*/  IMAD.MOV.U32 R50, RZ, RZ, R14 ;  /* 0x000000ffff327224 */ /* 0x000fe200078e000e */
[----:B------:R-:W-:Y:S01]  /*2d4d0*/  MOV R10, R12 ;  /* 0x0000000c000a7202 */ /* 0x000fe20000000f00 */
[----:B------:R-:W-:Y:S02]  /*2d4e0*/  IMAD.MOV.U32 R11, RZ, RZ, R13 ;  /* 0x000000ffff0b7224 */ /* 0x000fe400078e000d */
[----:B------:R-:W2:Y:S04]  /*2d4f0*/  LDL.LU.64 R12, [R1+0x2c0] ;  /* 0x0002c000010c7983 */ /* 0x000ea80000300a00 */
[----:B------:R-:W2:Y:S04]  /*2d500*/  LDL.LU.64 R14, [R1+0x2c8] ;  /* 0x0002c800010e7983 */ /* 0x000ea80000300a00 */
[----:B------:R-:W-:Y:S04]  /*2d510*/  STL [R1+0x4074], R58 ;  /* 0x0040743a01007387 */ /* 0x000fe80000100800 */
[----:B------:R-:W-:Y:S04]  /*2d520*/  STL [R1+0x4070], R50 ;  /* 0x0040703201007387 */ /* 0x000fe80000100800 */
[----:B------:R-:W-:Y:S04]  /*2d530*/  STL [R1+0x406c], R11 ;  /* 0x00406c0b01007387 */ /* 0x000fe80000100800 */
[----:B------:R3:W-:Y:S04]  /*2d540*/  STL [R1+0x4068], R10 ;  /* 0x0040680a01007387 */ /* 0x0007e80000100800 */
[----:B------:R-:W2:Y:S04]  /*2d550*/  LDL.LU.64 R80, [R1+0x290] ;  /* 0x0002900001507983 */ /* 0x000ea80000300a00 */
[----:B------:R-:W2:Y:S01]  /*2d560*/  LDL.LU.64 R82, [R1+0x298] ;  /* 0x0002980001527983 */ /* 0x000ea20000300a00 */
[-C--:B---3--:R-:W-:Y:S11]  /*2d570*/  HMMA.1688.F32.TF32 R8, R172, R4.reuse, R72 ;  /* 0x00000004ac08723c */ /* 0x088ff60000081048 */
[----:B------:R-:W-:Y:S11]  /*2d580*/  @!UPT UIADD3 URZ, URZ, URZ, URZ ;  /* 0x0000003f3f3ff290 */ /* 0x000ff6000fffe03f */
[----:B------:R-:W-:Y:S01]  /*2d590*/  @!UPT UIADD3 URZ, URZ, URZ, URZ ;  /* 0x0000003f3f3ff290 */ /* 0x000fe2000fffe03f */
[----:B------:R-:W-:Y:S04]  /*2d5a0*/  STL.64 [R1+0x3b0], R8 ;  /* 0x0003b00801007387 */ /* 0x000fe80000100a00 */
[----:B------:R4:W-:Y:S04]  /*2d5b0*/  STL.64 [R1+0x3b8], R10 ;  /* 0x0003b80a01007387 */ /* 0x0009e80000100a00 */
[----:B------:R-:W3:Y:S04]  /*2d5c0*/  LDL.LU.64 R76, [R1+0x200] ;  /* 0x00020000014c7983 */ /* 0x000ee80000300a00 */
[----:B------:R-:W3:Y:S01]  /*2d5d0*/  LDL.LU.64 R78, [R1+0x208] ;  /* 0x00020800014e7983 */ /* 0x000ee20000300a00 */
[-C--:B----4-:R-:W-:Y:S03]  /*2d5e0*/  HMMA.1688.F32.TF32 R8, R176, R4.reuse, R68 ;  /* 0x00000004b008723c */ /* 0x090fe60000081044 */
[----:B------:R-:W4:Y:S04]  /*2d5f0*/  LDL.LU.64 R72, [R1+0x160] ;  /* 0x0001600001487983 */ /* 0x000f280000300a00 */
[----:B------:R-:W4:Y:S11]  /*2d600*/  LDL.LU.64 R74, [R1+0x168] ;  /* 0x00016800014a7983 */ /* 0x000f360000300a00 */
[----:B------:R-:W-:Y:S05]  /*2d610*/  @!UPT UIADD3 URZ, URZ, URZ, URZ ;  /* 0x0000003f3f3ff290 */ /* 0x000fea000fffe03f */
[----:B------:R-:W-:Y:S04]  /*2d620*/  STL.64 [R1+0x3c0], R8 ;  /* 0x0003c00801007387 */ /* 0x000fe80000100a00 */
[----:B------:R1:W-:Y:S04]  /*2d630*/  STL.64 [R1+0x3c8], R10 ;  /* 0x0003c80a01007387 */ /* 0x0003e80000100a00 */
[----:B------:R-:W4:Y:S04]  /*2d640*/  LDL.LU.64 R68, [R1+0x70] ;  /* 0x0000700001447983 */ /* 0x000f280000300a00 */
[----:B------:R-:W4:Y:S01]  /*2d650*/  LDL.LU.64 R70, [R1+0x78] ;  /* 0x0000780001467983 */ /* 0x000f220000300a00 */
[-C--:B-1----:R-:W-:Y:S11]  /*2d660*/  HMMA.1688.F32.TF32 R8, R180, R4.reuse, R84 ;  /* 0x00000004b408723c */ /* 0x082ff60000081054 */
[----:B------:R-:W-:Y:S11]  /*2d670*/  @!UPT UIADD3 URZ, URZ, URZ, URZ ;  /* 0x0000003f3f3ff290 */ /* 0x000ff6000fffe03f */
[----:B------:R-:W-:Y:S01]  /*2d680*/  @!UPT UIADD3 URZ, URZ, URZ, URZ ;  /* 0x0000003f3f3ff290 */ /* 0x000fe2000fffe03f */
[----:B------:R1:W-:Y:S01]  /*2d690*/  STL [R1+0x3ec], R11 ;  /* 0x0003ec0b01007387 */ /* 0x0003e20000100800 */
[----:B------:R-:W-:Y:S01]  /*2d6a0*/  IMAD.MOV.U32 R2, RZ, RZ, R8 ;  /* 0x000000ffff027224 */ /* 0x000fe200078e0008 */
[----:B------:R-:W-:Y:S01]  /*2d6b0*/  MOV R242, R10 ;  /* 0x0000000a00f27202 */ /* 0x000fe20000000f00 */
[----:B------:R-:W-:Y:S02]  /*2d6c0*/  IMAD.MOV.U32 R241, RZ, RZ, R9 ;  /* 0x000000fffff17224 */ /* 0x000fe400078e0009 */
[-C--:B-1----:R-:W-:Y:S01]  /*2d6d0*/  HMMA.1688.F32.TF32 R8, R164, R4.reuse, R52 ;  /* 0x00000004a408723c */ /* 0x082fe20000081034 */
[----:B------:R-:W-:Y:S04]  /*2d6e0*/  STL [R1+0x3f40], R2 ;  /* 0x003f400201007387 */ /* 0x000fe80000100800 */
[----:B------:R-:W-:Y:S04]  /*2d6f0*/  STL [R1+0x3f3c], R241 ;  /* 0x003f3cf101007387 */ /* 0x000fe80000100800 */
[----:B------:R-:W-:Y:S04]  /*2d700*/  STL [R1+0x3f38], R242 ;  /* 0x003f38f201007387 */ /* 0x000fe80000100800 */
[----:B------:R-:W4:Y:S04]  /*2d710*/  LDL.LU.64 R56, [R1+0x50] ;  /* 0x0000500001387983 */ /* 0x000f280000300a00 */
[----:B------:R-:W4:Y:S06]  /*2d720*/  LDL.LU.64 R58, [R1+0x58] ;  /* 0x00005800013a7983 */ /* 0x000f2c0000300a00 */
[----:B------:R-:W-:Y:S04]  /*2d730*/  STL.64 [R1+0x410], R8 ;  /* 0x0004100801007387 */ /* 0x000fe80000100a00 */
[----:B------:R1:W-:Y:S04]  /*2d740*/  STL.64 [R1+0x418], R10 ;  /* 0x0004180a01007387 */ /* 0x0003e80000100a00 */
[----:B------:R-:W4:Y:S04]  /*2d750*/  LDL.LU.64 R52, [R1+0x30] ;  /* 0x0000300001347983 */ /* 0x000f280000300a00 */
[----:B------:R-:W4:Y:S04]  /*2d760*/  LDL.LU.64 R54, [R1+0x38] ;  /* 0x0000380001367983 */ /* 0x000f280000300a00 */
[----:B------:R-:W4:Y:S04]  /*2d770*/  LDL.LU.64 R48, [R1+0x10] ;  /* 0x0000100001307983 */ /* 0x000f280000300a00 */
[----:B------:R-:W4:Y:S01]  /*2d780*/  LDL.LU.64 R50, [R1+0x18] ;  /* 0x0000180001327983 */ /* 0x000f220000300a00 */
[-C--:B-1----:R-:W-:Y:S03]  /*2d790*/  HMMA.1688.F32.TF32 R8, R60, R4.reuse, R16 ;  /* 0x000000043c08723c */ /* 0x082fe60000081010 */
[----:B------:R-:W1:Y:S11]  /*2d7a0*/  LDSM.16.M88.4 R16, [R252+0x42800] ;  /* 0x04280000fc10783b */ /* 0x000e760000000200 */
[----:B------:R-:W-:Y:S09]  /*2d7b0*/  @!UPT UIADD3 URZ, URZ, URZ, URZ ;  /* 0x0000003f3f3ff290 */ /* 0x000ff2000fffe03f */
[----:B------:R1:W-:Y:S04]  /*2d7c0*/  STL.64 [R1+0x420], R8 ;  /* 0x0004200801007387 */ /* 0x0003e80000100a00 */
[----:B------:R1:W-:Y:S04]  /*2d7d0*/  STL.64 [R1+0x428], R10 ;  /* 0x0004280a01007387 */ /* 0x0003e80000100a00 */
[----:B-1----:R-:W-:Y:S04]  /*2d7e0*/  STL [R1+0x407c], R18 ;  /* 0x00407c1201007387 */ /* 0x002fe80000100800 */
[----:B------:R-:W-:Y:S04]  /*2d7f0*/  STL [R1+0x4078], R19 ;  /* 0x0040781301007387 */ /* 0x000fe80000100800 */
[----:B------:R-:W4:Y:S04]  /*2d800*/  LDL.LU.64 R8, [R1+0x1160] ;  /* 0x0011600001087983 */ /* 0x000f280000300a00 */
[----:B------:R-:W4:Y:S01]  /*2d810*/  LDL.LU.64 R10, [R1+0x1168] ;  /* 0x00116800010a7983 */ /* 0x000f220000300a00 */
[-C--:B--2---:R-:W-:Y:S11]  /*2d820*/  HMMA.1688.F32.TF32 R12, R216, R4.reuse, R12 ;  /* 0x00000004d80c723c */ /* 0x084ff6000008100c */
[----:B------:R-:W-:Y:S11]  /*2d830*/  @!UPT UIADD3 URZ, URZ, URZ, URZ ;  /* 0x0000003f3f3ff290 */ /* 0x000ff6000fffe03f */
[----:B------:R-:W-:Y:S01]  /*2d840*/  @!UPT UIADD3 URZ, URZ, URZ, URZ ;  /* 0x0000003f3f3ff290 */ /* 0x000fe2000fffe03f */
[----:B------:R-:W-:Y:S04]  /*2d850*/  STL.64 [R1+0x480], R12 ;  /* 0x0004800c01007387 */ /* 0x000fe80000100a00 */
[----:B------:R-:W-:Y:S04]  /*2d860*/  STL.64 [R1+0x488], R14 ;  /* 0x0004880e01007387 */ /* 0x000fe80000100a00 */
[----:B------:R-:W1:Y:S01]  /*2d870*/  LDSM.16.M88.4 R12, [R252+0x43000] ;  /* 0x04300000fc0c783b */ /* 0x000e620000000200 */
[-C--:B------:R-:W-:Y:S03]  /*2d880*/  HMMA.1688.F32.TF32 R80, R212, R4.reuse, R80 ;  /* 0x00000004d450723c */ /* 0x080fe60000081050 */
[----:B-1----:R-:W-:Y:S04]  /*2d890*/  STL [R1+0x4084], R14 ;  /* 0x0040840e01007387 */ /* 0x002fe80000100800 */
[----:B------:R-:W-:Y:S11]  /*2d8a0*/  STL [R1+0x4080], R15 ;  /* 0x0040800f01007387 */ /* 0x000ff60000100800 */
[----:B------:R-:W-:Y:S05]  /*2d8b0*/  @!UPT UIADD3 URZ, URZ, URZ, URZ ;  /* 0x0000003f3f3ff290 */ /* 0x000fea000fffe03f */
[----:B------:R1:W-:Y:S04]  /*2d8c0*/  STL.64 [R1+0x550], R80 ;  /* 0x0005505001007387 */ /* 0x0003e80000100a00 */
[----:B------:R2:W-:Y:S04]  /*2d8d0*/  STL.64 [R1+0x558], R82 ;  /* 0x0005585201007387 */ /* 0x0005e80000100a00 */
[----:B------:R-:W4:Y:S01]  /*2d8e0*/  LDL.LU.64 R84, [R1+0x10b0] ;  /* 0x0010b00001547983 */ /* 0x000f220000300a00 */
[-C--:B---3--:R-:W-:Y:S08]  /*2d8f0*/  HMMA.1688.F32.TF32 R76, R208, R4.reuse, R76 ;  /* 0x00000004d04c723c */ /* 0x088ff0000008104c */
[-C--:B----4-:R-:W-:Y:S11]  /*2d900*/  HMMA.1688.F32.TF32 R72, R204, R4.reuse, R72 ;  /* 0x00000004cc48723c */ /* 0x090ff60000081048 */
[----:B------:R-:W-:Y:S04]  /*2d910*/  @!UPT UIADD3 URZ, URZ, URZ, URZ ;  /* 0x0000003f3f3ff290 */ /* 0x000fe8000fffe03f */
[----:B------:R3:W-:Y:S04]  /*2d920*/  STL.64 [R1+0x650], R76 ;  /* 0x0006504c01007387 */ /* 0x0007e80000100a00 */
[----:B------:R4:W-:Y:S04]  /*2d930*/  STL.64 [R1+0x658], R78 ;  /* 0x0006584e01007387 */ /* 0x0009e80000100a00 */
[----:B------:R-:W4:Y:S01]  /*2d940*/  LDL.LU.64 R86, [R1+0x10b8] ;  /* 0x0010b80001567983 */ /* 0x000f220000300a00 */
[-C--:B------:R-:W-:Y:S03]  /*2d950*/  HMMA.1688.F32.TF32 R68, R200, R4.reuse, R68 ;  /* 0x00000004c844723c */ /* 0x080fe60000081044 */
[----:B------:R-:W-:Y:S04]  /*2d960*/  STL.64 [R1+0x7d0], R72 ;  /* 0x0007d04801007387 */ /* 0x000fe80000100a00 */
[----:B------:R-:W-:Y:S04]  /*2d970*/  STL.64 [R1+0x7d8], R74 ;  /* 0x0007d84a01007387 */ /* 0x000fe80000100a00 */
[----:B-1----:R-:W4:Y:S04]  /*2d980*/  LDL.LU.64 R80, [R1+0xfe0] ;  /* 0x000fe00001507983 */ /* 0x002f280000300a00 */
[----:B--2---:R-:W2:Y:S08]  /*2d990*/  LDL.LU.64 R82, [R1+0xfe8] ;  /* 0x000fe80001527983 */ /* 0x004eb00000300a00 */
[----:B------:R-:W-:Y:S04]  /*2d9a0*/  STL.64 [R1+0x870], R68 ;  /* 0x0008704401007387 */ /* 0x000fe80000100a00 */
[----:B------:R-:W-:Y:S01]  /*2d9b0*/  STL.64 [R1+0x878], R70 ;  /* 0x0008784601007387 */ /* 0x000fe20000100a00 */
[-C--:B------:R-:W-:Y:S08]  /*2d9c0*/  HMMA.1688.F32.TF32 R56, R196, R4.reuse, R56 ;  /* 0x00000004c438723c */ /* 0x080ff00000081038 */
[-C--:B------:R-:W-:Y:S08]  /*2d9d0*/  HMMA.1688.F32.TF32 R52, R192, R4.reuse, R52 ;  /* 0x00000004c034723c */ /* 0x080ff00000081034 */
[-C--:B------:R-:W-:Y:S07]  /*2d9e0*/  HMMA.1688.F32.TF32 R48, R188, R4.reuse, R48 ;  /* 0x00000004bc30723c */ /* 0x080fee0000081030 */
[----:B------:R-:W-:Y:S04]  /*2d9f0*/  STL.64 [R1+0x980], R56 ;  /* 0x0009803801007387 */ /* 0x000fe80000100a00 */
[----:B------:R-:W-:Y:S04]  /*2da00*/  STL.64 [R1+0x988], R58 ;  /* 0x0009883a01007387 */ /* 0x000fe80000100a00 */
[----:B---3--:R-:W3:Y:S04]  /*2da10*/  LDL.LU.64 R76, [R1+0xe90] ;  /* 0x000e9000014c7983 */ /* 0x008ee80000300a00 */
[----:B------:R-:W-:Y:S04]  /*2da20*/  STL.64 [R1+0xaf0], R52 ;  /* 0x000af03401007387 */ /* 0x000fe80000100a00 */
[----:B------:R-:W-:Y:S04]  /*2da30*/  STL.64 [R1+0xaf8], R54 ;  /* 0x000af83601007387 */ /* 0x000fe80000100a00 */
[----:B----4-:R-:W3:Y:S04]  /*2da40*/  LDL.LU.64 R78, [R1+0xe98] ;  /* 0x000e9800014e7983 */ /* 0x010ee80000300a00 */
[----:B------:R-:W-:Y:S01]  /*2da50*/  STL.64 [R1+0xc50], R48 ;  /* 0x000c503001007387 */ /* 0x000fe20000100a00 */
[-C--:B------:R-:W-:Y:S03]  /*2da60*/  HMMA.1688.F32.TF32 R20, R184, R4.reuse, R20 ;  /* 0x00000004b814723c */ /* 0x080fe60000081014 */
[----:B------:R1:W-:Y:S05]  /*2da70*/  STL.64 [R1+0xc58], R50 ;  /* 0x000c583201007387 */ /* 0x0003ea0000100a00 */
[----:B-1----:R-:W-:Y:S01]  /*2da80*/  HMMA.1688.F32.TF32 R48, R64, R4, R248 ;  /* 0x000000044030723c */ /* 0x002fe200000810f8 */
[----:B------:R-:W-:Y:S07]  /*2da90*/  STL.64 [R1+0x4050], R6 ;  /* 0x0040500601007387 */ /* 0x000fee0000100a00 */
[----:B------:R-:W-:Y:S11]  /*2daa0*/  HMMA.1688.F32.TF32 R8, R168, R16, R8 ;  /* 0x00000010a808723c */ /* 0x000ff60000081008 */
[----:B------:R-:W-:Y:S04]  /*2dab0*/  @!UPT UIADD3 URZ, URZ, URZ, URZ ;  /* 0x0000003f3f3ff290 */ /* 0x000fe8000fffe03f */
[----:B------:R-:W-:Y:S04]  /*2dac0*/  STL.64 [R1+0xdc0], R48 ;  /* 0x000dc03001007387 */ /* 0x000fe80000100a00 */
[----:B------:R-:W-:Y:S04]  /*2dad0*/  STL.64 [R1+0xdc8], R50 ;  /* 0x000dc83201007387 */ /* 0x000fe80000100a00 */
[----:B------:R1:W-:Y:S04]  /*2dae0*/  STL.64 [R1+0xf00], R20 ;  /* 0x000f001401007387 */ /* 0x0003e80000100a00 */
[----:B------:R4:W-:Y:S04]  /*2daf0*/  STL.64 [R1+0xf08], R22 ;  /* 0x000f081601007387 */ /* 0x0009e80000100a00 */
[----:B-1----:R-:W3:Y:S04]  /*2db00*/  LDL.LU.64 R20, [R1+0x360] ;  /* 0x0003600001147983 */ /* 0x002ee80000300a00 */
[----:B----4-:R-:W4:Y:S01]  /*2db10*/  LDL.LU.64 R22, [R1+0x368] ;  /* 0x0003680001167983 */ /* 0x010f220000300a00 */
[----:B------:R-:W-:Y:S01]  /*2db20*/  IMAD.MOV.U32 R59, RZ, RZ, R8 ;  /* 0x000000ffff3b7224 */ /* 0x000fe200078e0008 */
[----:B------:R-:W-:Y:S01]  /*2db30*/  MOV R54, R10 ;  /* 0x0000000a00367202 */ /* 0x000fe20000000f00 */
[----:B------:R-:W-:-:S02]  /*2db40*/  IMAD.MOV.U32 R51, RZ, RZ, R9 ;  /* 0x000000ffff337224 */ /* 0x000fc400078e0009 */
[----:B------:R-:W-:Y:S01]  /*2db50*/  IMAD.MOV.U32 R55, RZ, RZ, R11 ;  /* 0x000000ffff377224 */ /* 0x000fe200078e000b */
        /* <DEDUP_REMOVED lines=8> */
[----:B------:R-:W-:Y:S04]  /*2dbe0*/  STL [R1+0x4094], R55 ;  /* 0x0040943701007387 */ /* 0x000fe80000100800 */
[----:B------:R1:W-:Y:S04]  /*2dbf0*/  STL [R1+0x4090], R54 ;  /* 0x0040903601007387 */ /* 0x0003e80000100800 */
[----:B------:R1:W-:Y:S04]  /*2dc00*/  STL [R1+0x408c], R51 ;  /* 0x00408c3301007387 */ /* 0x0003e80000100800 */
[----:B------:R2:W-:Y:S04]  /*2dc10*/  STL [R1+0x4088], R59 ;  /* 0x0040883b01007387 */ /* 0x0005e80000100800 */
[----:B------:R-:W4:Y:S04]  /*2dc20*/  LDL.LU.64 R52, [R1+0x1a0] ;  /* 0x0001a00001347983 */ /* 0x000f280000300a00 */
[----:B-1----:R-:W4:Y:S01]  /*2dc30*/  LDL.LU.64 R54, [R1+0x1a8] ;  /* 0x0001a80001367983 */ /* 0x002f220000300a00 */
[-C--:B------:R-:W-:Y:S11]  /*2dc40*/  HMMA.1688.F32.TF32 R48, R172, R16.reuse, R84 ;  /* 0x00000010ac30723c */ /* 0x080ff60000081054 */
[----:B------:R-:W-:Y:S11]  /*2dc50*/  @!UPT UIADD3 URZ, URZ, URZ, URZ ;  /* 0x0000003f3f3ff290 */ /* 0x000ff6000fffe03f */
[----:B------:R-:W-:Y:S01]  /*2dc60*/  @!UPT UIADD3 URZ, URZ, URZ, URZ ;  /* 0x0000003f3f3ff290 */ /* 0x000fe2000fffe03f */
[----:B------:R-:W-:Y:S04]  /*2dc70*/  STL.64 [R1+0x310], R48 ;  /* 0x0003103001007387 */ /* 0x000fe80000100a00 */
[----:B------:R1:W-:Y:S04]  /*2dc80*/  STL.64 [R1+0x318], R50 ;  /* 0x0003183201007387 */ /* 0x0003e80000100a00 */
[----:B------:R-:W4:Y:S04]  /*2dc90*/  LDL.LU.64 R56, [R1+0x60] ;  /* 0x0000600001387983 */ /* 0x000f280000300a00 */
[----:B--2---:R-:W2:Y:S01]  /*2dca0*/  LDL.LU.64 R58, [R1+0x68] ;  /* 0x00006800013a7983 */ /* 0x004ea20000300a00 */
[-C--:B-1----:R-:W-:Y:S11]  /*2dcb0*/  HMMA.1688.F32.TF32 R48, R176, R16.reuse, R80 ;  /* 0x00000010b030723c */ /* 0x082ff60000081050 */
[----:B------:R-:W-:Y:S11]  /*2dcc0*/  @!UPT UIADD3 URZ, URZ, URZ, URZ ;  /* 0x0000003f3f3ff290 */ /* 0x000ff6000fffe03f */
[----:B------:R-:W-:Y:S01]  /*2dcd0*/  @!UPT UIADD3 URZ, URZ, URZ, URZ ;  /* 0x0000003f3f3ff290 */ /* 0x000fe2000fffe03f */
[----:B------:R1:W-:Y:S04]  /*2dce0*/  STL.64 [R1+0x320], R48 ;  /* 0x0003203001007387 */ /* 0x0003e80000100a00 */
[----:B------:R1:W-:Y:S04]  /*2dcf0*/  STL.64 [R1+0x328], R50 ;  /* 0x0003283201007387 */ /* 0x0003e80000100a00 */
[----:B-1----:R-:W2:Y:S04]  /*2dd00*/  LDL.LU.64 R48, [R1+0x40] ;  /* 0x0000400001307983 */ /* 0x002ea80000300a00 */
[----:B------:R-:W2:Y:S01]  /*2dd10*/  LDL.LU.64 R50, [R1+0x48] ;  /* 0x0000480001327983 */ /* 0x000ea20000300a00 */
[----:B---3--:R-:W-:Y:S11]  /*2dd20*/  HMMA.1688.F32.TF32 R76, R180, R16, R76 ;  /* 0x00000010b44c723c */ /* 0x008ff6000008104c */
[----:B------:R-:W-:Y:S11]  /*2dd30*/  @!UPT UIADD3 URZ, URZ, URZ, URZ ;  /* 0x0000003f3f3ff290 */ /* 0x000ff6000fffe03f */
[----:B------:R-:W-:Y:S01]  /*2dd40*/  @!UPT UIADD3 URZ, URZ, URZ, URZ ;  /* 0x0000003f3f3ff290 */ /* 0x000fe2000fffe03f */
[----:B------:R4:W-:Y:S01]  /*2dd50*/  STL [R1+0x348], R78 ;  /* 0x0003484e01007387 */ /* 0x0009e20000100800 */
[----:B------:R-:W-:Y:S01]  /*2dd60*/  IMAD.MOV.U32 R241, RZ, RZ, R76 ;  /* 0x000000fffff17224 */ /* 0x000fe200078e004c */
[----:B------:R-:W-:Y:S01]  /*2dd70*/  MOV R242, R77 ;  /* 0x0000004d00f27202 */ /* 0x000fe20000000f00 */
[----:B------:R-:W-:-:S03]  /*2dd80*/  IMAD.MOV.U32 R0, RZ, RZ, R79 ;  /* 0x000000ffff007224 */ /* 0x000fc600078e004f */
[----:B------:R-:W-:Y:S04]  /*2dd90*/  STL [R1+0x3f4c], R241 ;  /* 0x003f4cf101007387 */ /* 0x000fe80000100800 */
[----:B------:R-:W-:Y:S04]  /*2dda0*/  STL [R1+0x3f48], R0 ;  /* 0x003f480001007387 */ /* 0x000fe80000100800 */
[----:B------:R-:W-:Y:S01]  /*2ddb0*/  STL [R1+0x3f44], R242 ;  /* 0x003f44f201007387 */ /* 0x000fe20000100800 */
[-C--:B----4-:R-:W-:Y:S03]  /*2ddc0*/  HMMA.1688.F32.TF32 R76, R164, R16.reuse, R20 ;  /* 0x00000010a44c723c */ /* 0x090fe60000081014 */
[----:B------:R-:W3:Y:S04]  /*2ddd0*/  LDL.LU.64 R20, [R1+0x20] ;  /* 0x0000200001147983 */ /* 0x000ee80000300a00 */
[----:B------:R-:W3:Y:S11]  /*2dde0*/  LDL.LU.64 R22, [R1+0x28] ;  /* 0x0000280001167983 */ /* 0x000ef60000300a00 */
[----:B------:R-:W-:Y:S05]  /*2ddf0*/  @!UPT UIADD3 URZ, URZ, URZ, URZ ;  /* 0x0000003f3f3ff290 */ /* 0x000fea000fffe03f */
[----:B------:R-:W-:Y:S04]  /*2de00*/  STL.64 [R1+0x360], R76 ;  /* 0x0003604c01007387 */ /* 0x000fe80000100a00 */
[----:B------:R1:W-:Y:S02]  /*2de10*/  STL.64 [R1+0x368], R78 ;  /* 0x0003684e01007387 */ /* 0x0003e40000100a00 */
[-C--:B-1----:R-:W-:Y:S02]  /*2de20*/  HMMA.1688.F32.TF32 R76, R60, R16.reuse, R8 ;  /* 0x000000103c4c723c */ /* 0x082fe40000081008 */
[----:B------:R-:W4:Y:S04]  /*2de30*/  LDL.LU.64 R8, [R1] ;  /* 0x0000000001087983 */ /* 0x000f280000300a00 */
[----:B------:R-:W4:Y:S11]  /*2de40*/  LDL.LU.64 R10, [R1+0x8] ;  /* 0x00000800010a7983 */ /* 0x000f360000300a00 */
[----:B------:R-:W-:Y:S06]  /*2de50*/  @!UPT UIADD3 URZ, URZ, URZ, URZ ;  /* 0x0000003f3f3ff290 */ /* 0x000fec000fffe03f */
[----:B------:R-:W-:Y:S04]  /*2de60*/  STL.64 [R1+0x380], R76 ;  /* 0x0003804c01007387 */ /* 0x000fe80000100a00 */
[----:B------:R1:W-:Y:S02]  /*2de70*/  STL.64 [R1+0x388], R78 ;  /* 0x0003884e01007387 */ /* 0x0003e40000100a00 */
[-C--:B-1----:R-:W-:Y:S08]  /*2de80*/  HMMA.1688.F32.TF32 R76, R216, R16.reuse, R72 ;  /* 0x00000010d84c723c */ /* 0x082ff00000081048 */
[-C--:B------:R-:W-:Y:S01]  /*2de90*/  HMMA.1688.F32.TF32 R72, R212, R16.reuse, R4 ;  /* 0x00000010d448723c */ /* 0x080fe20000081004 */
[----:B------:R-:W4:Y:S11]  /*2dea0*/  LDL.LU.64 R4, [R1+0x1230] ;  /* 0x0012300001047983 */ /* 0x000f360000300a00 */
[----:B------:R-:W-:Y:S03]  /*2deb0*/  @!UPT UIADD3 URZ, URZ, URZ, URZ ;  /* 0x0000003f3f3ff290 */ /* 0x000fe6000fffe03f */
[----:B------:R-:W-:Y:S04]  /*2dec0*/  STL.64 [R1+0x400], R76 ;  /* 0x0004004c01007387 */ /* 0x000fe80000100a00 */
[----:B------:R-:W-:Y:S04]  /*2ded0*/  STL.64 [R1+0x408], R78 ;  /* 0x0004084e01007387 */ /* 0x000fe80000100a00 */
[----:B------:R-:W4:Y:S04]  /*2dee0*/  LDL.LU.64 R6, [R1+0x1238] ;  /* 0x0012380001067983 */ /* 0x000f280000300a00 */
[----:B------:R-:W-:Y:S04]  /*2def0*/  STL.64 [R1+0x470], R72 ;  /* 0x0004704801007387 */ /* 0x000fe80000100a00 */
[----:B------:R1:W-:Y:S02]  /*2df00*/  STL.64 [R1+0x478], R74 ;  /* 0x0004784a01007387 */ /* 0x0003e40000100a00 */
[-C--:B-1----:R-:W-:Y:S02]  /*2df10*/  HMMA.1688.F32.TF32 R72, R208, R16.reuse, R68 ;  /* 0x00000010d048723c */ /* 0x082fe40000081044 */
[----:B------:R-:W4:Y:S04]  /*2df20*/  LDL.LU.64 R68, [R1+0x1130] ;  /* 0x0011300001447983 */ /* 0x000f280000300a00 */
[----:B------:R-:W4:Y:S11]  /*2df30*/  LDL.LU.64 R70, [R1+0x1138] ;  /* 0x0011380001467983 */ /* 0x000f360000300a00 */
[----:B------:R-:W-:Y:S06]  /*2df40*/  @!UPT UIADD3 URZ, URZ, URZ, URZ ;  /* 0x0000003f3f3ff290 */ /* 0x000fec000fffe03f */
        /* <DEDUP_REMOVED lines=8> */
[-C--:B--2---:R-:W-:Y:S02]  /*2dfd0*/  HMMA.1688.F32.TF32 R72, R200, R16.reuse, R56 ;  /* 0x00000010c848723c */ /* 0x084fe40000081038 */
[----:B------:R-:W2:Y:S04]  /*2dfe0*/  LDL.LU.64 R56, [R1+0xfa0] ;  /* 0x000fa00001387983 */ /* 0x000ea80000300a00 */
[----:B------:R-:W2:Y:S11]  /*2dff0*/  LDL.LU.64 R58, [R1+0xfa8] ;  /* 0x000fa800013a7983 */ /* 0x000eb60000300a00 */
[----:B------:R-:W-:Y:S06]  /*2e000*/  @!UPT UIADD3 URZ, URZ, URZ, URZ ;  /* 0x0000003f3f3ff290 */ /* 0x000fec000fffe03f */
[----:B------:R-:W-:Y:S04]  /*2e010*/  STL.64 [R1+0x820], R72 ;  /* 0x0008204801007387 */ /* 0x000fe80000100a00 */
[----:B------:R1:W-:Y:S02]  /*2e020*/  STL.64 [R1+0x828], R74 ;  /* 0x0008284a01007387 */ /* 0x0003e40000100a00 */
[-C--:B-1----:R-:W-:Y:S02]  /*2e030*/  HMMA.1688.F32.TF32 R72, R196, R16.reuse, R48 ;  /* 0x00000010c448723c */ /* 0x082fe40000081030 */
[----:B------:R-:W2:Y:S04]  /*2e040*/  LDL.LU.64 R48, [R1+0xe40] ;  /* 0x000e400001307983 */ /* 0x000ea80000300a00 */
[----:B------:R-:W2:Y:S11]  /*2e050*/  LDL.LU.64 R50, [R1+0xe48] ;  /* 0x000e480001327983 */ /* 0x000eb60000300a00 */
[----:B------:R-:W-:Y:S06]  /*2e060*/  @!UPT UIADD3 URZ, URZ, URZ, URZ ;  /* 0x0000003f3f3ff290 */ /* 0x000fec000fffe03f */
[----:B------:R-:W-:Y:S04]  /*2e070*/  STL.64 [R1+0x940], R72 ;  /* 0x0009404801007387 */ /* 0x000fe80000100a00 */
[----:B------:R3:W-:Y:S02]  /*2e080*/  STL.64 [R1+0x948], R74 ;  /* 0x0009484a01007387 */ /* 0x0007e40000100a00 */
[-C--:B---3--:R-:W-:Y:S02]  /*2e090*/  HMMA.1688.F32.TF32 R72, R192, R16.reuse, R20 ;  /* 0x00000010c048723c */ /* 0x088fe40000081014 */
[----:B------:R-:W2:Y:S04]  /*2e0a0*/  LDL.LU.64 R20, [R1+0xdf0] ;  /* 0x000df00001147983 */ /* 0x000ea80000300a00 */
[----:B------:R-:W2:Y:S02]  /*2e0b0*/  LDL.LU.64 R22, [R1+0xdf8] ;  /* 0x000df80001167983 */ /* 0x000ea40000300a00 */
[-C--:B----4-:R-:W-:Y:S11]  /*2e0c0*/  HMMA.1688.F32.TF32 R8, R188, R16.reuse, R8 ;  /* 0x00000010bc08723c */ /* 0x090ff60000081008 */
[----:B------:R-:W-:Y:S04]  /*2e0d0*/  @!UPT UIADD3 URZ, URZ, URZ, URZ ;  /* 0x0000003f3f3ff290 */ /* 0x000fe8000fffe03f */
[----:B------:R-:W-:Y:S04]  /*2e0e0*/  STL.64 [R1+0xab0], R72 ;  /* 0x000ab04801007387 */ /* 0x000fe80000100a00 */
[----:B------:R1:W-:Y:S02]  /*2e0f0*/  STL.64 [R1+0xab8], R74 ;  /* 0x000ab84a01007387 */ /* 0x0003e40000100a00 */
[-C--:B-1----:R-:W-:Y:S02]  /*2e100*/  HMMA.1688.F32.TF32 R72, R64, R16.reuse, R244 ;  /* 0x000000104048723c */ /* 0x082fe400000810f4 */
[----:B------:R-:W-:Y:S06]  /*2e110*/  STL.64 [R1+0xc30], R8 ;  /* 0x000c300801007387 */ /* 0x000fec0000100a00 */
[----:B------:R-:W-:Y:S01]  /*2e120*/  HMMA.1688.F32.TF32 R16, R184, R16, R24 ;  /* 0x00000010b810723c */ /* 0x000fe20000081018 */
[----:B------:R1:W-:Y:S11]  /*2e130*/  STL.64 [R1+0xc38], R10 ;  /* 0x000c380a01007387 */ /* 0x0003f60000100a00 */
[----:B------:R-:W-:Y:S03]  /*2e140*/  @!UPT UIADD3 URZ, URZ, URZ, URZ ;  /* 0x0000003f3f3ff290 */ /* 0x000fe6000fffe03f */
[----:B------:R4:W-:Y:S01]  /*2e150*/  STL.64 [R1+0xd90], R72 ;  /* 0x000d904801007387 */ /* 0x0009e20000100a00 */
[----:B-1----:R-:W-:Y:S03]  /*2e160*/  HMMA.1688.F32.TF32 R8, R168, R12, R4 ;  /* 0x0000000ca808723c */ /* 0x002fe60000081004 */
[----:B------:R1:W-:Y:S04]  /*2e170*/  STL.64 [R1+0xd98], R74 ;  /* 0x000d984a01007387 */ /* 0x0003e80000100a00 */
[----:B------:R1:W-:Y:S04]  /*2e180*/  STL.64 [R1+0xe90], R16 ;  /* 0x000e901001007387 */ /* 0x0003e80000100a00 */
[----:B------:R1:W-:Y:S11]  /*2e190*/  STL.64 [R1+0xe98], R18 ;  /* 0x000e981201007387 */ /* 0x0003f60000100a00 */
[----:B------:R-:W-:Y:S02]  /*2e1a0*/  @!UPT UIADD3 URZ, URZ, URZ, URZ ;  /* 0x0000003f3f3ff290 */ /* 0x000fe4000fffe03f */
[----:B------:R-:W-:Y:S01]  /*2e1b0*/  IMAD.MOV.U32 R7, RZ, RZ, R8 ;  /* 0x000000ffff077224 */ /* 0x000fe200078e0008 */
[----:B------:R-:W-:Y:S01]  /*2e1c0*/  MOV R6, R9 ;  /* 0x0000000900067202 */ /* 0x000fe20000000f00 */
[----:B------:R-:W-:Y:S01]  /*2e1d0*/  IMAD.MOV.U32 R5, RZ, RZ, R10 ;  /* 0x000000ffff057224 */ /* 0x000fe200078e000a */
[----:B------:R-:W3:Y:S01]  /*2e1e0*/  LDL.LU.64 R8, [R1+0xdd0] ;  /* 0x000dd00001087983 */ /* 0x000ee20000300a00 */
[----:B------:R-:W-:-:S03]  /*2e1f0*/  IMAD.MOV.U32 R4, RZ, RZ, R11 ;  /* 0x000000ffff047224 */ /* 0x000fc600078e000b */
[----:B------:R-:W3:Y:S04]  /*2e200*/  LDL.LU.64 R10, [R1+0xdd8] ;  /* 0x000dd800010a7983 */ /* 0x000ee80000300a00 */
[----:B----4-:R-:W4:Y:S04]  /*2e210*/  LDL.LU.64 R72, [R1+0x3f0] ;  /* 0x0003f00001487983 */ /* 0x010f280000300a00 */
[----:B-1----:R-:W4:Y:S04]  /*2e220*/  LDL.LU.64 R74, [R1+0x3f8] ;  /* 0x0003f800014a7983 */ /* 0x002f280000300a00 */
[----:B------:R-:W4:Y:S04]  /*2e230*/  LDL.LU.64 R16, [R1+0x370] ;  /* 0x0003700001107983 */ /* 0x000f280000300a00 */
[----:B------:R-:W4:Y:S04]  /*2e240*/  LDL.LU.64 R18, [R1+0x378] ;  /* 0x0003780001127983 */ /* 0x000f280000300a00 */
[----:B------:R-:W-:Y:S04]  /*2e250*/  STL [R1+0x40a4], R4 ;  /* 0x0040a40401007387 */ /* 0x000fe80000100800 */
[----:B------:R-:W-:Y:S04]  /*2e260*/  STL [R1+0x40a0], R5 ;  /* 0x0040a00501007387 */ /* 0x000fe80000100800 */
[----:B------:R-:W-:Y:S04]  /*2e270*/  STL [R1+0x409c], R6 ;  /* 0x00409c0601007387 */ /* 0x000fe80000100800 */
[----:B------:R1:W-:Y:S02]  /*2e280*/  STL [R1+0x4098], R7 ;  /* 0x0040980701007387 */ /* 0x0003e40000100800 */
        /* <DEDUP_REMOVED lines=16> */
[----:B------:R1:W-:Y:S04]  /*2e390*/  STL.64 [R1+0x2d0], R4 ;  /* 0x0002d00401007387 */ /* 0x0003e80000100a00 */
[----:B------:R1:W-:Y:S04]  /*2e3a0*/  STL.64 [R1+0x2d8], R6 ;  /* 0x0002d80601007387 */ /* 0x0003e80000100a00 */
[----:B-1----:R-:W2:Y:S04]  /*2e3b0*/  LDL.LU.64 R4, [R1+0xd0] ;  /* 0x0000d00001047983 */ /* 0x002ea80000300a00 */
[----:B------:R-:W2:Y:S01]  /*2e3c0*/  LDL.LU.64 R6, [R1+0xd8] ;  /* 0x0000d80001067983 */ /* 0x000ea20000300a00 */
[-C--:B------:R-:W-:Y:S08]  /*2e3d0*/  HMMA.1688.F32.TF32 R24, R164, R12.reuse, R48 ;  /* 0x0000000ca418723c */ /* 0x080ff00000081030 */
[-C--:B------:R-:W-:Y:S11]  /*2e3e0*/  HMMA.1688.F32.TF32 R20, R60, R12.reuse, R20 ;  /* 0x0000000c3c14723c */ /* 0x080ff60000081014 */
[----:B------:R-:W-:Y:S04]  /*2e3f0*/  @!UPT UIADD3 URZ, URZ, URZ, URZ ;  /* 0x0000003f3f3ff290 */ /* 0x000fe8000fffe03f */
[----:B------:R-:W-:Y:S04]  /*2e400*/  STL.64 [R1+0x2f0], R24 ;  /* 0x0002f01801007387 */ /* 0x000fe80000100a00 */
[----:B------:R-:W-:Y:S04]  /*2e410*/  STL.64 [R1+0x2f8], R26 ;  /* 0x0002f81a01007387 */ /* 0x000fe80000100a00 */
[----:B------:R-:W1:Y:S04]  /*2e420*/  LDSM.16.M88.4 R24, [R252+0x43800] ;  /* 0x04380000fc18783b */ /* 0x000e680000000200 */
[----:B------:R-:W2:Y:S04]  /*2e430*/  LDL.LU.64 R48, [R1+0xb0] ;  /* 0x0000b00001307983 */ /* 0x000ea80000300a00 */
[----:B------:R-:W2:Y:S04]  /*2e440*/  LDL.LU.64 R50, [R1+0xb8] ;  /* 0x0000b80001327983 */ /* 0x000ea80000300a00 */
[----:B------:R-:W-:Y:S04]  /*2e450*/  STL.64 [R1+0x2e0], R20 ;  /* 0x0002e01401007387 */ /* 0x000fe80000100a00 */
[----:B------:R3:W-:Y:S04]  /*2e460*/  STL.64 [R1+0x2e8], R22 ;  /* 0x0002e81601007387 */ /* 0x0007e80000100a00 */
[----:B-1----:R-:W-:Y:S04]  /*2e470*/  STL [R1+0x40ac], R26 ;  /* 0x0040ac1a01007387 */ /* 0x002fe80000100800 */
[----:B------:R-:W-:Y:S01]  /*2e480*/  STL [R1+0x40a8], R27 ;  /* 0x0040a81b01007387 */ /* 0x000fe20000100800 */
[-C--:B---3--:R-:W-:Y:S03]  /*2e490*/  HMMA.1688.F32.TF32 R20, R216, R12.reuse, R8 ;  /* 0x0000000cd814723c */ /* 0x088fe60000081008 */
[----:B------:R-:W3:Y:S04]  /*2e4a0*/  LDL.LU.64 R8, [R1+0x90] ;  /* 0x0000900001087983 */ /* 0x000ee80000300a00 */
[----:B------:R-:W3:Y:S11]  /*2e4b0*/  LDL.LU.64 R10, [R1+0x98] ;  /* 0x00009800010a7983 */ /* 0x000ef60000300a00 */
[----:B------:R-:W-:Y:S05]  /*2e4c0*/  @!UPT UIADD3 URZ, URZ, URZ, URZ ;  /* 0x0000003f3f3ff290 */ /* 0x000fea000fffe03f */
[----:B------:R-:W-:Y:S04]  /*2e4d0*/  STL.64 [R1+0x330], R20 ;  /* 0x0003301401007387 */ /* 0x000fe80000100a00 */
[----:B------:R-:W-:Y:S04]  /*2e4e0*/  STL.64 [R1+0x338], R22 ;  /* 0x0003381601007387 */ /* 0x000fe80000100a00 */
[----:B------:R-:W1:Y:S01]  /*2e4f0*/  LDSM.16.M88.4 R20, [R252+0x44000] ;  /* 0x04400000fc14783b */ /* 0x000e620000000200 */
[-C--:B----4-:R-:W-:Y:S08]  /*2e500*/  HMMA.1688.F32.TF32 R76, R212, R12.reuse, R72 ;  /* 0x0000000cd44c723c */ /* 0x090ff00000081048 */
[-C--:B------:R-:W-:Y:S01]  /*2e510*/  HMMA.1688.F32.TF32 R72, R208, R12.reuse, R16 ;  /* 0x0000000cd048723c */ /* 0x080fe20000081010 */
[----:B-1----:R-:W-:Y:S04]  /*2e520*/  STL [R1+0x40b4], R22 ;  /* 0x0040b41601007387 */ /* 0x002fe80000100800 */
[----:B------:R-:W-:Y:S04]  /*2e530*/  STL [R1+0x40b0], R23 ;  /* 0x0040b01701007387 */ /* 0x000fe80000100800 */
[----:B------:R-:W4:Y:S06]  /*2e540*/  LDL.LU.64 R16, [R1+0x12e0] ;  /* 0x0012e00001107983 */ /* 0x000f2c0000300a00 */
        /* <DEDUP_REMOVED lines=13> */
[----:B------:R-:W4:Y:S02]  /*2e620*/  LDL.LU.64 R54, [R1+0x1158] ;  /* 0x0011580001367983 */ /* 0x000f240000300a00 */
[-C--:B--2---:R-:W-:Y:S11]  /*2e630*/  HMMA.1688.F32.TF32 R56, R196, R12.reuse, R56 ;  /* 0x0000000cc438723c */ /* 0x084ff60000081038 */
[----:B------:R-:W-:Y:S04]  /*2e640*/  @!UPT UIADD3 URZ, URZ, URZ, URZ ;  /* 0x0000003f3f3ff290 */ /* 0x000fe8000fffe03f */
[----:B------:R-:W-:Y:S04]  /*2e650*/  STL.64 [R1+0x7e0], R72 ;  /* 0x0007e04801007387 */ /* 0x000fe80000100a00 */
[----:B------:R-:W-:Y:S04]  /*2e660*/  STL.64 [R1+0x7e8], R74 ;  /* 0x0007e84a01007387 */ /* 0x000fe80000100a00 */
[----:B------:R-:W2:Y:S04]  /*2e670*/  LDL.LU.64 R84, [R1+0x10a0] ;  /* 0x0010a00001547983 */ /* 0x000ea80000300a00 */
[----:B------:R-:W2:Y:S04]  /*2e680*/  LDL.LU.64 R86, [R1+0x10a8] ;  /* 0x0010a80001567983 */ /* 0x000ea80000300a00 */
[----:B------:R-:W-:Y:S04]  /*2e690*/  STL.64 [R1+0x910], R56 ;  /* 0x0009103801007387 */ /* 0x000fe80000100a00 */
[----:B------:R1:W-:Y:S02]  /*2e6a0*/  STL.64 [R1+0x918], R58 ;  /* 0x0009183a01007387 */ /* 0x0003e40000100a00 */
[-C--:B-1----:R-:W-:Y:S02]  /*2e6b0*/  HMMA.1688.F32.TF32 R56, R192, R12.reuse, R4 ;  /* 0x0000000cc038723c */ /* 0x082fe40000081004 */
[----:B------:R-:W2:Y:S04]  /*2e6c0*/  LDL.LU.64 R4, [R1+0xfc0] ;  /* 0x000fc00001047983 */ /* 0x000ea80000300a00 */
[----:B------:R-:W2:Y:S02]  /*2e6d0*/  LDL.LU.64 R6, [R1+0xfc8] ;  /* 0x000fc80001067983 */ /* 0x000ea40000300a00 */
[-C--:B------:R-:W-:Y:S11]  /*2e6e0*/  HMMA.1688.F32.TF32 R48, R188, R12.reuse, R48 ;  /* 0x0000000cbc30723c */ /* 0x080ff60000081030 */
[----:B------:R-:W-:Y:S04]  /*2e6f0*/  @!UPT UIADD3 URZ, URZ, URZ, URZ ;  /* 0x0000003f3f3ff290 */ /* 0x000fe8000fffe03f */
[----:B------:R-:W-:Y:S04]  /*2e700*/  STL.64 [R1+0xa60], R56 ;  /* 0x000a603801007387 */ /* 0x000fe80000100a00 */
[----:B------:R-:W-:Y:S04]  /*2e710*/  STL.64 [R1+0xa68], R58 ;  /* 0x000a683a01007387 */ /* 0x000fe80000100a00 */
[----:B------:R-:W2:Y:S04]  /*2e720*/  LDL.LU.64 R80, [R1+0xed0] ;  /* 0x000ed00001507983 */ /* 0x000ea80000300a00 */
[----:B------:R-:W2:Y:S04]  /*2e730*/  LDL.LU.64 R82, [R1+0xed8] ;  /* 0x000ed80001527983 */ /* 0x000ea80000300a00 */
[----:B------:R-:W-:Y:S04]  /*2e740*/  STL.64 [R1+0xbe0], R48 ;  /* 0x000be03001007387 */ /* 0x000fe80000100a00 */
[----:B------:R-:W-:Y:S04]  /*2e750*/  STL.64 [R1+0xbe8], R50 ;  /* 0x000be83201007387 */ /* 0x000fe80000100a00 */
[----:B------:R-:W2:Y:S04]  /*2e760*/  LDL.LU.64 R76, [R1+0xe10] ;  /* 0x000e1000014c7983 */ /* 0x000ea80000300a00 */
[----:B------:R-:W2:Y:S01]  /*2e770*/  LDL.LU.64 R78, [R1+0xe18] ;  /* 0x000e1800014e7983 */ /* 0x000ea20000300a00 */
[-C--:B---3--:R-:W-:Y:S08]  /*2e780*/  HMMA.1688.F32.TF32 R8, R64, R12.reuse, R8 ;  /* 0x0000000c4008723c */ /* 0x088ff00000081008 */
[----:B------:R-:W-:Y:S11]  /*2e790*/  HMMA.1688.F32.TF32 R12, R184, R12, R28 ;  /* 0x0000000cb80c723c */ /* 0x000ff6000008101c */
[----:B------:R-:W-:Y:S04]  /*2e7a0*/  @!UPT UIADD3 URZ, URZ, URZ, URZ ;  /* 0x0000003f3f3ff290 */ /* 0x000fe8000fffe03f */
[----:B------:R1:W-:Y:S04]  /*2e7b0*/  STL.64 [R1+0xd50], R8 ;  /* 0x000d500801007387 */ /* 0x0003e80000100a00 */
[----:B------:R3:W-:Y:S04]  /*2e7c0*/  STL.64 [R1+0xd58], R10 ;  /* 0x000d580a01007387 */ /* 0x0007e80000100a00 */
[----:B------:R-:W2:Y:S04]  /*2e7d0*/  LDL.LU.64 R72, [R1+0xdb0] ;  /* 0x000db00001487983 */ /* 0x000ea80000300a00 */
[----:B------:R-:W2:Y:S04]  /*2e7e0*/  LDL.LU.64 R74, [R1+0xdb8] ;  /* 0x000db800014a7983 */ /* 0x000ea80000300a00 */
[----:B-1----:R-:W2:Y:S04]  /*2e7f0*/  LDL.LU.64 R8, [R1+0x450] ;  /* 0x0004500001087983 */ /* 0x002ea80000300a00 */
[----:B---3--:R-:W3:Y:S04]  /*2e800*/  LDL.LU.64 R10, [R1+0x458] ;  /* 0x00045800010a7983 */ /* 0x008ee80000300a00 */
[----:B------:R-:W-:Y:S04]  /*2e810*/  STL.64 [R1+0xe70], R12 ;  /* 0x000e700c01007387 */ /* 0x000fe80000100a00 */
[----:B------:R1:W-:Y:S01]  /*2e820*/  STL.64 [R1+0xe78], R14 ;  /* 0x000e780e01007387 */ /* 0x0003e20000100a00 */
[-C--:B----4-:R-:W-:Y:S11]  /*2e830*/  HMMA.1688.F32.TF32 R48, R168, R24.reuse, R16 ;  /* 0x00000018a830723c */ /* 0x090ff60000081010 */
[----:B------:R-:W-:Y:S11]  /*2e840*/  @!UPT UIADD3 URZ, URZ, URZ, URZ ;  /* 0x0000003f3f3ff290 */ /* 0x000ff6000fffe03f */
[----:B------:R-:W-:Y:S02]  /*2e850*/  @!UPT UIADD3 URZ, URZ, URZ, URZ ;  /* 0x0000003f3f3ff290 */ /* 0x000fe4000fffe03f */
[----:B------:R-:W-:Y:S01]  /*2e860*/  IMAD.MOV.U32 R19, RZ, RZ, R49 ;  /* 0x000000ffff137224 */ /* 0x000fe200078e0031 */
[----:B------:R-:W-:Y:S01]  /*2e870*/  MOV R18, R48 ;  /* 0x0000003000127202 */ /* 0x000fe20000000f00 */
[-C--:B-1----:R-:W-:Y:S03]  /*2e880*/  HMMA.1688.F32.TF32 R12, R172, R24.reuse, R68 ;  /* 0x00000018ac0c723c */ /* 0x082fe60000081044 */
[----:B------:R-:W-:Y:S04]  /*2e890*/  STL [R1+0x40bc], R19 ;  /* 0x0040bc1301007387 */ /* 0x000fe80000100800 */
[----:B------:R-:W-:Y:S04]  /*2e8a0*/  STL [R1+0x40b8], R18 ;  /* 0x0040b81201007387 */ /* 0x000fe80000100800 */
[----:B------:R-:W4:Y:S04]  /*2e8b0*/  LDL.LU.64 R68, [R1+0x3d0] ;  /* 0x0003d00001447983 */ /* 0x000f280000300a00 */
[----:B------:R-:W4:Y:S08]  /*2e8c0*/  LDL.LU.64 R70, [R1+0x3d8] ;  /* 0x0003d80001467983 */ /* 0x000f300000300a00 */
[----:B------:R-:W-:Y:S04]  /*2e8d0*/  STL.64 [R1+0x1e0], R12 ;  /* 0x0001e00c01007387 */ /* 0x000fe80000100a00 */
[----:B------:R1:W-:Y:S02]  /*2e8e0*/  STL.64 [R1+0x1e8], R14 ;  /* 0x0001e80e01007387 */ /* 0x0003e40000100a00 */
[-C--:B-1----:R-:W-:Y:S02]  /*2e8f0*/  HMMA.1688.F32.TF32 R12, R176, R24.reuse, R52 ;  /* 0x00000018b00c723c */ /* 0x082fe40000081034 */
[----:B------:R-:W4:Y:S04]  /*2e900*/  LDL.LU.64 R52, [R1+0x2a0] ;  /* 0x0002a00001347983 */ /* 0x000f280000300a00 */
[----:B------:R-:W4:Y:S11]  /*2e910*/  LDL.LU.64 R54, [R1+0x2a8] ;  /* 0x0002a80001367983 */ /* 0x000f360000300a00 */
[----:B------:R-:W-:Y:S06]  /*2e920*/  @!UPT UIADD3 URZ, URZ, URZ, URZ ;  /* 0x0000003f3f3ff290 */ /* 0x000fec000fffe03f */
[----:B------:R-:W-:Y:S04]  /*2e930*/  STL.64 [R1+0x200], R12 ;  /* 0x0002000c01007387 */ /* 0x000fe80000100a00 */
[----:B------:R2:W-:Y:S04]  /*2e940*/  STL.64 [R1+0x208], R14 ;  /* 0x0002080e01007387 */ /* 0x0005e80000100a00 */
[----:B------:R-:W4:Y:S04]  /*2e950*/  LDL.LU.64 R16, [R1+0x190] ;  /* 0x0001900001107983 */ /* 0x000f280000300a00 */
[----:B------:R-:W4:Y:S01]  /*2e960*/  LDL.LU.64 R18, [R1+0x198] ;  /* 0x0001980001127983 */ /* 0x000f220000300a00 */
[-C--:B--2---:R-:W-:Y:S11]  /*2e970*/  HMMA.1688.F32.TF32 R12, R180, R24.reuse, R84 ;  /* 0x00000018b40c723c */ /* 0x084ff60000081054 */
[----:B------:R-:W-:Y:S11]  /*2e980*/  @!UPT UIADD3 URZ, URZ, URZ, URZ ;  /* 0x0000003f3f3ff290 */ /* 0x000ff6000fffe03f */
[----:B------:R-:W-:Y:S01]  /*2e990*/  @!UPT UIADD3 URZ, URZ, URZ, URZ ;  /* 0x0000003f3f3ff290 */ /* 0x000fe2000fffe03f */
[----:B------:R-:W-:Y:S04]  /*2e9a0*/  STL.64 [R1+0x240], R12 ;  /* 0x0002400c01007387 */ /* 0x000fe80000100a00 */
[----:B------:R1:W-:Y:S02]  /*2e9b0*/  STL.64 [R1+0x248], R14 ;  /* 0x0002480e01007387 */ /* 0x0003e40000100a00 */
[-C--:B-1----:R-:W-:Y:S02]  /*2e9c0*/  HMMA.1688.F32.TF32 R12, R164, R24.reuse, R4 ;  /* 0x00000018a40c723c */ /* 0x082fe40000081004 */
[----:B------:R-:W2:Y:S04]  /*2e9d0*/  LDL.LU.64 R4, [R1+0xc0] ;  /* 0x0000c00001047983 */ /* 0x000ea80000300a00 */
[----:B------:R-:W2:Y:S11]  /*2e9e0*/  LDL.LU.64 R6, [R1+0xc8] ;  /* 0x0000c80001067983 */ /* 0x000eb60000300a00 */
[----:B------:R-:W-:Y:S06]  /*2e9f0*/  @!UPT UIADD3 URZ, URZ, URZ, URZ ;  /* 0x0000003f3f3ff290 */ /* 0x000fec000fffe03f */
[----:B------:R-:W-:Y:S04]  /*2ea00*/  STL.64 [R1+0x280], R12 ;  /* 0x0002800c01007387 */ /* 0x000fe80000100a00 */
[----:B------:R1:W-:Y:S01]  /*2ea10*/  STL.64 [R1+0x288], R14 ;  /* 0x0002880e01007387 */ /* 0x0003e20000100a00 */
[-C--:B------:R-:W-:Y:S03]  /*2ea20*/  HMMA.1688.F32.TF32 R76, R216, R24.reuse, R76 ;  /* 0x00000018d84c723c */ /* 0x080fe6000008104c */
[----:B------:R-:W2:Y:S04]  /*2ea30*/  LDL.LU.64 R28, [R1+0xa0] ;  /* 0x0000a000011c7983 */ /* 0x000ea80000300a00 */
[----:B------:R-:W2:Y:S01]  /*2ea40*/  LDL.LU.64 R30, [R1+0xa8] ;  /* 0x0000a800011e7983 */ /* 0x000ea20000300a00 */
[-C--:B-1----:R-:W-:Y:S11]  /*2ea50*/  HMMA.1688.F32.TF32 R12, R60, R24.reuse, R80 ;  /* 0x000000183c0c723c */ /* 0x082ff60000081050 */
[----:B------:R-:W-:Y:S11]  /*2ea60*/  @!UPT UIADD3 URZ, URZ, URZ, URZ ;  /* 0x0000003f3f3ff290 */ /* 0x000ff6000fffe03f */
[----:B------:R-:W-:Y:S01]  /*2ea70*/  @!UPT UIADD3 URZ, URZ, URZ, URZ ;  /* 0x0000003f3f3ff290 */ /* 0x000fe2000fffe03f */
[----:B------:R1:W-:Y:S04]  /*2ea80*/  STL.64 [R1+0x270], R12 ;  /* 0x0002700c01007387 */ /* 0x0003e80000100a00 */
[----:B------:R1:W-:Y:S04]  /*2ea90*/  STL.64 [R1+0x278], R14 ;  /* 0x0002780e01007387 */ /* 0x0003e80000100a00 */
[----:B-1----:R-:W2:Y:S04]  /*2eaa0*/  LDL.LU.64 R12, [R1+0x80] ;  /* 0x00008000010c7983 */ /* 0x002ea80000300a00 */
[----:B------:R-:W2:Y:S04]  /*2eab0*/  LDL.LU.64 R14, [R1+0x88] ;  /* 0x00008800010e7983 */ /* 0x000ea80000300a00 */
[----:B------:R-:W-:Y:S04]  /*2eac0*/  STL.64 [R1+0x260], R76 ;  /* 0x0002604c01007387 */ /* 0x000fe80000100a00 */
[----:B------:R1:W-:Y:S02]  /*2ead0*/  STL.64 [R1+0x268], R78 ;  /* 0x0002684e01007387 */ /* 0x0003e40000100a00 */
[-C--:B-1----:R-:W-:Y:S08]  /*2eae0*/  HMMA.1688.F32.TF32 R76, R212, R24.reuse, R72 ;  /* 0x00000018d44c723c */ /* 0x082ff00000081048 */
[-C--:B---3--:R-:W-:Y:S01]  /*2eaf0*/  HMMA.1688.F32.TF32 R72, R208, R24.reuse, R8 ;  /* 0x00000018d048723c */ /* 0x088fe20000081008 */
[----:B------:R-:W3:Y:S11]  /*2eb00*/  LDL.LU.64 R8, [R1+0x1350] ;  /* 0x0013500001087983 */ /* 0x000ef60000300a00 */
[----:B------:R-:W-:Y:S03]  /*2eb10*/  @!UPT UIADD3 URZ, URZ, URZ, URZ ;  /* 0x0000003f3f3ff290 */ /* 0x000fe6000fffe03f */
[----:B------:R-:W-:Y:S04]  /*2eb20*/  STL.64 [R1+0x370], R76 ;  /* 0x0003704c01007387 */ /* 0x000fe80000100a00 */
[----:B------:R-:W-:Y:S04]  /*2eb30*/  STL.64 [R1+0x378], R78 ;  /* 0x0003784e01007387 */ /* 0x000fe80000100a00 */
[----:B------:R-:W3:Y:S04]  /*2eb40*/  LDL.LU.64 R10, [R1+0x1358] ;  /* 0x00135800010a7983 */ /* 0x000ee80000300a00 */
[----:B------:R1:W-:Y:S04]  /*2eb50*/  STL.64 [R1+0x450], R72 ;  /* 0x0004504801007387 */ /* 0x0003e80000100a00 */
[----:B------:R1:W-:Y:S04]  /*2eb60*/  STL.64 [R1+0x458], R74 ;  /* 0x0004584a01007387 */ /* 0x0003e80000100a00 */
[----:B-1----:R-:W3:Y:S04]  /*2eb70*/  LDL.LU.64 R72, [R1+0x12c0] ;  /* 0x0012c00001487983 */ /* 0x002ee80000300a00 */
[----:B------:R-:W3:Y:S01]  /*2eb80*/  LDL.LU.64 R74, [R1+0x12c8] ;  /* 0x0012c800014a7983 */ /* 0x000ee20000300a00 */
[-C--:B----4-:R-:W-:Y:S11]  /*2eb90*/  HMMA.1688.F32.TF32 R68, R204, R24.reuse, R68 ;  /* 0x00000018cc44723c */ /* 0x090ff60000081044 */
[----:B------:R-:W-:Y:S11]  /*2eba0*/  @!UPT UIADD3 URZ, URZ, URZ, URZ ;  /* 0x0000003f3f3ff290 */ /* 0x000ff6000fffe03f */
[----:B------:R-:W-:Y:S01]  /*2ebb0*/  @!UPT UIADD3 URZ, URZ, URZ, URZ ;  /* 0x0000003f3f3ff290 */ /* 0x000fe2000fffe03f */
[----:B------:R1:W-:Y:S01]  /*2ebc0*/  STL.64 [R1+0x5d0], R68 ;  /* 0x0005d04401007387 */ /* 0x0003e20000100a00 */
[-C--:B------:R-:W-:Y:S03]  /*2ebd0*/  HMMA.1688.F32.TF32 R52, R200, R24.reuse, R52 ;  /* 0x00000018c834723c */ /* 0x080fe60000081034 */
[----:B------:R4:W-:Y:S04]  /*2ebe0*/  STL.64 [R1+0x5d8], R70 ;  /* 0x0005d84601007387 */ /* 0x0009e80000100a00 */
[----:B-1----:R-:W3:Y:S04]  /*2ebf0*/  LDL.LU.64 R68, [R1+0x1220] ;  /* 0x0012200001447983 */ /* 0x002ee80000300a00 */
[----:B----4-:R-:W4:Y:S11]  /*2ec00*/  LDL.LU.64 R70, [R1+0x1228] ;  /* 0x0012280001467983 */ /* 0x010f360000300a00 */
[----:B------:R-:W-:Y:S01]  /*2ec10*/  @!UPT UIADD3 URZ, URZ, URZ, URZ ;  /* 0x0000003f3f3ff290 */ /* 0x000fe2000fffe03f */
        /* <DEDUP_REMOVED lines=10> */
[----:B------:R-:W2:Y:S02]  /*2ecc0*/  LDL.LU.64 R6, [R1+0x1068] ;  /* 0x0010680001067983 */ /* 0x000ea40000300a00 */
[-C--:B------:R-:W-:Y:S11]  /*2ecd0*/  HMMA.1688.F32.TF32 R28, R188, R24.reuse, R28 ;  /* 0x00000018bc1c723c */ /* 0x080ff6000008101c */
[----:B------:R-:W-:Y:S04]  /*2ece0*/  @!UPT UIADD3 URZ, URZ, URZ, URZ ;  /* 0x0000003f3f3ff290 */ /* 0x000fe8000fffe03f */
[----:B------:R1:W-:Y:S04]  /*2ecf0*/  STL.64 [R1+0x9f0], R52 ;  /* 0x0009f03401007387 */ /* 0x0003e80000100a00 */
[----:B------:R1:W-:Y:S04]  /*2ed00*/  STL.64 [R1+0x9f8], R54 ;  /* 0x0009f83601007387 */ /* 0x0003e80000100a00 */
[----:B-1----:R-:W2:Y:S04]  /*2ed10*/  LDL.LU.64 R52, [R1+0xf90] ;  /* 0x000f900001347983 */ /* 0x002ea80000300a00 */
[----:B------:R-:W2:Y:S04]  /*2ed20*/  LDL.LU.64 R54, [R1+0xf98] ;  /* 0x000f980001367983 */ /* 0x000ea80000300a00 */
[----:B------:R1:W-:Y:S01]  /*2ed30*/  STL.64 [R1+0xb80], R28 ;  /* 0x000b801c01007387 */ /* 0x0003e20000100a00 */
[-C--:B------:R-:W-:Y:S08]  /*2ed40*/  HMMA.1688.F32.TF32 R12, R64, R24.reuse, R12 ;  /* 0x00000018400c723c */ /* 0x080ff0000008100c */
[----:B------:R-:W-:Y:S01]  /*2ed50*/  HMMA.1688.F32.TF32 R24, R184, R24, R32 ;  /* 0x00000018b818723c */ /* 0x000fe20000081020 */
[----:B------:R1:W-:Y:S04]  /*2ed60*/  STL.64 [R1+0xb88], R30 ;  /* 0x000b881e01007387 */ /* 0x0003e80000100a00 */
[----:B-1----:R-:W2:Y:S04]  /*2ed70*/  LDL.LU.64 R28, [R1+0xeb0] ;  /* 0x000eb000011c7983 */ /* 0x002ea80000300a00 */
[----:B------:R-:W2:Y:S06]  /*2ed80*/  LDL.LU.64 R30, [R1+0xeb8] ;  /* 0x000eb800011e7983 */ /* 0x000eac0000300a00 */
[----:B------:R1:W-:Y:S04]  /*2ed90*/  STL.64 [R1+0xce0], R12 ;  /* 0x000ce00c01007387 */ /* 0x0003e80000100a00 */
[----:B------:R1:W-:Y:S04]  /*2eda0*/  STL.64 [R1+0xce8], R14 ;  /* 0x000ce80e01007387 */ /* 0x0003e80000100a00 */
[----:B-1----:R-:W2:Y:S04]  /*2edb0*/  LDL.LU.64 R12, [R1+0xe30] ;  /* 0x000e3000010c7983 */ /* 0x002ea80000300a00 */
[----:B------:R-:W2:Y:S04]  /*2edc0*/  LDL.LU.64 R14, [R1+0xe38] ;  /* 0x000e3800010e7983 */ /* 0x000ea80000300a00 */
[----:B------:R1:W-:Y:S04]  /*2edd0*/  STL.64 [R1+0xe40], R24 ;  /* 0x000e401801007387 */ /* 0x0003e80000100a00 */
[----:B------:R-:W-:Y:S04]  /*2ede0*/  STL.64 [R1+0xe48], R26 ;  /* 0x000e481a01007387 */ /* 0x000fe80000100a00 */
[----:B------:R-:W2:Y:S04]  /*2edf0*/  LDL.LU.64 R80, [R1+0xde0] ;  /* 0x000de00001507983 */ /* 0x000ea80000300a00 */
[----:B------:R-:W2:Y:S01]  /*2ee00*/  LDL.LU.64 R82, [R1+0xde8] ;  /* 0x000de80001527983 */ /* 0x000ea20000300a00 */
[-C--:B---3--:R-:W-:Y:S08]  /*2ee10*/  HMMA.1688.F32.TF32 R76, R168, R20.reuse, R8 ;  /* 0x00000014a84c723c */ /* 0x088ff00000081008 */
[-C--:B------:R-:W-:Y:S11]  /*2ee20*/  HMMA.1688.F32.TF32 R32, R172, R20.reuse, R72 ;  /* 0x00000014ac20723c */ /* 0x080ff60000081048 */
[----:B------:R-:W-:Y:S11]  /*2ee30*/  @!UPT UIADD3 URZ, URZ, URZ, URZ ;  /* 0x0000003f3f3ff290 */ /* 0x000ff6000fffe03f */
[----:B------:R-:W-:Y:S01]  /*2ee40*/  @!UPT UIADD3 URZ, URZ, URZ, URZ ;  /* 0x0000003f3f3ff290 */ /* 0x000fe2000fffe03f */
[----:B------:R-:W-:Y:S04]  /*2ee50*/  STL.64 [R1+0x170], R32 ;  /* 0x0001702001007387 */ /* 0x000fe80000100a00 */
[----:B------:R4:W-:Y:S01]  /*2ee60*/  STL.64 [R1+0x178], R34 ;  /* 0x0001782201007387 */ /* 0x0009e20000100a00 */
[----:B------:R-:W-:Y:S01]  /*2ee70*/  IMAD.MOV.U32 R11, RZ, RZ, R76 ;  /* 0x000000ffff0b7224 */ /* 0x000fe200078e004c */
[----:B-1----:R-:W-:Y:S01]  /*2ee80*/  MOV R25, R78 ;  /* 0x0000004e00197202 */ /* 0x002fe20000000f00 */
[----:B------:R-:W-:Y:S02]  /*2ee90*/  IMAD.MOV.U32 R10, RZ, RZ, R77 ;  /* 0x000000ffff0a7224 */ /* 0x000fe400078e004d */
[----:B------:R-:W-:Y:S01]  /*2eea0*/  IMAD.MOV.U32 R24, RZ, RZ, R79 ;  /* 0x000000ffff187224 */ /* 0x000fe200078e004f */
[----:B------:R-:W3:Y:S04]  /*2eeb0*/  LDL.LU.64 R76, [R1+0x580] ;  /* 0x00058000014c7983 */ /* 0x000ee80000300a00 */
[----:B------:R-:W3:Y:S04]  /*2eec0*/  LDL.LU.64 R78, [R1+0x588] ;  /* 0x00058800014e7983 */ /* 0x000ee80000300a00 */
[----:B------:R-:W3:Y:S04]  /*2eed0*/  LDL.LU.64 R72, [R1+0x4e0] ;  /* 0x0004e00001487983 */ /* 0x000ee80000300a00 */
[----:B------:R-:W3:Y:S01]  /*2eee0*/  LDL.LU.64 R74, [R1+0x4e8] ;  /* 0x0004e800014a7983 */ /* 0x000ee20000300a00 */
[-C--:B----4-:R-:W-:Y:S11]  /*2eef0*/  HMMA.1688.F32.TF32 R32, R176, R20.reuse, R68 ;  /* 0x00000014b020723c */ /* 0x090ff60000081044 */
[----:B------:R-:W-:Y:S11]  /*2ef00*/  @!UPT UIADD3 URZ, URZ, URZ, URZ ;  /* 0x0000003f3f3ff290 */ /* 0x000ff6000fffe03f */
[----:B------:R-:W-:Y:S01]  /*2ef10*/  @!UPT UIADD3 URZ, URZ, URZ, URZ ;  /* 0x0000003f3f3ff290 */ /* 0x000fe2000fffe03f */
[----:B------:R-:W-:Y:S04]  /*2ef20*/  STL.64 [R1+0x190], R32 ;  /* 0x0001902001007387 */ /* 0x000fe80000100a00 */
[----:B------:R-:W-:Y:S01]  /*2ef30*/  STL.64 [R1+0x198], R34 ;  /* 0x0001982201007387 */ /* 0x000fe20000100a00 */
[-C--:B------:R-:W-:Y:S03]  /*2ef40*/  HMMA.1688.F32.TF32 R16, R180, R20.reuse, R16 ;  /* 0x00000014b410723c */ /* 0x080fe60000081010 */
[----:B------:R-:W4:Y:S04]  /*2ef50*/  LDL.LU.64 R68, [R1+0x3a0] ;  /* 0x0003a00001447983 */ /* 0x000f280000300a00 */
[----:B------:R-:W4:Y:S11]  /*2ef60*/  LDL.LU.64 R70, [R1+0x3a8] ;  /* 0x0003a80001467983 */ /* 0x000f360000300a00 */
[----:B------:R-:W-:Y:S05]  /*2ef70*/  @!UPT UIADD3 URZ, URZ, URZ, URZ ;  /* 0x0000003f3f3ff290 */ /* 0x000fea000fffe03f */
[----:B------:R1:W-:Y:S04]  /*2ef80*/  STL.64 [R1+0x1c0], R16 ;  /* 0x0001c01001007387 */ /* 0x0003e80000100a00 */
[----:B------:R2:W-:Y:S04]  /*2ef90*/  STL.64 [R1+0x1c8], R18 ;  /* 0x0001c81201007387 */ /* 0x0005e80000100a00 */
[----:B-1----:R-:W4:Y:S04]  /*2efa0*/  LDL.LU.64 R16, [R1+0x1f0] ;  /* 0x0001f00001107983 */ /* 0x002f280000300a00 */
[----:B--2---:R-:W2:Y:S01]  /*2efb0*/  LDL.LU.64 R18, [R1+0x1f8] ;  /* 0x0001f80001127983 */ /* 0x004ea20000300a00 */
[-C--:B------:R-:W-:Y:S03]  /*2efc0*/  HMMA.1688.F32.TF32 R32, R164, R20.reuse, R4 ;  /* 0x00000014a420723c */ /* 0x080fe60000081004 */
[----:B------:R-:W2:Y:S04]  /*2efd0*/  LDL.LU.64 R4, [R1+0x140] ;  /* 0x0001400001047983 */ /* 0x000ea80000300a00 */
[----:B------:R-:W2:Y:S11]  /*2efe0*/  LDL.LU.64 R6, [R1+0x148] ;  /* 0x0001480001067983 */ /* 0x000eb60000300a00 */
[----:B------:R-:W-:Y:S05]  /*2eff0*/  @!UPT UIADD3 URZ, URZ, URZ, URZ ;  /* 0x0000003f3f3ff290 */ /* 0x000fea000fffe03f */
[----:B------:R-:W-:Y:S04]  /*2f000*/  STL.64 [R1+0x1b0], R32 ;  /* 0x0001b02001007387 */ /* 0x000fe80000100a00 */
[----:B------:R1:W-:Y:S02]  /*2f010*/  STL.64 [R1+0x1b8], R34 ;  /* 0x0001b82201007387 */ /* 0x0003e40000100a00 */
[-C--:B-1----:R-:W-:Y:S02]  /*2f020*/  HMMA.1688.F32.TF32 R32, R60, R20.reuse, R52 ;  /* 0x000000143c20723c */ /* 0x082fe40000081034 */
[----:B------:R-:W2:Y:S04]  /*2f030*/  LDL.LU.64 R52, [R1+0xe0] ;  /* 0x0000e00001347983 */ /* 0x000ea80000300a00 */
[----:B------:R-:W2:Y:S11]  /*2f040*/  LDL.LU.64 R54, [R1+0xe8] ;  /* 0x0000e80001367983 */ /* 0x000eb60000300a00 */
[----:B------:R-:W-:Y:S06]  /*2f050*/  @!UPT UIADD3 URZ, URZ, URZ, URZ ;  /* 0x0000003f3f3ff290 */ /* 0x000fec000fffe03f */
[----:B------:R-:W-:Y:S01]  /*2f060*/  STL.64 [R1+0x1a0], R32 ;  /* 0x0001a02001007387 */ /* 0x000fe20000100a00 */
[-C--:B------:R-:W-:Y:S03]  /*2f070*/  HMMA.1688.F32.TF32 R88, R216, R20.reuse, R28 ;  /* 0x00000014d858723c */ /* 0x080fe6000008101c */
[----:B------:R-:W-:Y:S04]  /*2f080*/  STL.64 [R1+0x1a8], R34 ;  /* 0x0001a82201007387 */ /* 0x000fe80000100a00 */
[----:B------:R-:W1:Y:S01]  /*2f090*/  LDSM.16.M88.4 R32, [R252+0x44800] ;  /* 0x04480000fc20783b */ /* 0x000e620000000200 */
[-C--:B------:R-:W-:Y:S03]  /*2f0a0*/  HMMA.1688.F32.TF32 R36, R184, R20.reuse, R36 ;  /* 0x00000014b824723c */ /* 0x080fe60000081024 */
[----:B------:R-:W1:Y:S05]  /*2f0b0*/  LDSM.16.M88.4 R28, [R252+0x45000] ;  /* 0x04500000fc1c783b */ /* 0x000e6a0000000200 */
[-C--:B------:R-:W-:Y:S07]  /*2f0c0*/  HMMA.1688.F32.TF32 R84, R212, R20.reuse, R12 ;  /* 0x00000014d454723c */ /* 0x080fee000008100c */
[----:B------:R-:W-:Y:S04]  /*2f0d0*/  STL.64 [R1+0x180], R88 ;  /* 0x0001805801007387 */ /* 0x000fe80000100a00 */
[----:B------:R-:W-:Y:S04]  /*2f0e0*/  STL.64 [R1+0x188], R90 ;  /* 0x0001885a01007387 */ /* 0x000fe80000100a00 */
[----:B------:R-:W1:Y:S04]  /*2f0f0*/  LDL.LU.64 R12, [R1+0x1420] ;  /* 0x00142000010c7983 */ /* 0x000e680000300a00 */
[----:B------:R-:W1:Y:S04]  /*2f100*/  LDL.LU.64 R14, [R1+0x1428] ;  /* 0x00142800010e7983 */ /* 0x000e680000300a00 */
[----:B------:R-:W-:Y:S04]  /*2f110*/  STL.64 [R1+0x2a0], R84 ;  /* 0x0002a05401007387 */ /* 0x000fe80000100a00 */
[----:B------:R3:W-:Y:S02]  /*2f120*/  STL.64 [R1+0x2a8], R86 ;  /* 0x0002a85601007387 */ /* 0x0007e40000100a00 */
[-C--:B---3--:R-:W-:Y:S08]  /*2f130*/  HMMA.1688.F32.TF32 R84, R208, R20.reuse, R80 ;  /* 0x00000014d054723c */ /* 0x088ff00000081050 */
[-C--:B------:R-:W-:Y:S08]  /*2f140*/  HMMA.1688.F32.TF32 R80, R204, R20.reuse, R76 ;  /* 0x00000014cc50723c */ /* 0x080ff0000008104c */
[-C--:B------:R-:W-:Y:S07]  /*2f150*/  HMMA.1688.F32.TF32 R76, R200, R20.reuse, R72 ;  /* 0x00000014c84c723c */ /* 0x080fee0000081048 */
[----:B------:R-:W-:Y:S04]  /*2f160*/  STL.64 [R1+0x3d0], R84 ;  /* 0x0003d05401007387 */ /* 0x000fe80000100a00 */
[----:B------:R-:W-:Y:S04]  /*2f170*/  STL.64 [R1+0x3d8], R86 ;  /* 0x0003d85601007387 */ /* 0x000fe80000100a00 */
[----:B------:R-:W-:Y:S04]  /*2f180*/  STL.64 [R1+0x5a0], R80 ;  /* 0x0005a05001007387 */ /* 0x000fe80000100a00 */
[----:B------:R-:W-:Y:S04]  /*2f190*/  STL.64 [R1+0x5a8], R82 ;  /* 0x0005a85201007387 */ /* 0x000fe80000100a00 */
[----:B------:R-:W-:Y:S04]  /*2f1a0*/  STL.64 [R1+0x760], R76 ;  /* 0x0007604c01007387 */ /* 0x000fe80000100a00 */
[----:B------:R-:W-:Y:S01]  /*2f1b0*/  STL.64 [R1+0x768], R78 ;  /* 0x0007684e01007387 */ /* 0x000fe20000100a00 */
[-C--:B----4-:R-:W-:Y:S08]  /*2f1c0*/  HMMA.1688.F32.TF32 R72, R196, R20.reuse, R68 ;  /* 0x00000014c448723c */ /* 0x090ff00000081044 */
[-C--:B--2---:R-:W-:Y:S01]  /*2f1d0*/  HMMA.1688.F32.TF32 R68, R192, R20.reuse, R16 ;  /* 0x00000014c044723c */ /* 0x084fe20000081010 */
[----:B------:R-:W2:Y:S11]  /*2f1e0*/  LDL.LU.64 R16, [R1+0x1360] ;  /* 0x0013600001107983 */ /* 0x000eb60000300a00 */
[----:B------:R-:W-:Y:S03]  /*2f1f0*/  @!UPT UIADD3 URZ, URZ, URZ, URZ ;  /* 0x0000003f3f3ff290 */ /* 0x000fe6000fffe03f */
[----:B------:R-:W-:Y:S04]  /*2f200*/  STL.64 [R1+0x850], R72 ;  /* 0x0008504801007387 */ /* 0x000fe80000100a00 */
[----:B------:R-:W-:Y:S04]  /*2f210*/  STL.64 [R1+0x858], R74 ;  /* 0x0008584a01007387 */ /* 0x000fe80000100a00 */
[----:B------:R-:W2:Y:S04]  /*2f220*/  LDL.LU.64 R18, [R1+0x1368] ;  /* 0x0013680001127983 */ /* 0x000ea80000300a00 */
[----:B------:R-:W-:Y:S04]  /*2f230*/  STL.64 [R1+0x9c0], R68 ;  /* 0x0009c04401007387 */ /* 0x000fe80000100a00 */
[----:B------:R3:W-:Y:S02]  /*2f240*/  STL.64 [R1+0x9c8], R70 ;  /* 0x0009c84601007387 */ /* 0x0007e40000100a00 */
[-C--:B---3--:R-:W-:Y:S02]  /*2f250*/  HMMA.1688.F32.TF32 R68, R188, R20.reuse, R4 ;  /* 0x00000014bc44723c */ /* 0x088fe40000081004 */
[----:B------:R-:W3:Y:S04]  /*2f260*/  LDL.LU.64 R4, [R1+0x12d0] ;  /* 0x0012d00001047983 */ /* 0x000ee80000300a00 */
[----:B------:R-:W3:Y:S02]  /*2f270*/  LDL.LU.64 R6, [R1+0x12d8] ;  /* 0x0012d80001067983 */ /* 0x000ee40000300a00 */
[----:B------:R-:W-:Y:S11]  /*2f280*/  HMMA.1688.F32.TF32 R52, R64, R20, R52 ;  /* 0x000000144034723c */ /* 0x000ff60000081034 */
[----:B------:R-:W-:Y:S04]  /*2f290*/  @!UPT UIADD3 URZ, URZ, URZ, URZ ;  /* 0x0000003f3f3ff290 */ /* 0x000fe8000fffe03f */
[----:B------:R-:W-:Y:S04]  /*2f2a0*/  STL.64 [R1+0xb50], R68 ;  /* 0x000b504401007387 */ /* 0x000fe80000100a00 */
[----:B------:R-:W-:Y:S04]  /*2f2b0*/  STL.64 [R1+0xb58], R70 ;  /* 0x000b584601007387 */ /* 0x000fe80000100a00 */
[----:B------:R4:W-:Y:S04]  /*2f2c0*/  STL.64 [R1+0xcb0], R52 ;  /* 0x000cb03401007387 */ /* 0x0009e80000100a00 */
[----:B------:R1:W-:Y:S04]  /*2f2d0*/  STL.64 [R1+0xcb8], R54 ;  /* 0x000cb83601007387 */ /* 0x0003e80000100a00 */
[----:B------:R-:W3:Y:S04]  /*2f2e0*/  LDL.LU.64 R96, [R1+0x1240] ;  /* 0x0012400001607983 */ /* 0x000ee80000300a00 */
[----:B------:R-:W3:Y:S01]  /*2f2f0*/  LDL.LU.64 R98, [R1+0x1248] ;  /* 0x0012480001627983 */ /* 0x000ee20000300a00 */
        /* <DEDUP_REMOVED lines=8> */
[----:B------:R-:W3:Y:S04]  /*2f380*/  LDL.LU.64 R92, [R1+0x1140] ;  /* 0x00114000015c7983 */ /* 0x000ee80000300a00 */
        /* <DEDUP_REMOVED lines=9> */
[----:B----4-:R-:W4:Y:S04]  /*2f420*/  LDL.LU.64 R52, [R1+0x790] ;  /* 0x0007900001347983 */ /* 0x010f280000300a00 */
[----:B-1----:R-:W4:Y:S01]  /*2f430*/  LDL.LU.64 R54, [R1+0x798] ;  /* 0x0007980001367983 */ /* 0x002f220000300a00 */
[-C--:B------:R-:W-:Y:S11]  /*2f440*/  HMMA.1688.F32.TF32 R36, R168, R32.reuse, R12 ;  /* 0x00000020a824723c */ /* 0x080ff6000008100c */
[----:B------:R-:W-:Y:S11]  /*2f450*/  @!UPT UIADD3 URZ, URZ, URZ, URZ ;  /* 0x0000003f3f3ff290 */ /* 0x000ff6000fffe03f */
[----:B------:R-:W-:Y:S02]  /*2f460*/  @!UPT UIADD3 URZ, URZ, URZ, URZ ;  /* 0x0000003f3f3ff290 */ /* 0x000fe4000fffe03f */
[----:B------:R-:W-:Y:S01]  /*2f470*/  MOV R14, R36 ;  /* 0x00000024000e7202 */ /* 0x000fe20000000f00 */
[----:B------:R-:W-:Y:S01]  /*2f480*/  IMAD.MOV.U32 R15, RZ, RZ, R37 ;  /* 0x000000ffff0f7224 */ /* 0x000fe200078e0025 */
[----:B------:R-:W-:Y:S01]  /*2f490*/  MOV R20, R39 ;  /* 0x0000002700147202 */ /* 0x000fe20000000f00 */
[----:B------:R-:W-:Y:S01]  /*2f4a0*/  IMAD.MOV.U32 R21, RZ, RZ, R38 ;  /* 0x000000ffff157224 */ /* 0x000fe200078e0026 */
[-C--:B--2---:R-:W-:Y:S11]  /*2f4b0*/  HMMA.1688.F32.TF32 R16, R172, R32.reuse, R16 ;  /* 0x00000020ac10723c */ /* 0x084ff60000081010 */
[----:B------:R-:W-:Y:S11]  /*2f4c0*/  @!UPT UIADD3 URZ, URZ, URZ, URZ ;  /* 0x0000003f3f3ff290 */ /* 0x000ff6000fffe03f */
[----:B------:R-:W-:Y:S01]  /*2f4d0*/  @!UPT UIADD3 URZ, URZ, URZ, URZ ;  /* 0x0000003f3f3ff290 */ /* 0x000fe2000fffe03f */
[----:B------:R-:W-:Y:S04]  /*2f4e0*/  STL.64 [R1+0x100], R16 ;  /* 0x0001001001007387 */ /* 0x000fe80000100a00 */
[----:B------:R-:W-:Y:S01]  /*2f4f0*/  STL.64 [R1+0x108], R18 ;  /* 0x0001081201007387 */ /* 0x000fe20000100a00 */
[-C--:B---3--:R-:W-:Y:S03]  /*2f500*/  HMMA.1688.F32.TF32 R4, R176, R32.reuse, R4 ;  /* 0x00000020b004723c */ /* 0x088fe60000081004 */
[----:B------:R-:W2:Y:S04]  /*2f510*/  LDL.LU.64 R68, [R1+0x500] ;  /* 0x0005000001447983 */ /* 0x000ea80000300a00 */
[----:B------:R-:W2:Y:S11]  /*2f520*/  LDL.LU.64 R70, [R1+0x508] ;  /* 0x0005080001467983 */ /* 0x000eb60000300a00 */
[----:B------:R-:W-:Y:S05]  /*2f530*/  @!UPT UIADD3 URZ, URZ, URZ, URZ ;  /* 0x0000003f3f3ff290 */ /* 0x000fea000fffe03f */
[----:B------:R1:W-:Y:S04]  /*2f540*/  STL.64 [R1+0x150], R4 ;  /* 0x0001500401007387 */ /* 0x0003e80000100a00 */
[----:B------:R3:W-:Y:S04]  /*2f550*/  STL.64 [R1+0x158], R6 ;  /* 0x0001580601007387 */ /* 0x0007e80000100a00 */
[----:B------:R-:W2:Y:S04]  /*2f560*/  LDL.LU.64 R72, [R1+0x4d0] ;  /* 0x0004d00001487983 */ /* 0x000ea80000300a00 */
[----:B------:R-:W2:Y:S04]  /*2f570*/  LDL.LU.64 R74, [R1+0x4d8] ;  /* 0x0004d800014a7983 */ /* 0x000ea80000300a00 */
[----:B------:R-:W2:Y:S04]  /*2f580*/  LDL.LU.64 R36, [R1+0x350] ;  /* 0x0003500001247983 */ /* 0x000ea80000300a00 */
[----:B------:R-:W2:Y:S04]  /*2f590*/  LDL.LU.64 R38, [R1+0x358] ;  /* 0x0003580001267983 */ /* 0x000ea80000300a00 */
[----:B-1----:R-:W2:Y:S04]  /*2f5a0*/  LDL.LU.64 R4, [R1+0x220] ;  /* 0x0002200001047983 */ /* 0x002ea80000300a00 */
[----:B---3--:R-:W3:Y:S04]  /*2f5b0*/  LDL.LU.64 R6, [R1+0x228] ;  /* 0x0002280001067983 */ /* 0x008ee80000300a00 */
[----:B------:R-:W3:Y:S04]  /*2f5c0*/  LDL.LU.64 R16, [R1+0xf0] ;  /* 0x0000f00001107983 */ /* 0x000ee80000300a00 */
[----:B------:R-:W3:Y:S01]  /*2f5d0*/  LDL.LU.64 R18, [R1+0xf8] ;  /* 0x0000f80001127983 */ /* 0x000ee20000300a00 */
[-C--:B------:R-:W-:Y:S11]  /*2f5e0*/  HMMA.1688.F32.TF32 R96, R180, R32.reuse, R96 ;  /* 0x00000020b460723c */ /* 0x080ff60000081060 */
[----:B------:R-:W-:Y:S11]  /*2f5f0*/  @!UPT UIADD3 URZ, URZ, URZ, URZ ;  /* 0x0000003f3f3ff290 */ /* 0x000ff6000fffe03f */
[----:B------:R-:W-:Y:S02]  /*2f600*/  @!UPT UIADD3 URZ, URZ, URZ, URZ ;  /* 0x0000003f3f3ff290 */ /* 0x000fe4000fffe03f */
[----:B------:R-:W-:Y:S01]  /*2f610*/  IMAD.MOV.U32 R241, RZ, RZ, R96 ;  /* 0x000000fffff17224 */ /* 0x000fe200078e0060 */
[----:B------:R-:W-:Y:S01]  /*2f620*/  MOV R242, R98 ;  /* 0x0000006200f27202 */ /* 0x000fe20000000f00 */
[----:B------:R-:W-:Y:S02]  /*2f630*/  IMAD.MOV.U32 R0, RZ, RZ, R97 ;  /* 0x000000ffff007224 */ /* 0x000fe400078e0061 */
[----:B------:R-:W-:Y:S02]  /*2f640*/  IMAD.MOV.U32 R2, RZ, RZ, R99 ;  /* 0x000000ffff027224 */ /* 0x000fe400078e0063 */
[-C--:B------:R-:W-:Y:S08]  /*2f650*/  HMMA.1688.F32.TF32 R96, R164, R32.reuse, R92 ;  /* 0x00000020a460723c */ /* 0x080ff0000008105c */
[-C--:B------:R-:W-:Y:S08]  /*2f660*/  HMMA.1688.F32.TF32 R92, R60, R32.reuse, R88 ;  /* 0x000000203c5c723c */ /* 0x080ff00000081058 */
[-C--:B------:R-:W-:Y:S08]  /*2f670*/  HMMA.1688.F32.TF32 R88, R216, R32.reuse, R84 ;  /* 0x00000020d858723c */ /* 0x080ff00000081054 */
[-C--:B------:R-:W-:Y:S08]  /*2f680*/  HMMA.1688.F32.TF32 R84, R212, R32.reuse, R80 ;  /* 0x00000020d454723c */ /* 0x080ff00000081050 */
[-C--:B------:R-:W-:Y:S01]  /*2f690*/  HMMA.1688.F32.TF32 R80, R208, R32.reuse, R76 ;  /* 0x00000020d050723c */ /* 0x080fe2000008104c */
[----:B------:R-:W-:Y:S07]  /*2f6a0*/  STL [R1+0x3fdc], R2 ;  /* 0x003fdc0201007387 */ /* 0x000fee0000100800 */
[-C--:B----4-:R-:W-:Y:S01]  /*2f6b0*/  HMMA.1688.F32.TF32 R76, R204, R32.reuse, R52 ;  /* 0x00000020cc4c723c */ /* 0x090fe20000081034 */
[----:B------:R-:W-:Y:S04]  /*2f6c0*/  STL [R1+0x3fd8], R242 ;  /* 0x003fd8f201007387 */ /* 0x000fe80000100800 */
[----:B------:R-:W-:Y:S04]  /*2f6d0*/  STL [R1+0x3fd4], R0 ;  /* 0x003fd40001007387 */ /* 0x000fe80000100800 */
[----:B------:R-:W-:Y:S04]  /*2f6e0*/  STL [R1+0x3fd0], R241 ;  /* 0x003fd0f101007387 */ /* 0x000fe80000100800 */
        /* <DEDUP_REMOVED lines=9> */
[----:B------:R-:W-:Y:S04]  /*2f780*/  STL.64 [R1+0x3a0], R80 ;  /* 0x0003a05001007387 */ /* 0x000fe80000100a00 */
[----:B------:R-:W-:Y:S04]  /*2f790*/  STL.64 [R1+0x3a8], R82 ;  /* 0x0003a85201007387 */ /* 0x000fe80000100a00 */
[----:B------:R-:W4:Y:S04]  /*2f7a0*/  LDL.LU.64 R54, [R1+0x1488] ;  /* 0x0014880001367983 */ /* 0x000f280000300a00 */
        /* <DEDUP_REMOVED lines=8> */
[-C--:B-1----:R-:W-:Y:S08]  /*2f830*/  HMMA.1688.F32.TF32 R76, R196, R32.reuse, R72 ;  /* 0x00000020c44c723c */ /* 0x082ff00000081048 */
[-C--:B------:R-:W-:Y:S08]  /*2f840*/  HMMA.1688.F32.TF32 R72, R192, R32.reuse, R36 ;  /* 0x00000020c048723c */ /* 0x080ff00000081024 */
[-C--:B---3--:R-:W-:Y:S07]  /*2f850*/  HMMA.1688.F32.TF32 R36, R188, R32.reuse, R4 ;  /* 0x00000020bc24723c */ /* 0x088fee0000081004 */
[----:B------:R-:W-:Y:S04]  /*2f860*/  STL.64 [R1+0x840], R76 ;  /* 0x0008404c01007387 */ /* 0x000fe80000100a00 */
[----:B------:R-:W-:Y:S04]  /*2f870*/  STL.64 [R1+0x848], R78 ;  /* 0x0008484e01007387 */ /* 0x000fe80000100a00 */
[----:B------:R-:W3:Y:S04]  /*2f880*/  LDL.LU.64 R4, [R1+0x1340] ;  /* 0x0013400001047983 */ /* 0x000ee80000300a00 */
[----:B------:R-:W-:Y:S04]  /*2f890*/  STL.64 [R1+0x9a0], R72 ;  /* 0x0009a04801007387 */ /* 0x000fe80000100a00 */
[----:B------:R-:W-:Y:S04]  /*2f8a0*/  STL.64 [R1+0x9a8], R74 ;  /* 0x0009a84a01007387 */ /* 0x000fe80000100a00 */
[----:B------:R-:W3:Y:S01]  /*2f8b0*/  LDL.LU.64 R6, [R1+0x1348] ;  /* 0x0013480001067983 */ /* 0x000ee20000300a00 */
[-C--:B------:R-:W-:Y:S03]  /*2f8c0*/  HMMA.1688.F32.TF32 R16, R64, R32.reuse, R16 ;  /* 0x000000204010723c */ /* 0x080fe60000081010 */
[----:B------:R1:W-:Y:S04]  /*2f8d0*/  STL.64 [R1+0xb30], R36 ;  /* 0x000b302401007387 */ /* 0x0003e80000100a00 */
[----:B------:R1:W-:Y:S11]  /*2f8e0*/  STL.64 [R1+0xb38], R38 ;  /* 0x000b382601007387 */ /* 0x0003f60000100a00 */
[----:B------:R-:W-:Y:S05]  /*2f8f0*/  @!UPT UIADD3 URZ, URZ, URZ, URZ ;  /* 0x0000003f3f3ff290 */ /* 0x000fea000fffe03f */
[----:B------:R1:W-:Y:S04]  /*2f900*/  STL.64 [R1+0xc90], R16 ;  /* 0x000c901001007387 */ /* 0x0003e80000100a00 */
[----:B-1----:R-:W3:Y:S04]  /*2f910*/  LDL.LU.64 R36, [R1+0x12b0] ;  /* 0x0012b00001247983 */ /* 0x002ee80000300a00 */
[----:B------:R-:W3:Y:S01]  /*2f920*/  LDL.LU.64 R38, [R1+0x12b8] ;  /* 0x0012b80001267983 */ /* 0x000ee20000300a00 */
[----:B------:R-:W-:Y:S03]  /*2f930*/  HMMA.1688.F32.TF32 R40, R184, R32, R40 ;  /* 0x00000020b828723c */ /* 0x000fe60000081028 */
        /* <DEDUP_REMOVED lines=9> */
[----:B------:R-:W3:Y:S01]  /*2f9d0*/  LDL.LU.64 R78, [R1+0xe58] ;  /* 0x000e5800014e7983 */ /* 0x000ee20000300a00 */
[----:B------:R-:W-:Y:S01]  /*2f9e0*/  IMAD.MOV.U32 R243, RZ, RZ, R18 ;  /* 0x000000fffff37224 */ /* 0x000fe200078e0012 */
[----:B------:R-:W-:-:S02]  /*2f9f0*/  MOV R49, R19 ;  /* 0x0000001300317202 */ /* 0x000fc40000000f00 */
[----:B------:R-:W3:Y:S04]  /*2fa00*/  LDL.LU.64 R16, [R1+0x7a0] ;  /* 0x0007a00001107983 */ /* 0x000ee80000300a00 */
[----:B------:R-:W3:Y:S04]  /*2fa10*/  LDL.LU.64 R18, [R1+0x7a8] ;  /* 0x0007a80001127983 */ /* 0x000ee80000300a00 */
[----:B------:R-:W-:Y:S04]  /*2fa20*/  STL [R1+0x3e90], R243 ;  /* 0x003e90f301007387 */ /* 0x000fe80000100800 */
[----:B------:R-:W-:Y:S04]  /*2fa30*/  STL [R1+0x3e8c], R49 ;  /* 0x003e8c3101007387 */ /* 0x000fe80000100800 */
[----:B------:R-:W-:Y:S04]  /*2fa40*/  STL.64 [R1+0xdf0], R40 ;  /* 0x000df02801007387 */ /* 0x000fe80000100a00 */
[----:B------:R2:W-:Y:S01]  /*2fa50*/  STL.64 [R1+0xdf8], R42 ;  /* 0x000df82a01007387 */ /* 0x0005e20000100a00 */
[-C--:B----4-:R-:W-:Y:S01]  /*2fa60*/  HMMA.1688.F32.TF32 R72, R168, R28.reuse, R52 ;  /* 0x0000001ca848723c */ /* 0x090fe20000081034 */
[----:B------:R-:W-:Y:S01]  /*2fa70*/  IMAD.MOV.U32 R58, RZ, RZ, R50 ;  /* 0x000000ffff3a7224 */ /* 0x000fe200078e0032 */
[----:B------:R-:W-:Y:S11]  /*2fa80*/  MOV R50, R51 ;  /* 0x0000003300327202 */ /* 0x000ff60000000f00 */
[----:B------:R-:W-:Y:S11]  /*2fa90*/  @!UPT UIADD3 URZ, URZ, URZ, URZ ;  /* 0x0000003f3f3ff290 */ /* 0x000ff6000fffe03f */
[----:B------:R-:W-:Y:S01]  /*2faa0*/  IMAD.MOV.U32 R55, RZ, RZ, R72 ;  /* 0x000000ffff377224 */ /* 0x000fe200078e0048 */
[----:B------:R-:W-:Y:S01]  /*2fab0*/  MOV R51, R74 ;  /* 0x0000004a00337202 */ /* 0x000fe20000000f00 */
[----:B------:R-:W-:Y:S02]  /*2fac0*/  IMAD.MOV.U32 R54, RZ, RZ, R73 ;  /* 0x000000ffff367224 */ /* 0x000fe400078e0049 */
[----:B------:R-:W-:Y:S01]  /*2fad0*/  IMAD.MOV.U32 R59, RZ, RZ, R75 ;  /* 0x000000ffff3b7224 */ /* 0x000fe200078e004b */
[-C--:B--2---:R-:W-:Y:S11]  /*2fae0*/  HMMA.1688.F32.TF32 R40, R172, R28.reuse, R68 ;  /* 0x0000001cac28723c */ /* 0x084ff60000081044 */
[----:B------:R-:W-:Y:S11]  /*2faf0*/  @!UPT UIADD3 URZ, URZ, URZ, URZ ;  /* 0x0000003f3f3ff290 */ /* 0x000ff6000fffe03f */
[----:B------:R-:W-:Y:S02]  /*2fb00*/  @!UPT UIADD3 URZ, URZ, URZ, URZ ;  /* 0x0000003f3f3ff290 */ /* 0x000fe4000fffe03f */
[----:B------:R-:W-:Y:S01]  /*2fb10*/  IMAD.MOV.U32 R33, RZ, RZ, R42 ;  /* 0x000000ffff217224 */ /* 0x000fe200078e002a */
[----:B------:R-:W-:Y:S01]  /*2fb20*/  MOV R32, R43 ;  /* 0x0000002b00207202 */ /* 0x000fe20000000f00 */
[----:B------:R1:W-:Y:S04]  /*2fb30*/  STL.64 [R1+0xd0], R40 ;  /* 0x0000d02801007387 */ /* 0x0003e80000100a00 */
[----:B------:R-:W-:Y:S04]  /*2fb40*/  STL.64 [R1+0x3ff8], R34 ;  /* 0x003ff82201007387 */ /* 0x000fe80000100a00 */
[----:B------:R2:W-:Y:S04]  /*2fb50*/  STL.64 [R1+0x3ff0], R32 ;  /* 0x003ff02001007387 */ /* 0x0005e80000100a00 */
[----:B------:R-:W4:Y:S04]  /*2fb60*/  LDL.LU.64 R72, [R1+0x6f0] ;  /* 0x0006f00001487983 */ /* 0x000f280000300a00 */
[----:B------:R-:W4:Y:S01]  /*2fb70*/  LDL.LU.64 R74, [R1+0x6f8] ;  /* 0x0006f800014a7983 */ /* 0x000f220000300a00 */
[-C--:B---3--:R-:W-:Y:S11]  /*2fb80*/  HMMA.1688.F32.TF32 R4, R176, R28.reuse, R4 ;  /* 0x0000001cb004723c */ /* 0x088ff60000081004 */
[----:B------:R-:W-:Y:S11]  /*2fb90*/  @!UPT UIADD3 URZ, URZ, URZ, URZ ;  /* 0x0000003f3f3ff290 */ /* 0x000ff6000fffe03f */
[----:B------:R-:W-:Y:S01]  /*2fba0*/  @!UPT UIADD3 URZ, URZ, URZ, URZ ;  /* 0x0000003f3f3ff290 */ /* 0x000fe2000fffe03f */
[----:B------:R3:W-:Y:S04]  /*2fbb0*/  STL.64 [R1+0xf0], R4 ;  /* 0x0000f00401007387 */ /* 0x0007e80000100a00 */
[----:B------:R1:W-:Y:S04]  /*2fbc0*/  STL.64 [R1+0xf8], R6 ;  /* 0x0000f80601007387 */ /* 0x0003e80000100a00 */
[----:B------:R-:W4:Y:S04]  /*2fbd0*/  LDL.LU.64 R68, [R1+0x4f0] ;  /* 0x0004f00001447983 */ /* 0x000f280000300a00 */
[----:B------:R-:W4:Y:S04]  /*2fbe0*/  LDL.LU.64 R70, [R1+0x4f8] ;  /* 0x0004f80001467983 */ /* 0x000f280000300a00 */
[----:B-1----:R-:W4:Y:S01]  /*2fbf0*/  LDL.LU.64 R40, [R1+0x4c0] ;  /* 0x0004c00001287983 */ /* 0x002f220000300a00 */
[-C--:B--2---:R-:W-:Y:S03]  /*2fc00*/  HMMA.1688.F32.TF32 R32, R180, R28.reuse, R36 ;  /* 0x0000001cb420723c */ /* 0x084fe60000081024 */
[----:B------:R-:W2:Y:S04]  /*2fc10*/  LDL.LU.64 R42, [R1+0x4c8] ;  /* 0x0004c800012a7983 */ /* 0x000ea80000300a00 */
[----:B---3--:R-:W3:Y:S04]  /*2fc20*/  LDL.LU.64 R4, [R1+0x250] ;  /* 0x0002500001047983 */ /* 0x008ee80000300a00 */
[----:B------:R-:W3:Y:S04]  /*2fc30*/  LDL.LU.64 R6, [R1+0x258] ;  /* 0x0002580001067983 */ /* 0x000ee80000300a00 */
[----:B------:R-:W3:Y:S04]  /*2fc40*/  LDL.LU.64 R36, [R1+0x210] ;  /* 0x0002100001247983 */ /* 0x000ee80000300a00 */
[----:B------:R-:W3:Y:S01]  /*2fc50*/  LDL.LU.64 R38, [R1+0x218] ;  /* 0x0002180001267983 */ /* 0x000ee20000300a00 */
[-C--:B------:R-:W-:Y:S03]  /*2fc60*/  HMMA.1688.F32.TF32 R92, R164, R28.reuse, R92 ;  /* 0x0000001ca45c723c */ /* 0x080fe6000008105c */
[----:B------:R-:W-:Y:S04]  /*2fc70*/  STL.64 [R1+0xc0], R32 ;  /* 0x0000c02001007387 */ /* 0x000fe80000100a00 */
[----:B------:R1:W-:Y:S01]  /*2fc80*/  STL.64 [R1+0xc8], R34 ;  /* 0x0000c82201007387 */ /* 0x0003e20000100a00 */
[-C--:B------:R-:W-:Y:S08]  /*2fc90*/  HMMA.1688.F32.TF32 R88, R60, R28.reuse, R88 ;  /* 0x0000001c3c58723c */ /* 0x080ff00000081058 */
[-C--:B------:R-:W-:Y:S08]  /*2fca0*/  HMMA.1688.F32.TF32 R80, R212, R28.reuse, R80 ;  /* 0x0000001cd450723c */ /* 0x080ff00000081050 */
[-C--:B-1----:R-:W-:Y:S08]  /*2fcb0*/  HMMA.1688.F32.TF32 R32, R216, R28.reuse, R84 ;  /* 0x0000001cd820723c */ /* 0x082ff00000081054 */
[-C--:B------:R-:W-:Y:S01]  /*2fcc0*/  HMMA.1688.F32.TF32 R76, R208, R28.reuse, R76 ;  /* 0x0000001cd04c723c */ /* 0x080fe2000008104c */
[----:B------:R-:W-:Y:S04]  /*2fcd0*/  STL.64 [R1+0xb0], R92 ;  /* 0x0000b05c01007387 */ /* 0x000fe80000100a00 */
[----:B------:R-:W-:Y:S04]  /*2fce0*/  STL.64 [R1+0xb8], R94 ;  /* 0x0000b85e01007387 */ /* 0x000fe80000100a00 */
[----:B------:R-:W-:Y:S04]  /*2fcf0*/  STL.64 [R1+0xa0], R88 ;  /* 0x0000a05801007387 */ /* 0x000fe80000100a00 */
[----:B------:R-:W-:Y:S04]  /*2fd00*/  STL.64 [R1+0xa8], R90 ;  /* 0x0000a85a01007387 */ /* 0x000fe80000100a00 */
[----:B------:R1:W-:Y:S04]  /*2fd10*/  STL.64 [R1+0x90], R32 ;  /* 0x0000902001007387 */ /* 0x0003e80000100a00 */
[----:B------:R1:W-:Y:S04]  /*2fd20*/  STL.64 [R1+0x98], R34 ;  /* 0x0000982201007387 */ /* 0x0003e80000100a00 */
[----:B-1----:R-:W3:Y:S04]  /*2fd30*/  LDL.LU.64 R32, [R1+0x1510] ;  /* 0x0015100001207983 */ /* 0x002ee80000300a00 */
[----:B------:R-:W-:Y:S04]  /*2fd40*/  STL.64 [R1+0x80], R80 ;  /* 0x0000805001007387 */ /* 0x000fe80000100a00 */
[----:B------:R-:W-:Y:S04]  /*2fd50*/  STL.64 [R1+0x88], R82 ;  /* 0x0000885201007387 */ /* 0x000fe80000100a00 */
[----:B------:R-:W3:Y:S04]  /*2fd60*/  LDL.LU.64 R34, [R1+0x1518] ;  /* 0x0015180001227983 */ /* 0x000ee80000300a00 */
[----:B------:R-:W-:Y:S04]  /*2fd70*/  STL.64 [R1+0x350], R76 ;  /* 0x0003504c01007387 */ /* 0x000fe80000100a00 */
[----:B------:R1:W-:Y:S02]  /*2fd80*/  STL.64 [R1+0x358], R78 ;  /* 0x0003584e01007387 */ /* 0x0003e40000100a00 */
[-C--:B-1----:R-:W-:Y:S02]  /*2fd90*/  HMMA.1688.F32.TF32 R76, R204, R28.reuse, R16 ;  /* 0x0000001ccc4c723c */ /* 0x082fe40000081010 */
[----:B------:R-:W3:Y:S04]  /*2fda0*/  LDL.LU.64 R16, [R1+0x1500] ;  /* 0x0015000001107983 */ /* 0x000ee80000300a00 */
[----:B------:R-:W3:Y:S11]  /*2fdb0*/  LDL.LU.64 R18, [R1+0x1508] ;  /* 0x0015080001127983 */ /* 0x000ef60000300a00 */
[----:B------:R-:W-:Y:S06]  /*2fdc0*/  @!UPT UIADD3 URZ, URZ, URZ, URZ ;  /* 0x0000003f3f3ff290 */ /* 0x000fec000fffe03f */
[----:B------:R-:W-:Y:S04]  /*2fdd0*/  STL.64 [R1+0x500], R76 ;  /* 0x0005004c01007387 */ /* 0x000fe80000100a00 */
[----:B------:R4:W-:Y:S02]  /*2fde0*/  STL.64 [R1+0x508], R78 ;  /* 0x0005084e01007387 */ /* 0x0009e40000100a00 */
[-C--:B----4-:R-:W-:Y:S11]  /*2fdf0*/  HMMA.1688.F32.TF32 R76, R200, R28.reuse, R72 ;  /* 0x0000001cc84c723c */ /* 0x090ff60000081048 */
[----:B------:R-:W-:Y:S11]  /*2fe00*/  @!UPT UIADD3 URZ, URZ, URZ, URZ ;  /* 0x0000003f3f3ff290 */ /* 0x000ff6000fffe03f */
[----:B------:R-:W-:Y:S01]  /*2fe10*/  @!UPT UIADD3 URZ, URZ, URZ, URZ ;  /* 0x0000003f3f3ff290 */ /* 0x000fe2000fffe03f */
[----:B------:R1:W-:Y:S04]  /*2fe20*/  STL.64 [R1+0x6f0], R76 ;  /* 0x0006f04c01007387 */ /* 0x0003e80000100a00 */
[----:B------:R4:W-:Y:S01]  /*2fe30*/  STL.64 [R1+0x6f8], R78 ;  /* 0x0006f84e01007387 */ /* 0x0009e20000100a00 */
[-C--:B------:R-:W-:Y:S08]  /*2fe40*/  HMMA.1688.F32.TF32 R72, R196, R28.reuse, R68 ;  /* 0x0000001cc448723c */ /* 0x080ff00000081044 */
[-C--:B--2---:R-:W-:Y:S08]  /*2fe50*/  HMMA.1688.F32.TF32 R68, R192, R28.reuse, R40 ;  /* 0x0000001cc044723c */ /* 0x084ff00000081028 */
[-C--:B---3--:R-:W-:Y:S08]  /*2fe60*/  HMMA.1688.F32.TF32 R40, R188, R28.reuse, R4 ;  /* 0x0000001cbc28723c */ /* 0x088ff00000081004 */
[----:B------:R-:W-:Y:S01]  /*2fe70*/  HMMA.1688.F32.TF32 R36, R64, R28, R36 ;  /* 0x0000001c4024723c */ /* 0x000fe20000081024 */
[----:B------:R-:W-:Y:S04]  /*2fe80*/  STL.64 [R1+0x830], R72 ;  /* 0x0008304801007387 */ /* 0x000fe80000100a00 */
[----:B------:R-:W-:Y:S04]  /*2fe90*/  STL.64 [R1+0x838], R74 ;  /* 0x0008384a01007387 */ /* 0x000fe80000100a00 */
[----:B------:R-:W2:Y:S04]  /*2fea0*/  LDL.LU.64 R4, [R1+0x14f0] ;  /* 0x0014f00001047983 */ /* 0x000ea80000300a00 */
[----:B------:R-:W-:Y:S04]  /*2feb0*/  STL.64 [R1+0x990], R68 ;  /* 0x0009904401007387 */ /* 0x000fe80000100a00 */
[----:B------:R-:W-:Y:S04]  /*2fec0*/  STL.64 [R1+0x998], R70 ;  /* 0x0009984601007387 */ /* 0x000fe80000100a00 */
[----:B------:R-:W2:Y:S04]  /*2fed0*/  LDL.LU.64 R6, [R1+0x14f8] ;  /* 0x0014f80001067983 */ /* 0x000ea80000300a00 */
[----:B------:R-:W-:Y:S04]  /*2fee0*/  STL.64 [R1+0xb20], R40 ;  /* 0x000b202801007387 */ /* 0x000fe80000100a00 */
[----:B------:R-:W-:Y:S04]  /*2fef0*/  STL.64 [R1+0xb28], R42 ;  /* 0x000b282a01007387 */ /* 0x000fe80000100a00 */
[----:B------:R3:W-:Y:S04]  /*2ff00*/  STL.64 [R1+0xc88], R38 ;  /* 0x000c882601007387 */ /* 0x0007e80000100a00 */
[----:B-1----:R-:W2:Y:S04]  /*2ff10*/  LDL.LU.64 R76, [R1+0x1520] ;  /* 0x00152000014c7983 */ /* 0x002ea80000300a00 */
[----:B----4-:R-:W4:Y:S01]  /*2ff20*/  LDL.LU.64 R78, [R1+0x1528] ;  /* 0x00152800014e7983 */ /* 0x010f220000300a00 */
[----:B------:R-:W-:-:S02]  /*2ff30*/  IMAD.MOV.U32 R243, RZ, RZ, R36 ;  /* 0x000000fffff37224 */ /* 0x000fc400078e0024 */
[----:B------:R-:W-:Y:S01]  /*2ff40*/  IMAD.MOV.U32 R49, RZ, RZ, R37 ;  /* 0x000000ffff317224 */ /* 0x000fe200078e0025 */
[----:B------:R-:W1:Y:S01]  /*2ff50*/  LDSM.16.M88.4 R72, [R252+0x45800] ;  /* 0x04580000fc48783b */ /* 0x000e620000000200 */
[----:B---3--:R-:W-:Y:S03]  /*2ff60*/  HMMA.1688.F32.TF32 R36, R184, R28, R44 ;  /* 0x0000001cb824723c */ /* 0x008fe6000008102c */
[----:B------:R-:W-:Y:S04]  /*2ff70*/  STL [R1+0x3e98], R243 ;  /* 0x003e98f301007387 */ /* 0x000fe80000100800 */
[----:B------:R-:W-:Y:S04]  /*2ff80*/  STL [R1+0x3e94], R49 ;  /* 0x003e943101007387 */ /* 0x000fe80000100800 */
[----:B------:R-:W3:Y:S04]  /*2ff90*/  LDSM.16.M88.4 R68, [R252+0x46000] ;  /* 0x04600000fc44783b */ /* 0x000ee80000000200 */
[----:B------:R-:W-:Y:S04]  /*2ffa0*/  LDSM.16.M88.4 R40, [R252+0x47000] ;  /* 0x04700000fc28783b */ /* 0x000fe80000000200 */
[----:B------:R-:W2:Y:S04]  /*2ffb0*/  LDSM.16.M88.4 R44, [R252+0x46800] ;  /* 0x04680000fc2c783b */ /* 0x000ea80000000200 */
[----:B------:R-:W-:Y:S04]  /*2ffc0*/  STL.64 [R1+0xde0], R36 ;  /* 0x000de02401007387 */ /* 0x000fe80000100a00 */
[----:B------:R-:W-:Y:S04]  /*2ffd0*/  STL.64 [R1+0xde8], R38 ;  /* 0x000de82601007387 */ /* 0x000fe80000100a00 */
[----:B------:R-:W-:Y:S04]  /*2ffe0*/  STL [R1+0x3a80], R252 ;  /* 0x003a80fc01007387 */ /* 0x000fe80000100800 */
[----:B------:R-:W4:Y:S04]  /*2fff0*/  LDL.LU.64 R88, [R1+0x14e0] ;  /* 0x0014e00001587983 */ /* 0x000f280000300a00 */
[----:B------:R-:W4:Y:S01]  /*30000*/  LDL.LU.64 R90, [R1+0x14e8] ;  /* 0x0014e800015a7983 */ /* 0x000f220000300a00 */
[C---:B-1----:R-:W-:Y:S03]  /*30010*/  HMMA.1688.F32.TF32 R80, R168.reuse, R72, R32 ;  /* 0x00000048a850723c */ /* 0x042fe60000081020 */
[----:B------:R-:W1:Y:S04]  /*30020*/  LDSM.16.M88.4 R36, [R252+0x47800] ;  /* 0x04780000fc24783b */ /* 0x000e680000000200 */
[----:B------:R-:W4:Y:S04]  /*30030*/  LDL.LU.64 R108, [R1+0x14d0] ;  /* 0x0014d000016c7983 */ /* 0x000f280000300a00 */
[----:B------:R-:W4:Y:S04]  /*30040*/  LDL.LU.64 R110, [R1+0x14d8] ;  /* 0x0014d800016e7983 */ /* 0x000f280000300a00 */
[----:B------:R-:W4:Y:S04]  /*30050*/  LDL.LU.64 R100, [R1+0x14c0] ;  /* 0x0014c00001647983 */ /* 0x000f280000300a00 */
[----:B------:R-:W4:Y:S04]  /*30060*/  LDL.LU.64 R102, [R1+0x14c8] ;  /* 0x0014c80001667983 */ /* 0x000f280000300a00 */
[----:B------:R-:W4:Y:S01]  /*30070*/  LDL.LU.64 R104, [R1+0x14b0] ;  /* 0x0014b00001687983 */ /* 0x000f220000300a00 */
[----:B------:R-:W-:Y:S01]  /*30080*/  MOV R33, R80 ;  /* 0x0000005000217202 */ /* 0x000fe20000000f00 */
[----:B------:R-:W-:Y:S01]  /*30090*/  IMAD.MOV.U32 R32, RZ, RZ, R81 ;  /* 0x000000ffff207224 */ /* 0x000fe200078e0051 */
[----:B------:R-:W-:Y:S01]  /*300a0*/  MOV R28, R83 ;  /* 0x00000053001c7202 */ /* 0x000fe20000000f00 */
[----:B------:R-:W-:Y:S01]  /*300b0*/  IMAD.MOV.U32 R29, RZ, RZ, R82 ;  /* 0x000000ffff1d7224 */ /* 0x000fe200078e0052 */
[----:B------:R-:W4:Y:S01]  /*300c0*/  LDL.LU.64 R106, [R1+0x14b8] ;  /* 0x0014b800016a7983 */ /* 0x000f220000300a00 */
[----:B---3--:R-:W-:Y:S03]  /*300d0*/  HMMA.1688.F32.TF32 R80, R168, R68, R16 ;  /* 0x00000044a850723c */ /* 0x008fe60000081010 */
[----:B------:R-:W3:Y:S04]  /*300e0*/  LDL.LU.64 R96, [R1+0x14a0] ;  /* 0x0014a00001607983 */ /* 0x000ee80000300a00 */
[----:B------:R-:W3:Y:S04]  /*300f0*/  LDL.LU.64 R98, [R1+0x14a8] ;  /* 0x0014a80001627983 */ /* 0x000ee80000300a00 */
[----:B------:R-:W3:Y:S04]  /*30100*/  LDL.LU.64 R92, [R1+0x1490] ;  /* 0x00149000015c7983 */ /* 0x000ee80000300a00 */
[----:B------:R-:W3:Y:S09]  /*30110*/  LDL.LU.64 R94, [R1+0x1498] ;  /* 0x00149800015e7983 */ /* 0x000ef20000300a00 */
[----:B------:R-:W-:Y:S01]  /*30120*/  IMAD.MOV.U32 R17, RZ, RZ, R80 ;  /* 0x000000ffff117224 */ /* 0x000fe200078e0050 */
[----:B------:R-:W-:Y:S01]  /*30130*/  MOV R13, R82 ;  /* 0x00000052000d7202 */ /* 0x000fe20000000f00 */
[----:B------:R-:W-:-:S02]  /*30140*/  IMAD.MOV.U32 R16, RZ, RZ, R81 ;  /* 0x000000ffff107224 */ /* 0x000fc400078e0051 */
[----:B------:R-:W-:Y:S02]  /*30150*/  IMAD.MOV.U32 R12, RZ, RZ, R83 ;  /* 0x000000ffff0c7224 */ /* 0x000fe400078e0053 */
[C---:B--2---:R-:W-:Y:S08]  /*30160*/  HMMA.1688.F32.TF32 R80, R168.reuse, R44, R4 ;  /* 0x0000002ca850723c */ /* 0x044ff00000081004 */
[----:B----4-:R-:W-:Y:S11]  /*30170*/  HMMA.1688.F32.TF32 R76, R168, R40, R76 ;  /* 0x00000028a84c723c */ /* 0x010ff6000008104c */
[----:B------:R-:W-:Y:S05]  /*30180*/  @!UPT UIADD3 URZ, URZ, URZ, URZ ;  /* 0x0000003f3f3ff290 */ /* 0x000fea000fffe03f */
[----:B------:R-:W-:Y:S01]  /*30190*/  IMAD.MOV.U32 R6, RZ, RZ, R80 ;  /* 0x000000ffff067224 */ /* 0x000fe200078e0050 */
[----:B------:R-:W-:Y:S01]  /*301a0*/  MOV R7, R81 ;  /* 0x0000005100077202 */ /* 0x000fe20000000f00 */
[----:B------:R-:W-:Y:S02]  /*301b0*/  IMAD.MOV.U32 R35, RZ, RZ, R82 ;  /* 0x000000ffff237224 */ /* 0x000fe400078e0052 */
[----:B------:R-:W-:-:S04]  /*301c0*/  IMAD.MOV.U32 R34, RZ, RZ, R83 ;  /* 0x000000ffff227224 */ /* 0x000fc800078e0053 */
[----:B------:R-:W-:Y:S01]  /*301d0*/  MOV R26, R76 ;  /* 0x0000004c001a7202 */ /* 0x000fe20000000f00 */
[----:B------:R-:W-:Y:S01]  /*301e0*/  IMAD.MOV.U32 R27, RZ, RZ, R77 ;  /* 0x000000ffff1b7224 */ /* 0x000fe200078e004d */
[----:B------:R-:W-:Y:S01]  /*301f0*/  MOV R5, R79 ;  /* 0x0000004f00057202 */ /* 0x000fe20000000f00 */
[----:B------:R-:W-:Y:S01]  /*30200*/  IMAD.MOV.U32 R4, RZ, RZ, R78 ;  /* 0x000000ffff047224 */ /* 0x000fe200078e004e */
[----:B------:R-:W2:Y:S04]  /*30210*/  LDL.LU.64 R76, [R1+0x1470] ;  /* 0x00147000014c7983 */ /* 0x000ea80000300a00 */
[----:B------:R-:W2:Y:S04]  /*30220*/  LDL.LU.64 R78, [R1+0x1478] ;  /* 0x00147800014e7983 */ /* 0x000ea80000300a00 */
[----:B------:R-:W4:Y:S04]  /*30230*/  LDL.LU.64 R80, [R1+0x1460] ;  /* 0x0014600001507983 */ /* 0x000f280000300a00 */
[----:B------:R-:W4:Y:S04]  /*30240*/  LDL.LU.64 R82, [R1+0x1468] ;  /* 0x0014680001527983 */ /* 0x000f280000300a00 */
[----:B------:R-:W4:Y:S04]  /*30250*/  LDL.LU.64 R84, [R1+0x1450] ;  /* 0x0014500001547983 */ /* 0x000f280000300a00 */
[----:B------:R-:W4:Y:S01]  /*30260*/  LDL.LU.64 R86, [R1+0x1458] ;  /* 0x0014580001567983 */ /* 0x000f220000300a00 */
[----:B-1----:R-:W-:Y:S11]  /*30270*/  HMMA.1688.F32.TF32 R88, R168, R36, R88 ;  /* 0x00000024a858723c */ /* 0x002ff60000081058 */
[----:B------:R-:W-:Y:S11]  /*30280*/  @!UPT UIADD3 URZ, URZ, URZ, URZ ;  /* 0x0000003f3f3ff290 */ /* 0x000ff6000fffe03f */
[----:B------:R-:W-:Y:S02]  /*30290*/  @!UPT UIADD3 URZ, URZ, URZ, URZ ;  /* 0x0000003f3f3ff290 */ /* 0x000fe4000fffe03f */
[----:B------:R-:W-:Y:S01]  /*302a0*/  IMAD.MOV.U32 R19, RZ, RZ, R88 ;  /* 0x000000ffff137224 */ /* 0x000fe200078e0058 */
[----:B------:R-:W-:Y:S01]  /*302b0*/  MOV R22, R90 ;  /* 0x0000005a00167202 */ /* 0x000fe20000000f00 */
[----:B------:R-:W-:Y:S02]  /*302c0*/  IMAD.MOV.U32 R18, RZ, RZ, R89 ;  /* 0x000000ffff127224 */ /* 0x000fe400078e0059 */
[----:B------:R-:W-:Y:S01]  /*302d0*/  IMAD.MOV.U32 R23, RZ, RZ, R91 ;  /* 0x000000ffff177224 */ /* 0x000fe200078e005b */
[----:B------:R-:W4:Y:S04]  /*302e0*/  LDL.LU.64 R88, [R1+0x1440] ;  /* 0x0014400001587983 */ /* 0x000f280000300a00 */
[----:B------:R-:W4:Y:S01]  /*302f0*/  LDL.LU.64 R90, [R1+0x1448] ;  /* 0x00144800015a7983 */ /* 0x000f220000300a00 */
[C---:B------:R-:W-:Y:S08]  /*30300*/  HMMA.1688.F32.TF32 R108, R172.reuse, R72, R108 ;  /* 0x00000048ac6c723c */ /* 0x040ff0000008106c */
[C---:B------:R-:W-:Y:S08]  /*30310*/  HMMA.1688.F32.TF32 R100, R172.reuse, R68, R100 ;  /* 0x00000044ac64723c */ /* 0x040ff00000081064 */
[C---:B------:R-:W-:Y:S08]  /*30320*/  HMMA.1688.F32.TF32 R248, R172.reuse, R44, R104 ;  /* 0x0000002cacf8723c */ /* 0x040ff00000081068 */
[C---:B---3--:R-:W-:Y:S08]  /*30330*/  HMMA.1688.F32.TF32 R244, R172.reuse, R40, R96 ;  /* 0x00000028acf4723c */ /* 0x048ff00000081060 */
[----:B------:R-:W-:Y:S01]  /*30340*/  HMMA.1688.F32.TF32 R236, R172, R36, R92 ;  /* 0x00000024acec723c */ /* 0x000fe2000008105c */
[----:B------:R-:W-:Y:S01]  /*30350*/  STL.64 [R1+0x10], R108 ;  /* 0x0000106c01007387 */ /* 0x000fe20000100a00 */
[----:B------:R-:W-:Y:S01]  /*30360*/  IMAD.MOV.U32 R2, RZ, RZ, R100 ;  /* 0x000000ffff027224 */ /* 0x000fe200078e0064 */
[----:B------:R-:W-:Y:S01]  /*30370*/  MOV R242, R101 ;  /* 0x0000006500f27202 */ /* 0x000fe20000000f00 */
[----:B------:R-:W-:Y:S01]  /*30380*/  IMAD.MOV.U32 R0, RZ, RZ, R102 ;  /* 0x000000ffff007224 */ /* 0x000fe200078e0066 */
[----:B------:R-:W-:Y:S01]  /*30390*/  STL.64 [R1+0x18], R110 ;  /* 0x0000186e01007387 */ /* 0x000fe20000100a00 */
[----:B------:R-:W-:-:S03]  /*303a0*/  IMAD.MOV.U32 R241, RZ, RZ, R103 ;  /* 0x000000fffff17224 */ /* 0x000fc600078e0067 */
[----:B------:R-:W3:Y:S04]  /*303b0*/  LDL.LU.64 R100, [R1+0x1430] ;  /* 0x0014300001647983 */ /* 0x000ee80000300a00 */
[----:B------:R-:W3:Y:S04]  /*303c0*/  LDL.LU.64 R102, [R1+0x1438] ;  /* 0x0014380001667983 */ /* 0x000ee80000300a00 */
[----:B------:R-:W-:Y:S04]  /*303d0*/  STL.64 [R1+0x3fb8], R250 ;  /* 0x003fb8fa01007387 */ /* 0x000fe80000100a00 */
[----:B------:R-:W-:Y:S04]  /*303e0*/  STL.64 [R1+0x3fb0], R248 ;  /* 0x003fb0f801007387 */ /* 0x000fe80000100a00 */
[----:B------:R-:W-:Y:S04]  /*303f0*/  STL.64 [R1+0x3fc8], R246 ;  /* 0x003fc8f601007387 */ /* 0x000fe80000100a00 */
[----:B------:R-:W-:Y:S04]  /*30400*/  STL.64 [R1+0x3fc0], R244 ;  /* 0x003fc0f401007387 */ /* 0x000fe80000100a00 */
[----:B------:R-:W-:Y:S04]  /*30410*/  STL.64 [R1+0x3fe8], R238 ;  /* 0x003fe8ee01007387 */ /* 0x000fe80000100a00 */
[----:B------:R-:W-:Y:S01]  /*30420*/  STL.64 [R1+0x3fe0], R236 ;  /* 0x003fe0ec01007387 */ /* 0x000fe20000100a00 */
[C---:B--2---:R-:W-:Y:S08]  /*30430*/  HMMA.1688.F32.TF32 R76, R176.reuse, R72, R76 ;  /* 0x00000048b04c723c */ /* 0x044ff0000008104c */
[C---:B----4-:R-:W-:Y:S08]  /*30440*/  HMMA.1688.F32.TF32 R80, R176.reuse, R68, R80 ;  /* 0x00000044b050723c */ /* 0x050ff00000081050 */
[C---:B------:R-:W-:Y:S07]  /*30450*/  HMMA.1688.F32.TF32 R84, R176.reuse, R44, R84 ;  /* 0x0000002cb054723c */ /* 0x040fee0000081054 */
[----:B------:R-:W-:Y:S04]  /*30460*/  STL.64 [R1+0x3f58], R78 ;  /* 0x003f584e01007387 */ /* 0x000fe80000100a00 */
[----:B------:R-:W-:Y:S04]  /*30470*/  STL.64 [R1+0x3f50], R76 ;  /* 0x003f504c01007387 */ /* 0x000fe80000100a00 */
[----:B------:R-:W-:Y:S04]  /*30480*/  STL.64 [R1+0x3f68], R82 ;  /* 0x003f685201007387 */ /* 0x000fe80000100a00 */
[----:B------:R-:W-:Y:S04]  /*30490*/  STL.64 [R1+0x3f60], R80 ;  /* 0x003f605001007387 */ /* 0x000fe80000100a00 */
[----:B------:R-:W2:Y:S04]  /*304a0*/  LDL.LU.64 R92, [R1+0x1400] ;  /* 0x00140000015c7983 */ /* 0x000ea80000300a00 */
[----:B------:R-:W2:Y:S04]  /*304b0*/  LDL.LU.64 R94, [R1+0x1408] ;  /* 0x00140800015e7983 */ /* 0x000ea80000300a00 */
[----:B------:R-:W-:Y:S04]  /*304c0*/  STL.64 [R1+0x3f78], R86 ;  /* 0x003f785601007387 */ /* 0x000fe80000100a00 */
[----:B------:R1:W-:Y:S04]  /*304d0*/  STL.64 [R1+0x3f70], R84 ;  /* 0x003f705401007387 */ /* 0x0003e80000100a00 */
[----:B------:R-:W4:Y:S04]  /*304e0*/  LDL.LU.64 R96, [R1+0x13f0] ;  /* 0x0013f00001607983 */ /* 0x000f280000300a00 */
[----:B------:R-:W4:Y:S04]  /*304f0*/  LDL.LU.64 R98, [R1+0x13f8] ;  /* 0x0013f80001627983 */ /* 0x000f280000300a00 */
[----:B-1----:R-:W4:Y:S04]  /*30500*/  LDL.LU.64 R84, [R1+0x13e0] ;  /* 0x0013e00001547983 */ /* 0x002f280000300a00 */
[----:B------:R-:W4:Y:S04]  /*30510*/  LDL.LU.64 R86, [R1+0x13e8] ;  /* 0x0013e80001567983 */ /* 0x000f280000300a00 */
[----:B------:R-:W4:Y:S04]  /*30520*/  LDL.LU.64 R80, [R1+0x13d0] ;  /* 0x0013d00001507983 */ /* 0x000f280000300a00 */
[----:B------:R-:W4:Y:S01]  /*30530*/  LDL.LU.64 R82, [R1+0x13d8] ;  /* 0x0013d80001527983 */ /* 0x000f220000300a00 */
[C---:B------:R-:W-:Y:S11]  /*30540*/  HMMA.1688.F32.TF32 R88, R176.reuse, R40, R88 ;  /* 0x00000028b058723c */ /* 0x040ff60000081058 */
[----:B------:R-:W-:Y:S11]  /*30550*/  @!UPT UIADD3 URZ, URZ, URZ, URZ ;  /* 0x0000003f3f3ff290 */ /* 0x000ff6000fffe03f */
[----:B------:R-:W-:Y:S01]  /*30560*/  @!UPT UIADD3 URZ, URZ, URZ, URZ ;  /* 0x0000003f3f3ff290 */ /* 0x000fe2000fffe03f */
[----:B------:R-:W-:Y:S04]  /*30570*/  STL.64 [R1+0x3f88], R90 ;  /* 0x003f885a01007387 */ /* 0x000fe80000100a00 */
[----:B------:R1:W-:Y:S04]  /*30580*/  STL.64 [R1+0x3f80], R88 ;  /* 0x003f805801007387 */ /* 0x0003e80000100a00 */
[----:B------:R-:W4:Y:S04]  /*30590*/  LDL.LU.64 R76, [R1+0x13c0] ;  /* 0x0013c000014c7983 */ /* 0x000f280000300a00 */
[----:B------:R-:W4:Y:S04]  /*305a0*/  LDL.LU.64 R78, [R1+0x13c8] ;  /* 0x0013c800014e7983 */ /* 0x000f280000300a00 */
[----:B------:R-:W4:Y:S04]  /*305b0*/  LDL.LU.64 R108, [R1+0x13b0] ;  /* 0x0013b000016c7983 */ /* 0x000f280000300a00 */
[----:B------:R-:W4:Y:S01]  /*305c0*/  LDL.LU.64 R110, [R1+0x13b8] ;  /* 0x0013b800016e7983 */ /* 0x000f220000300a00 */
[----:B---3--:R-:W-:Y:S03]  /*305d0*/  HMMA.1688.F32.TF32 R176, R176, R36, R100 ;  /* 0x00000024b0b0723c */ /* 0x008fe60000081064 */
        /* <DEDUP_REMOVED lines=12> */
[----:B-1----:R-:W3:Y:S04]  /*306a0*/  LDL.LU.64 R88, [R1+0x1310] ;  /* 0x0013100001587983 */ /* 0x002ee80000300a00 */
[----:B------:R-:W3:Y:S04]  /*306b0*/  LDL.LU.64 R90, [R1+0x1318] ;  /* 0x00131800015a7983 */ /* 0x000ee80000300a00 */
[----:B------:R-:W-:Y:S04]  /*306c0*/  STL.64 [R1+0x3f98], R178 ;  /* 0x003f98b201007387 */ /* 0x000fe80000100a00 */
[----:B------:R1:W-:Y:S01]  /*306d0*/  STL.64 [R1+0x3f90], R176 ;  /* 0x003f90b001007387 */ /* 0x0003e20000100a00 */
[C---:B--2---:R-:W-:Y:S08]  /*306e0*/  HMMA.1688.F32.TF32 R92, R180.reuse, R72, R92 ;  /* 0x00000048b45c723c */ /* 0x044ff0000008105c */
[C---:B----4-:R-:W-:Y:S08]  /*306f0*/  HMMA.1688.F32.TF32 R96, R180.reuse, R68, R96 ;  /* 0x00000044b460723c */ /* 0x050ff00000081060 */
[C---:B------:R-:W-:Y:S08]  /*30700*/  HMMA.1688.F32.TF32 R100, R180.reuse, R44, R84 ;  /* 0x0000002cb464723c */ /* 0x040ff00000081054 */
[C---:B------:R-:W-:Y:S01]  /*30710*/  HMMA.1688.F32.TF32 R104, R180.reuse, R40, R80 ;  /* 0x00000028b468723c */ /* 0x040fe20000081050 */
        /* <DEDUP_REMOVED lines=8> */
[----:B------:R-:W2:Y:S04]  /*307a0*/  LDL.LU.64 R84, [R1+0x1300] ;  /* 0x0013000001547983 */ /* 0x000ea80000300a00 */
[----:B------:R-:W2:Y:S01]  /*307b0*/  LDL.LU.64 R86, [R1+0x1308] ;  /* 0x0013080001567983 */ /* 0x000ea20000300a00 */
[----:B------:R-:W-:Y:S03]  /*307c0*/  HMMA.1688.F32.TF32 R180, R180, R36, R76 ;  /* 0x00000024b4b4723c */ /* 0x000fe6000008104c */
[----:B------:R-:W4:Y:S04]  /*307d0*/  LDL.LU.64 R80, [R1+0x12f0] ;  /* 0x0012f00001507983 */ /* 0x000f280000300a00 */
[----:B------:R-:W4:Y:S04]  /*307e0*/  LDL.LU.64 R82, [R1+0x12f8] ;  /* 0x0012f80001527983 */ /* 0x000f280000300a00 */
[----:B------:R-:W4:Y:S04]  /*307f0*/  LDL.LU.64 R76, [R1+0x12a0] ;  /* 0x0012a000014c7983 */ /* 0x000f280000300a00 */
[----:B------:R-:W4:Y:S01]  /*30800*/  LDL.LU.64 R78, [R1+0x12a8] ;  /* 0x0012a800014e7983 */ /* 0x000f220000300a00 */
[C---:B------:R-:W-:Y:S07]  /*30810*/  HMMA.1688.F32.TF32 R108, R164.reuse, R72, R108 ;  /* 0x00000048a46c723c */ /* 0x040fee000008106c */
[----:B------:R-:W-:Y:S04]  /*30820*/  STL.64 [R1+0x4028], R182 ;  /* 0x004028b601007387 */ /* 0x000fe80000100a00 */
[----:B------:R-:W-:Y:S11]  /*30830*/  STL.64 [R1+0x4020], R180 ;  /* 0x004020b401007387 */ /* 0x000ff60000100a00 */
[----:B------:R-:W-:Y:S01]  /*30840*/  @!UPT UIADD3 URZ, URZ, URZ, URZ ;  /* 0x0000003f3f3ff290 */ /* 0x000fe2000fffe03f */
[----:B------:R-:W-:Y:S04]  /*30850*/  STL.64 [R1+0x4038], R110 ;  /* 0x0040386e01007387 */ /* 0x000fe80000100a00 */
[----:B------:R1:W-:Y:S04]  /*30860*/  STL.64 [R1+0x4030], R108 ;  /* 0x0040306c01007387 */ /* 0x0003e80000100a00 */
[----:B------:R-:W4:Y:S04]  /*30870*/  LDL.LU.64 R140, [R1+0x1290] ;  /* 0x00129000018c7983 */ /* 0x000f280000300a00 */
[----:B------:R-:W4:Y:S04]  /*30880*/  LDL.LU.64 R142, [R1+0x1298] ;  /* 0x00129800018e7983 */ /* 0x000f280000300a00 */
[----:B------:R-:W4:Y:S04]  /*30890*/  LDL.LU.64 R148, [R1+0x1280] ;  /* 0x0012800001947983 */ /* 0x000f280000300a00 */
[----:B------:R-:W4:Y:S04]  /*308a0*/  LDL.LU.64 R150, [R1+0x1288] ;  /* 0x0012880001967983 */ /* 0x000f280000300a00 */
[----:B------:R-:W4:Y:S04]  /*308b0*/  LDL.LU.64 R152, [R1+0x1270] ;  /* 0x0012700001987983 */ /* 0x000f280000300a00 */
[----:B------:R-:W4:Y:S04]  /*308c0*/  LDL.LU.64 R154, [R1+0x1278] ;  /* 0x00127800019a7983 */ /* 0x000f280000300a00 */
[----:B-1----:R-:W4:Y:S04]  /*308d0*/  LDL.LU.64 R176, [R1+0x1260] ;  /* 0x0012600001b07983 */ /* 0x002f280000300a00 */
        /* <DEDUP_REMOVED lines=12> */
[----:B------:R-:W4:Y:S01]  /*309a0*/  LDL.LU.64 R106, [R1+0x11b8] ;  /* 0x0011b800016a7983 */ /* 0x000f220000300a00 */
[C---:B---3--:R-:W-:Y:S03]  /*309b0*/  HMMA.1688.F32.TF32 R112, R164.reuse, R68, R112 ;  /* 0x00000044a470723c */ /* 0x048fe60000081070 */
[----:B------:R-:W3:Y:S04]  /*309c0*/  LDL.LU.64 R100, [R1+0x11a0] ;  /* 0x0011a00001647983 */ /* 0x000ee80000300a00 */
[----:B------:R-:W3:Y:S01]  /*309d0*/  LDL.LU.64 R102, [R1+0x11a8] ;  /* 0x0011a80001667983 */ /* 0x000ee20000300a00 */
[C---:B------:R-:W-:Y:S03]  /*309e0*/  HMMA.1688.F32.TF32 R116, R164.reuse, R44, R116 ;  /* 0x0000002ca474723c */ /* 0x040fe60000081074 */
[----:B------:R-:W3:Y:S04]  /*309f0*/  LDL.LU.64 R96, [R1+0x1190] ;  /* 0x0011900001607983 */ /* 0x000ee80000300a00 */
[----:B------:R-:W3:Y:S01]  /*30a00*/  LDL.LU.64 R98, [R1+0x1198] ;  /* 0x0011980001627983 */ /* 0x000ee20000300a00 */
[C---:B------:R-:W-:Y:S03]  /*30a10*/  HMMA.1688.F32.TF32 R120, R164.reuse, R40, R120 ;  /* 0x00000028a478723c */ /* 0x040fe60000081078 */
[----:B------:R-:W3:Y:S04]  /*30a20*/  LDL.LU.64 R92, [R1+0x1180] ;  /* 0x00118000015c7983 */ /* 0x000ee80000300a00 */
[----:B------:R-:W3:Y:S01]  /*30a30*/  LDL.LU.64 R94, [R1+0x1188] ;  /* 0x00118800015e7983 */ /* 0x000ee20000300a00 */
[----:B------:R-:W-:Y:S08]  /*30a40*/  HMMA.1688.F32.TF32 R164, R164, R36, R132 ;  /* 0x00000024a4a4723c */ /* 0x000ff00000081084 */
[C---:B------:R-:W-:Y:S01]  /*30a50*/  HMMA.1688.F32.TF32 R132, R60.reuse, R44, R88 ;  /* 0x0000002c3c84723c */ /* 0x040fe20000081058 */
[----:B------:R-:W3:Y:S04]  /*30a60*/  LDL.LU.64 R88, [R1+0x1170] ;  /* 0x0011700001587983 */ /* 0x000ee80000300a00 */
[----:B------:R-:W3:Y:S03]  /*30a70*/  LDL.LU.64 R90, [R1+0x1178] ;  /* 0x00117800015a7983 */ /* 0x000ee60000300a00 */
[C---:B------:R-:W-:Y:S08]  /*30a80*/  HMMA.1688.F32.TF32 R124, R60.reuse, R72, R124 ;  /* 0x000000483c7c723c */ /* 0x040ff0000008107c */
[C---:B------:R-:W-:Y:S08]  /*30a90*/  HMMA.1688.F32.TF32 R128, R60.reuse, R68, R128 ;  /* 0x000000443c80723c */ /* 0x040ff00000081080 */
[C---:B--2---:R-:W-:Y:S01]  /*30aa0*/  HMMA.1688.F32.TF32 R136, R60.reuse, R40, R84 ;  /* 0x000000283c88723c */ /* 0x044fe20000081054 */
[----:B------:R-:W2:Y:S04]  /*30ab0*/  LDL.LU.64 R84, [R1+0x1100] ;  /* 0x0011000001547983 */ /* 0x000ea80000300a00 */
[----:B------:R-:W2:Y:S03]  /*30ac0*/  LDL.LU.64 R86, [R1+0x1108] ;  /* 0x0011080001567983 */ /* 0x000ea60000300a00 */
[----:B----4-:R-:W-:Y:S01]  /*30ad0*/  HMMA.1688.F32.TF32 R144, R60, R36, R80 ;  /* 0x000000243c90723c */ /* 0x010fe20000081050 */
[----:B------:R-:W4:Y:S04]  /*30ae0*/  LDL.LU.64 R80, [R1+0x10f0] ;  /* 0x0010f00001507983 */ /* 0x000f280000300a00 */
[----:B------:R-:W4:Y:S03]  /*30af0*/  LDL.LU.64 R82, [R1+0x10f8] ;  /* 0x0010f80001527983 */ /* 0x000f260000300a00 */
[C---:B------:R-:W-:Y:S01]  /*30b00*/  HMMA.1688.F32.TF32 R60, R216.reuse, R72, R76 ;  /* 0x00000048d83c723c */ /* 0x040fe2000008104c */
[----:B------:R-:W4:Y:S04]  /*30b10*/  LDL.LU.64 R76, [R1+0x10e0] ;  /* 0x0010e000014c7983 */ /* 0x000f280000300a00 */
[----:B------:R-:W4:Y:S03]  /*30b20*/  LDL.LU.64 R78, [R1+0x10e8] ;  /* 0x0010e800014e7983 */ /* 0x000f260000300a00 */
[C---:B------:R-:W-:Y:S08]  /*30b30*/  HMMA.1688.F32.TF32 R140, R216.reuse, R68, R140 ;  /* 0x00000044d88c723c */ /* 0x040ff0000008108c */
[C---:B------:R-:W-:Y:S08]  /*30b40*/  HMMA.1688.F32.TF32 R148, R216.reuse, R44, R148 ;  /* 0x0000002cd894723c */ /* 0x040ff00000081094 */
[C---:B------:R-:W-:Y:S08]  /*30b50*/  HMMA.1688.F32.TF32 R152, R216.reuse, R40, R152 ;  /* 0x00000028d898723c */ /* 0x040ff00000081098 */
[----:B------:R-:W-:Y:S08]  /*30b60*/  HMMA.1688.F32.TF32 R216, R216, R36, R176 ;  /* 0x00000024d8d8723c */ /* 0x000ff000000810b0 */
[C---:B------:R-:W-:Y:S08]  /*30b70*/  HMMA.1688.F32.TF32 R156, R212.reuse, R72, R156 ;  /* 0x00000048d49c723c */ /* 0x040ff0000008109c */
[C---:B------:R-:W-:Y:S08]  /*30b80*/  HMMA.1688.F32.TF32 R160, R212.reuse, R68, R160 ;  /* 0x00000044d4a0723c */ /* 0x040ff000000810a0 */
[C---:B------:R-:W-:Y:S08]  /*30b90*/  HMMA.1688.F32.TF32 R168, R212.reuse, R44, R168 ;  /* 0x0000002cd4a8723c */ /* 0x040ff000000810a8 */
[C---:B------:R-:W-:Y:S08]  /*30ba0*/  HMMA.1688.F32.TF32 R172, R212.reuse, R40, R172 ;  /* 0x00000028d4ac723c */ /* 0x040ff000000810ac */
[----:B------:R-:W-:Y:S08]  /*30bb0*/  HMMA.1688.F32.TF32 R224, R212, R36, R108 ;  /* 0x00000024d4e0723c */ /* 0x000ff0000008106c */
[C---:B------:R-:W-:Y:S08]  /*30bc0*/  HMMA.1688.F32.TF32 R212, R208.reuse, R72, R104 ;  /* 0x00000048d0d4723c */ /* 0x040ff00000081068 */
[C---:B---3--:R-:W-:Y:S08]  /*30bd0*/  HMMA.1688.F32.TF32 R220, R208.reuse, R68, R100 ;  /* 0x00000044d0dc723c */ /* 0x048ff00000081064 */
[C---:B------:R-:W-:Y:S08]  /*30be0*/  HMMA.1688.F32.TF32 R228, R208.reuse, R44, R96 ;  /* 0x0000002cd0e4723c */ /* 0x040ff00000081060 */
[C---:B------:R-:W-:Y:S08]  /*30bf0*/  HMMA.1688.F32.TF32 R232, R208.reuse, R40, R92 ;  /* 0x00000028d0e8723c */ /* 0x040ff0000008105c */
[----:B------:R-:W-:Y:S08]  /*30c00*/  HMMA.1688.F32.TF32 R208, R208, R36, R88 ;  /* 0x00000024d0d0723c */ /* 0x000ff00000081058 */
[C---:B--2---:R-:W-:Y:S08]  /*30c10*/  HMMA.1688.F32.TF32 R84, R204.reuse, R72, R84 ;  /* 0x00000048cc54723c */ /* 0x044ff00000081054 */
[C---:B----4-:R-:W-:Y:S08]  /*30c20*/  HMMA.1688.F32.TF32 R80, R204.reuse, R68, R80 ;  /* 0x00000044cc50723c */ /* 0x050ff00000081050 */
[C---:B------:R-:W-:Y:S07]  /*30c30*/  HMMA.1688.F32.TF32 R76, R204.reuse, R44, R76 ;  /* 0x0000002ccc4c723c */ /* 0x040fee000008104c */
[----:B------:R1:W-:Y:S04]  /*30c40*/  STL.64 [R1+0x250], R84 ;  /* 0x0002505401007387 */ /* 0x0003e80000100a00 */
[----:B------:R2:W-:Y:S04]  /*30c50*/  STL.64 [R1+0x258], R86 ;  /* 0x0002585601007387 */ /* 0x0005e80000100a00 */
[----:B------:R-:W3:Y:S04]  /*30c60*/  LDL.LU.64 R180, [R1+0x10d0] ;  /* 0x0010d00001b47983 */ /* 0x000ee80000300a00 */
[----:B------:R4:W-:Y:S04]  /*30c70*/  STL.64 [R1+0x230], R80 ;  /* 0x0002305001007387 */ /* 0x0009e80000100a00 */
[----:B------:R1:W-:Y:S04]  /*30c80*/  STL.64 [R1+0x238], R82 ;  /* 0x0002385201007387 */ /* 0x0003e80000100a00 */
[----:B------:R-:W3:Y:S04]  /*30c90*/  LDL.LU.64 R182, [R1+0x10d8] ;  /* 0x0010d80001b67983 */ /* 0x000ee80000300a00 */
[----:B------:R1:W-:Y:S04]  /*30ca0*/  STL.64 [R1+0x220], R76 ;  /* 0x0002204c01007387 */ /* 0x0003e80000100a00 */
[----:B------:R1:W-:Y:S04]  /*30cb0*/  STL.64 [R1+0x228], R78 ;  /* 0x0002284e01007387 */ /* 0x0003e80000100a00 */
        /* <DEDUP_REMOVED lines=9> */
[----:B--2---:R-:W2:Y:S04]  /*30d50*/  LDL.LU.64 R86, [R1+0x1018] ;  /* 0x0010180001567983 */ /* 0x004ea80000300a00 */
[----:B----4-:R-:W4:Y:S04]  /*30d60*/  LDL.LU.64 R80, [R1+0xff0] ;  /* 0x000ff00001507983 */ /* 0x010f280000300a00 */
[----:B------:R-:W4:Y:S04]  /*30d70*/  LDL.LU.64 R82, [R1+0xff8] ;  /* 0x000ff80001527983 */ /* 0x000f280000300a00 */
[----:B------:R-:W2:Y:S04]  /*30d80*/  LDL.LU.64 R100, [R1+0x750] ;  /* 0x0007500001647983 */ /* 0x000ea80000300a00 */
[----:B------:R-:W2:Y:S04]  /*30d90*/  LDL.LU.64 R102, [R1+0x758] ;  /* 0x0007580001667983 */ /* 0x000ea80000300a00 */
[----:B------:R-:W2:Y:S04]  /*30da0*/  LDL.LU.64 R96, [R1+0xf50] ;  /* 0x000f500001607983 */ /* 0x000ea80000300a00 */
[----:B------:R-:W2:Y:S04]  /*30db0*/  LDL.LU.64 R98, [R1+0xf58] ;  /* 0x000f580001627983 */ /* 0x000ea80000300a00 */
[----:B------:R-:W2:Y:S04]  /*30dc0*/  LDL.LU.64 R92, [R1+0xf40] ;  /* 0x000f4000015c7983 */ /* 0x000ea80000300a00 */
[----:B------:R-:W2:Y:S04]  /*30dd0*/  LDL.LU.64 R94, [R1+0xf48] ;  /* 0x000f4800015e7983 */ /* 0x000ea80000300a00 */
[----:B------:R-:W2:Y:S04]  /*30de0*/  LDL.LU.64 R76, [R1+0xf20] ;  /* 0x000f2000014c7983 */ /* 0x000ea80000300a00 */
[----:B------:R-:W2:Y:S01]  /*30df0*/  LDL.LU.64 R78, [R1+0xf28] ;  /* 0x000f2800014e7983 */ /* 0x000ea20000300a00 */
[C---:B---3--:R-:W-:Y:S08]  /*30e00*/  HMMA.1688.F32.TF32 R180, R204.reuse, R40, R180 ;  /* 0x00000028ccb4723c */ /* 0x048ff000000810b4 */
[----:B------:R-:W-:Y:S08]  /*30e10*/  HMMA.1688.F32.TF32 R204, R204, R36, R176 ;  /* 0x00000024cccc723c */ /* 0x000ff000000810b0 */
[C---:B------:R-:W-:Y:S08]  /*30e20*/  HMMA.1688.F32.TF32 R176, R200.reuse, R72, R108 ;  /* 0x00000048c8b0723c */ /* 0x040ff0000008106c */
[C---:B------:R-:W-:Y:S08]  /*30e30*/  HMMA.1688.F32.TF32 R108, R200.reuse, R68, R104 ;  /* 0x00000044c86c723c */ /* 0x040ff00000081068 */
[C---:B------:R-:W-:Y:S01]  /*30e40*/  HMMA.1688.F32.TF32 R104, R200.reuse, R44, R88 ;  /* 0x0000002cc868723c */ /* 0x040fe20000081058 */
[----:B------:R-:W-:Y:S04]  /*30e50*/  STL.64 [R1+0x210], R180 ;  /* 0x000210b401007387 */ /* 0x000fe80000100a00 */
[----:B------:R-:W-:Y:S04]  /*30e60*/  STL.64 [R1+0x218], R182 ;  /* 0x000218b601007387 */ /* 0x000fe80000100a00 */
[----:B------:R-:W-:Y:S04]  /*30e70*/  STL.64 [R1+0x4f0], R176 ;  /* 0x0004f0b001007387 */ /* 0x000fe80000100a00 */
[----:B------:R-:W-:Y:S04]  /*30e80*/  STL.64 [R1+0x4f8], R178 ;  /* 0x0004f8b201007387 */ /* 0x000fe80000100a00 */
[----:B------:R-:W3:Y:S04]  /*30e90*/  LDL.LU.64 R88, [R1+0xef0] ;  /* 0x000ef00001587983 */ /* 0x000ee80000300a00 */
[----:B------:R-:W-:Y:S04]  /*30ea0*/  STL.64 [R1+0x4e0], R108 ;  /* 0x0004e06c01007387 */ /* 0x000fe80000100a00 */
[----:B------:R-:W-:Y:S04]  /*30eb0*/  STL.64 [R1+0x4e8], R110 ;  /* 0x0004e86e01007387 */ /* 0x000fe80000100a00 */
[----:B------:R-:W3:Y:S04]  /*30ec0*/  LDL.LU.64 R90, [R1+0xef8] ;  /* 0x000ef800015a7983 */ /* 0x000ee80000300a00 */
[----:B------:R-:W-:Y:S04]  /*30ed0*/  STL.64 [R1+0x4d0], R104 ;  /* 0x0004d06801007387 */ /* 0x000fe80000100a00 */
[----:B------:R2:W-:Y:S02]  /*30ee0*/  STL.64 [R1+0x4d8], R106 ;  /* 0x0004d86a01007387 */ /* 0x0005e40000100a00 */
[C---:B--2---:R-:W-:Y:S02]  /*30ef0*/  HMMA.1688.F32.TF32 R104, R200.reuse, R40, R84 ;  /* 0x00000028c868723c */ /* 0x044fe40000081054 */
[----:B------:R-:W2:Y:S06]  /*30f00*/  LDL.LU.64 R84, [R1+0x890] ;  /* 0x0008900001547983 */ /* 0x000eac0000300a00 */
[----:B----4-:R-:W-:Y:S11]  /*30f10*/  HMMA.1688.F32.TF32 R200, R200, R36, R80 ;  /* 0x00000024c8c8723c */ /* 0x010ff60000081050 */
[----:B------:R-:W-:Y:S04]  /*30f20*/  @!UPT UIADD3 URZ, URZ, URZ, URZ ;  /* 0x0000003f3f3ff290 */ /* 0x000fe8000fffe03f */
[----:B------:R-:W-:Y:S04]  /*30f30*/  STL.64 [R1+0x4c0], R104 ;  /* 0x0004c06801007387 */ /* 0x000fe80000100a00 */
[----:B------:R-:W-:Y:S04]  /*30f40*/  STL.64 [R1+0x4c8], R106 ;  /* 0x0004c86a01007387 */ /* 0x000fe80000100a00 */
[----:B------:R-:W2:Y:S04]  /*30f50*/  LDL.LU.64 R86, [R1+0x898] ;  /* 0x0008980001567983 */ /* 0x000ea80000300a00 */
[----:B------:R-:W4:Y:S04]  /*30f60*/  LDL.LU.64 R80, [R1+0x8b0] ;  /* 0x0008b00001507983 */ /* 0x000f280000300a00 */
[----:B------:R-:W4:Y:S01]  /*30f70*/  LDL.LU.64 R82, [R1+0x8b8] ;  /* 0x0008b80001527983 */ /* 0x000f220000300a00 */
[C---:B------:R-:W-:Y:S08]  /*30f80*/  HMMA.1688.F32.TF32 R100, R196.reuse, R72, R100 ;  /* 0x00000048c464723c */ /* 0x040ff00000081064 */
[C---:B------:R-:W-:Y:S08]  /*30f90*/  HMMA.1688.F32.TF32 R96, R196.reuse, R68, R96 ;  /* 0x00000044c460723c */ /* 0x040ff00000081060 */
[C---:B------:R-:W-:Y:S07]  /*30fa0*/  HMMA.1688.F32.TF32 R92, R196.reuse, R44, R92 ;  /* 0x0000002cc45c723c */ /* 0x040fee000008105c */
[----:B------:R-:W-:Y:S01]  /*30fb0*/  STL.64 [R1+0x750], R100 ;  /* 0x0007506401007387 */ /* 0x000fe20000100a00 */
[C---:B------:R-:W-:Y:S03]  /*30fc0*/  HMMA.1688.F32.TF32 R76, R196.reuse, R40, R76 ;  /* 0x00000028c44c723c */ /* 0x040fe6000008104c */
[----:B------:R-:W-:Y:S04]  /*30fd0*/  STL.64 [R1+0x758], R102 ;  /* 0x0007586601007387 */ /* 0x000fe80000100a00 */
[----:B------:R1:W-:Y:S04]  /*30fe0*/  STL.64 [R1+0x7a0], R96 ;  /* 0x0007a06001007387 */ /* 0x0003e80000100a00 */
[----:B------:R1:W-:Y:S04]  /*30ff0*/  STL.64 [R1+0x7a8], R98 ;  /* 0x0007a86201007387 */ /* 0x0003e80000100a00 */
[----:B-1----:R-:W4:Y:S04]  /*31000*/  LDL.LU.64 R96, [R1+0x8d0] ;  /* 0x0008d00001607983 */ /* 0x002f280000300a00 */
[----:B------:R-:W-:Y:S04]  /*31010*/  STL.64 [R1+0x790], R92 ;  /* 0x0007905c01007387 */ /* 0x000fe80000100a00 */
[----:B------:R-:W-:Y:S04]  /*31020*/  STL.64 [R1+0x798], R94 ;  /* 0x0007985e01007387 */ /* 0x000fe80000100a00 */
[----:B------:R-:W4:Y:S04]  /*31030*/  LDL.LU.64 R98, [R1+0x8d8] ;  /* 0x0008d80001627983 */ /* 0x000f280000300a00 */
[----:B------:R1:W-:Y:S04]  /*31040*/  STL.64 [R1+0x780], R76 ;  /* 0x0007804c01007387 */ /* 0x0003e80000100a00 */
[----:B------:R1:W-:Y:S04]  /*31050*/  STL.64 [R1+0x788], R78 ;  /* 0x0007884e01007387 */ /* 0x0003e80000100a00 */
[----:B-1----:R-:W4:Y:S04]  /*31060*/  LDL.LU.64 R76, [R1+0x900] ;  /* 0x00090000014c7983 */ /* 0x002f280000300a00 */
[----:B------:R-:W4:Y:S04]  /*31070*/  LDL.LU.64 R78, [R1+0x908] ;  /* 0x00090800014e7983 */ /* 0x000f280000300a00 */
[----:B------:R-:W4:Y:S04]  /*31080*/  LDL.LU.64 R92, [R1+0xb40] ;  /* 0x000b4000015c7983 */ /* 0x000f280000300a00 */
[----:B------:R-:W4:Y:S01]  /*31090*/  LDL.LU.64 R94, [R1+0xb48] ;  /* 0x000b4800015e7983 */ /* 0x000f220000300a00 */
[----:B---3--:R-:W-:Y:S11]  /*310a0*/  HMMA.1688.F32.TF32 R196, R196, R36, R88 ;  /* 0x00000024c4c4723c */ /* 0x008ff60000081058 */
[----:B------:R-:W-:Y:S11]  /*310b0*/  @!UPT UIADD3 URZ, URZ, URZ, URZ ;  /* 0x0000003f3f3ff290 */ /* 0x000ff6000fffe03f */
[----:B------:R-:W-:Y:S01]  /*310c0*/  @!UPT UIADD3 URZ, URZ, URZ, URZ ;  /* 0x0000003f3f3ff290 */ /* 0x000fe2000fffe03f */
[----:B------:R-:W-:Y:S04]  /*310d0*/  STL [R1+0x3f00], R196 ;  /* 0x003f00c401007387 */ /* 0x000fe80000100800 */
[----:B------:R-:W-:Y:S04]  /*310e0*/  STL [R1+0x3efc], R197 ;  /* 0x003efcc501007387 */ /* 0x000fe80000100800 */
[----:B------:R-:W-:Y:S01]  /*310f0*/  STL [R1+0x3ef8], R198 ;  /* 0x003ef8c601007387 */ /* 0x000fe20000100800 */
[C---:B--2---:R-:W-:Y:S08]  /*31100*/  HMMA.1688.F32.TF32 R84, R192.reuse, R72, R84 ;  /* 0x00000048c054723c */ /* 0x044ff00000081054 */
[C---:B----4-:R-:W-:Y:S01]  /*31110*/  HMMA.1688.F32.TF32 R80, R192.reuse, R68, R80 ;  /* 0x00000044c050723c */ /* 0x050fe20000081050 */
[----:B------:R-:W-:Y:S04]  /*31120*/  STL [R1+0x3ef4], R199 ;  /* 0x003ef4c701007387 */ /* 0x000fe80000100800 */
[----:B------:R-:W2:Y:S10]  /*31130*/  LDL.LU.64 R88, [R1+0xa30] ;  /* 0x000a300001587983 */ /* 0x000eb40000300a00 */
[----:B------:R1:W-:Y:S04]  /*31140*/  STL.64 [R1+0x890], R84 ;  /* 0x0008905401007387 */ /* 0x0003e80000100a00 */
[----:B------:R3:W-:Y:S04]  /*31150*/  STL.64 [R1+0x898], R86 ;  /* 0x0008985601007387 */ /* 0x0007e80000100a00 */
[----:B------:R-:W2:Y:S04]  /*31160*/  LDL.LU.64 R90, [R1+0xa38] ;  /* 0x000a3800015a7983 */ /* 0x000ea80000300a00 */
[----:B------:R4:W-:Y:S04]  /*31170*/  STL.64 [R1+0x8b0], R80 ;  /* 0x0008b05001007387 */ /* 0x0009e80000100a00 */
[----:B------:R4:W-:Y:S04]  /*31180*/  STL.64 [R1+0x8b8], R82 ;  /* 0x0008b85201007387 */ /* 0x0009e80000100a00 */
[----:B-1----:R-:W2:Y:S04]  /*31190*/  LDL.LU.64 R84, [R1+0xa40] ;  /* 0x000a400001547983 */ /* 0x002ea80000300a00 */
[----:B---3--:R-:W3:Y:S04]  /*311a0*/  LDL.LU.64 R86, [R1+0xa48] ;  /* 0x000a480001567983 */ /* 0x008ee80000300a00 */
[----:B----4-:R-:W4:Y:S04]  /*311b0*/  LDL.LU.64 R80, [R1+0xb10] ;  /* 0x000b100001507983 */ /* 0x010f280000300a00 */
[----:B------:R-:W4:Y:S01]  /*311c0*/  LDL.LU.64 R82, [R1+0xb18] ;  /* 0x000b180001527983 */ /* 0x000f220000300a00 */
[C---:B------:R-:W-:Y:S11]  /*311d0*/  HMMA.1688.F32.TF32 R96, R192.reuse, R44, R96 ;  /* 0x0000002cc060723c */ /* 0x040ff60000081060 */
[----:B------:R-:W-:Y:S11]  /*311e0*/  @!UPT UIADD3 URZ, URZ, URZ, URZ ;  /* 0x0000003f3f3ff290 */ /* 0x000ff6000fffe03f */
[----:B------:R-:W-:Y:S02]  /*311f0*/  @!UPT UIADD3 URZ, URZ, URZ, URZ ;  /* 0x0000003f3f3ff290 */ /* 0x000fe4000fffe03f */
[----:B------:R-:W-:Y:S01]  /*31200*/  MOV R196, R96 ;  /* 0x0000006000c47202 */ /* 0x000fe20000000f00 */
[----:B------:R-:W-:Y:S01]  /*31210*/  IMAD.MOV.U32 R197, RZ, RZ, R97 ;  /* 0x000000ffffc57224 */ /* 0x000fe200078e0061 */
[----:B------:R-:W-:Y:S01]  /*31220*/  MOV R199, R99 ;  /* 0x0000006300c77202 */ /* 0x000fe20000000f00 */
[----:B------:R-:W-:Y:S02]  /*31230*/  IMAD.MOV.U32 R198, RZ, RZ, R98 ;  /* 0x000000ffffc67224 */ /* 0x000fe400078e0062 */
[C---:B------:R-:W-:Y:S01]  /*31240*/  HMMA.1688.F32.TF32 R96, R192.reuse, R40, R76 ;  /* 0x00000028c060723c */ /* 0x040fe2000008104c */
[----:B------:R-:W4:Y:S04]  /*31250*/  LDL.LU.64 R76, [R1+0xae0] ;  /* 0x000ae000014c7983 */ /* 0x000f280000300a00 */
[----:B------:R-:W4:Y:S03]  /*31260*/  LDL.LU.64 R78, [R1+0xae8] ;  /* 0x000ae800014e7983 */ /* 0x000f260000300a00 */
[----:B------:R-:W-:Y:S11]  /*31270*/  HMMA.1688.F32.TF32 R192, R192, R36, R92 ;  /* 0x00000024c0c0723c */ /* 0x000ff6000008105c */
[----:B------:R-:W-:Y:S04]  /*31280*/  @!UPT UIADD3 URZ, URZ, URZ, URZ ;  /* 0x0000003f3f3ff290 */ /* 0x000fe8000fffe03f */
[----:B------:R-:W-:Y:S04]  /*31290*/  STL.64 [R1+0x900], R96 ;  /* 0x0009006001007387 */ /* 0x000fe80000100a00 */
[----:B------:R-:W-:Y:S04]  /*312a0*/  STL.64 [R1+0x908], R98 ;  /* 0x0009086201007387 */ /* 0x000fe80000100a00 */
[----:B------:R-:W-:Y:S04]  /*312b0*/  STL [R1+0x3ee0], R192 ;  /* 0x003ee0c001007387 */ /* 0x000fe80000100800 */
[----:B------:R-:W-:Y:S04]  /*312c0*/  STL [R1+0x3edc], R193 ;  /* 0x003edcc101007387 */ /* 0x000fe80000100800 */
[----:B------:R-:W-:Y:S04]  /*312d0*/  STL [R1+0x3ed8], R194 ;  /* 0x003ed8c201007387 */ /* 0x000fe80000100800 */
[----:B------:R-:W-:Y:S01]  /*312e0*/  STL [R1+0x3ed4], R195 ;  /* 0x003ed4c301007387 */ /* 0x000fe20000100800 */
[C---:B--2---:R-:W-:Y:S03]  /*312f0*/  HMMA.1688.F32.TF32 R92, R188.reuse, R72, R88 ;  /* 0x00000048bc5c723c */ /* 0x044fe60000081058 */
[----:B------:R-:W2:Y:S05]  /*31300*/  LDL.LU.64 R88, [R1+0xa70] ;  /* 0x000a700001587983 */ /* 0x000eaa0000300a00 */
[C---:B---3--:R-:W-:Y:S11]  /*31310*/  HMMA.1688.F32.TF32 R84, R188.reuse, R68, R84 ;  /* 0x00000044bc54723c */ /* 0x048ff60000081054 */
[----:B------:R-:W-:Y:S04]  /*31320*/  @!UPT UIADD3 URZ, URZ, URZ, URZ ;  /* 0x0000003f3f3ff290 */ /* 0x000fe8000fffe03f */
[----:B------:R-:W-:Y:S04]  /*31330*/  STL.64 [R1+0xa30], R92 ;  /* 0x000a305c01007387 */ /* 0x000fe80000100a00 */
[----:B------:R-:W-:Y:S04]  /*31340*/  STL.64 [R1+0xa38], R94 ;  /* 0x000a385e01007387 */ /* 0x000fe80000100a00 */
[----:B------:R-:W2:Y:S04]  /*31350*/  LDL.LU.64 R90, [R1+0xa78] ;  /* 0x000a7800015a7983 */ /* 0x000ea80000300a00 */
[----:B------:R1:W-:Y:S04]  /*31360*/  STL.64 [R1+0xa40], R84 ;  /* 0x000a405401007387 */ /* 0x0003e80000100a00 */
[----:B------:R3:W-:Y:S04]  /*31370*/  STL.64 [R1+0xa48], R86 ;  /* 0x000a485601007387 */ /* 0x0007e80000100a00 */
[----:B-1----:R-:W2:Y:S04]  /*31380*/  LDL.LU.64 R84, [R1+0xad0] ;  /* 0x000ad00001547983 */ /* 0x002ea80000300a00 */
[----:B---3--:R-:W3:Y:S01]  /*31390*/  LDL.LU.64 R86, [R1+0xad8] ;  /* 0x000ad80001567983 */ /* 0x008ee20000300a00 */
[C---:B----4-:R-:W-:Y:S08]  /*313a0*/  HMMA.1688.F32.TF32 R80, R188.reuse, R44, R80 ;  /* 0x0000002cbc50723c */ /* 0x050ff00000081050 */
[C---:B------:R-:W-:Y:S11]  /*313b0*/  HMMA.1688.F32.TF32 R76, R188.reuse, R40, R76 ;  /* 0x00000028bc4c723c */ /* 0x040ff6000008104c */
[----:B------:R-:W-:Y:S05]  /*313c0*/  @!UPT UIADD3 URZ, URZ, URZ, URZ ;  /* 0x0000003f3f3ff290 */ /* 0x000fea000fffe03f */
[----:B------:R-:W-:Y:S01]  /*313d0*/  IMAD.MOV.U32 R195, RZ, RZ, R83 ;  /* 0x000000ffffc37224 */ /* 0x000fe200078e0053 */
[----:B------:R-:W-:Y:S01]  /*313e0*/  MOV R194, R82 ;  /* 0x0000005200c27202 */ /* 0x000fe20000000f00 */
[----:B------:R-:W-:Y:S02]  /*313f0*/  IMAD.MOV.U32 R193, RZ, RZ, R81 ;  /* 0x000000ffffc17224 */ /* 0x000fe400078e0051 */
[----:B------:R-:W-:Y:S01]  /*31400*/  IMAD.MOV.U32 R192, RZ, RZ, R80 ;  /* 0x000000ffffc07224 */ /* 0x000fe200078e0050 */
[----:B------:R-:W-:Y:S04]  /*31410*/  STL [R1+0x3ef0], R195 ;  /* 0x003ef0c301007387 */ /* 0x000fe80000100800 */
[----:B------:R-:W-:Y:S04]  /*31420*/  STL [R1+0x3eec], R194 ;  /* 0x003eecc201007387 */ /* 0x000fe80000100800 */
[----:B------:R-:W-:Y:S04]  /*31430*/  STL [R1+0x3ee8], R193 ;  /* 0x003ee8c101007387 */ /* 0x000fe80000100800 */
[----:B------:R-:W-:Y:S04]  /*31440*/  STL [R1+0x3ee4], R192 ;  /* 0x003ee4c001007387 */ /* 0x000fe80000100800 */
[----:B------:R-:W3:Y:S04]  /*31450*/  LDL.LU.64 R80, [R1+0xaa0] ;  /* 0x000aa00001507983 */ /* 0x000ee80000300a00 */
[----:B------:R-:W3:Y:S04]  /*31460*/  LDL.LU.64 R82, [R1+0xaa8] ;  /* 0x000aa80001527983 */ /* 0x000ee80000300a00 */
[----:B------:R1:W-:Y:S04]  /*31470*/  STL.64 [R1+0xa80], R76 ;  /* 0x000a804c01007387 */ /* 0x0003e80000100a00 */
[----:B------:R1:W-:Y:S04]  /*31480*/  STL.64 [R1+0xa88], R78 ;  /* 0x000a884e01007387 */ /* 0x0003e80000100a00 */
[----:B-1----:R-:W3:Y:S04]  /*31490*/  LDL.LU.64 R76, [R1+0xa20] ;  /* 0x000a2000014c7983 */ /* 0x002ee80000300a00 */
[----:B------:R-:W3:Y:S04]  /*314a0*/  LDL.LU.64 R78, [R1+0xa28] ;  /* 0x000a2800014e7983 */ /* 0x000ee80000300a00 */
[----:B------:R-:W3:Y:S04]  /*314b0*/  LDL.LU.64 R92, [R1+0xa10] ;  /* 0x000a1000015c7983 */ /* 0x000ee80000300a00 */
[----:B------:R-:W3:Y:S01]  /*314c0*/  LDL.LU.64 R94, [R1+0xa18] ;  /* 0x000a1800015e7983 */ /* 0x000ee20000300a00 */
[----:B--2---:R-:W-:Y:S01]  /*314d0*/  HMMA.1688.F32.TF32 R88, R188, R36, R88 ;  /* 0x00000024bc58723c */ /* 0x004fe20000081058 */
[----:B------:R-:W-:Y:S01]  /*314e0*/  MOV R248, R19 ;  /* 0x0000001300f87202 */ /* 0x000fe20000000f00 */
[----:B------:R-:W-:Y:S01]  /*314f0*/  IMAD.MOV.U32 R249, RZ, RZ, R18 ;  /* 0x000000fffff97224 */ /* 0x000fe200078e0012 */
[----:B------:R-:W-:Y:S01]  /*31500*/  MOV R251, R23 ;  /* 0x0000001700fb7202 */ /* 0x000fe20000000f00 */
[----:B------:R-:W-:-:S02]  /*31510*/  IMAD.MOV.U32 R250, RZ, RZ, R22 ;  /* 0x000000fffffa7224 */ /* 0x000fc400078e0016 */
[----:B------:R-:W-:Y:S01]  /*31520*/  IMAD.MOV.U32 R244, RZ, RZ, R26 ;  /* 0x000000fffff47224 */ /* 0x000fe200078e001a */
[----:B------:R-:W-:Y:S01]  /*31530*/  MOV R246, R4 ;  /* 0x0000000400f67202 */ /* 0x000fe20000000f00 */
[----:B------:R-:W-:Y:S02]  /*31540*/  IMAD.MOV.U32 R245, RZ, RZ, R27 ;  /* 0x000000fffff57224 */ /* 0x000fe400078e001b */
[----:B------:R-:W-:Y:S01]  /*31550*/  IMAD.MOV.U32 R247, RZ, RZ, R5 ;  /* 0x000000fffff77224 */ /* 0x000fe200078e0005 */
[----:B------:R-:W-:Y:S01]  /*31560*/  MOV R237, R7 ;  /* 0x0000000700ed7202 */ /* 0x000fe20000000f00 */
[----:B------:R-:W-:Y:S01]  /*31570*/  IMAD.MOV.U32 R236, RZ, RZ, R6 ;  /* 0x000000ffffec7224 */ /* 0x000fe200078e0006 */
[----:B------:R-:W-:Y:S01]  /*31580*/  MOV R177, R10 ;  /* 0x0000000a00b17202 */ /* 0x000fe20000000f00 */
[----:B------:R-:W-:Y:S01]  /*31590*/  IMAD.MOV.U32 R176, RZ, RZ, R11 ;  /* 0x000000ffffb07224 */ /* 0x000fe200078e000b */
[----:B------:R-:W-:Y:S01]  /*315a0*/  LDS R188, [R3+0x4000] ;  /* 0x0040000003bc7984 */ /* 0x000fe20000000800 */
[----:B------:R-:W-:-:S02]  /*315b0*/  IMAD.MOV.U32 R239, RZ, RZ, R34 ;  /* 0x000000ffffef7224 */ /* 0x000fc400078e0022 */
[----:B------:R-:W-:Y:S01]  /*315c0*/  IMAD.MOV.U32 R238, RZ, RZ, R35 ;  /* 0x000000ffffee7224 */ /* 0x000fe200078e0023 */
[----:B------:R-:W-:Y:S04]  /*315d0*/  LDS R190, [R3+0x6000] ;  /* 0x0060000003be7984 */ /* 0x000fe80000000800 */
[----:B------:R-:W-:Y:S01]  /*315e0*/  LDS R189, [R240+0x4000] ;  /* 0x00400000f0bd7984 */ /* 0x000fe20000000800 */
[C---:B---3--:R-:W-:Y:S01]  /*315f0*/  HMMA.1688.F32.TF32 R84, R64.reuse, R72, R84 ;  /* 0x000000484054723c */ /* 0x048fe20000081054 */
[----:B------:R-:W-:Y:S01]  /*31600*/  IMAD.MOV.U32 R195, RZ, RZ, R88 ;  /* 0x000000ffffc37224 */ /* 0x000fe200078e0058 */
[----:B------:R-:W-:Y:S01]  /*31610*/  MOV R194, R89 ;  /* 0x0000005900c27202 */ /* 0x000fe20000000f00 */
[----:B------:R-:W-:Y:S01]  /*31620*/  IMAD.MOV.U32 R193, RZ, RZ, R90 ;  /* 0x000000ffffc17224 */ /* 0x000fe200078e005a */
[----:B------:R-:W1:Y:S01]  /*31630*/  LDS R191, [R240+0x6000] ;  /* 0x00600000f0bf7984 */ /* 0x000e620000000800 */
[----:B------:R-:W-:Y:S11]  /*31640*/  IMAD.MOV.U32 R192, RZ, RZ, R91 ;  /* 0x000000ffffc07224 */ /* 0x000ff600078e005b */
[----:B------:R-:W-:Y:S07]  /*31650*/  @!UPT UIADD3 URZ, URZ, URZ, URZ ;  /* 0x0000003f3f3ff290 */ /* 0x000fee000fffe03f */
[----:B------:R2:W-:Y:S04]  /*31660*/  STL.64 [R1+0xb40], R84 ;  /* 0x000b405401007387 */ /* 0x0005e80000100a00 */
[----:B------:R3:W-:Y:S04]  /*31670*/  STL.64 [R1+0xb48], R86 ;  /* 0x000b485601007387 */ /* 0x0007e80000100a00 */
[----:B------:R-:W4:Y:S04]  /*31680*/  LDL.LU.64 R88, [R1+0x9e0] ;  /* 0x0009e00001587983 */ /* 0x000f280000300a00 */
[----:B------:R-:W4:Y:S04]  /*31690*/  LDL.LU.64 R90, [R1+0x9e8] ;  /* 0x0009e800015a7983 */ /* 0x000f280000300a00 */
[----:B--2---:R-:W2:Y:S04]  /*316a0*/  LDL.LU.64 R84, [R1+0x9d0] ;  /* 0x0009d00001547983 */ /* 0x004ea80000300a00 */
[----:B---3--:R-:W2:Y:S01]  /*316b0*/  LDL.LU.64 R86, [R1+0x9d8] ;  /* 0x0009d80001567983 */ /* 0x008ea20000300a00 */
[C---:B------:R-:W-:Y:S08]  /*316c0*/  HMMA.1688.F32.TF32 R80, R64.reuse, R68, R80 ;  /* 0x000000444050723c */ /* 0x040ff00000081050 */
[C---:B------:R-:W-:Y:S08]  /*316d0*/  HMMA.1688.F32.TF32 R76, R64.reuse, R44, R76 ;  /* 0x0000002c404c723c */ /* 0x040ff0000008104c */
[----:B------:R-:W-:Y:S08]  /*316e0*/  HMMA.1688.F32.TF32 R92, R64, R40, R92 ;  /* 0x00000028405c723c */ /* 0x000ff0000008105c */
[----:B------:R-:W-:Y:S01]  /*316f0*/  MOV R252, R83 ;  /* 0x0000005300fc7202 */ /* 0x000fe20000000f00 */
[----:B------:R-:W-:Y:S01]  /*31700*/  IMAD.MOV.U32 R8, RZ, RZ, R82 ;  /* 0x000000ffff087224 */ /* 0x000fe200078e0052 */
[----:B------:R-:W-:Y:S01]  /*31710*/  MOV R48, R80 ;  /* 0x0000005000307202 */ /* 0x000fe20000000f00 */
[----:B------:R-:W-:-:S02]  /*31720*/  IMAD.MOV.U32 R9, RZ, RZ, R81 ;  /* 0x000000ffff097224 */ /* 0x000fc400078e0051 */
[----:B------:R-:W3:Y:S04]  /*31730*/  LDL.LU.64 R80, [R1+0x970] ;  /* 0x0009700001507983 */ /* 0x000ee80000300a00 */
[----:B------:R-:W3:Y:S04]  /*31740*/  LDL.LU.64 R82, [R1+0x978] ;  /* 0x0009780001527983 */ /* 0x000ee80000300a00 */
[----:B------:R1:W-:Y:S01]  /*31750*/  STL [R1+0x3ea8], R252 ;  /* 0x003ea8fc01007387 */ /* 0x0003e20000100800 */
[----:B------:R-:W-:-:S03]  /*31760*/  IMAD.MOV.U32 R49, RZ, RZ, R79 ;  /* 0x000000ffff317224 */ /* 0x000fc600078e004f */
[----:B------:R1:W-:Y:S01]  /*31770*/  STL [R1+0x3ea4], R8 ;  /* 0x003ea40801007387 */ /* 0x0003e20000100800 */
[----:B------:R-:W-:-:S03]  /*31780*/  IMAD.MOV.U32 R243, RZ, RZ, R78 ;  /* 0x000000fffff37224 */ /* 0x000fc600078e004e */
[----:B------:R1:W-:Y:S04]  /*31790*/  STL [R1+0x3ea0], R9 ;  /* 0x003ea00901007387 */ /* 0x0003e80000100800 */
[----:B------:R1:W-:Y:S02]  /*317a0*/  STL [R1+0x3e9c], R48 ;  /* 0x003e9c3001007387 */ /* 0x0003e40000100800 */
[----:B-1----:R-:W-:Y:S01]  /*317b0*/  MOV R252, R92 ;  /* 0x0000005c00fc7202 */ /* 0x002fe20000000f00 */
[----:B------:R-:W-:Y:S01]  /*317c0*/  IMAD.MOV.U32 R8, RZ, RZ, R93 ;  /* 0x000000ffff087224 */ /* 0x000fe200078e005d */
[----:B------:R1:W-:Y:S01]  /*317d0*/  STL.64 [R1+0xb90], R76 ;  /* 0x000b904c01007387 */ /* 0x0003e20000100a00 */
[----:B------:R-:W-:Y:S01]  /*317e0*/  IMAD.MOV.U32 R9, RZ, RZ, R94 ;  /* 0x000000ffff097224 */ /* 0x000fe200078e005e */
[----:B------:R-:W-:-:S02]  /*317f0*/  MOV R48, R95 ;  /* 0x0000005f00307202 */ /* 0x000fc40000000f00 */
[----:B-1----:R-:W3:Y:S04]  /*31800*/  LDL.LU.64 R76, [R1+0x930] ;  /* 0x00093000014c7983 */ /* 0x002ee80000300a00 */
[----:B------:R-:W3:Y:S04]  /*31810*/  LDL.LU.64 R78, [R1+0x938] ;  /* 0x00093800014e7983 */ /* 0x000ee80000300a00 */
[----:B------:R1:W-:Y:S04]  /*31820*/  STL [R1+0x3eb0], R49 ;  /* 0x003eb03101007387 */ /* 0x0003e80000100800 */
[----:B------:R1:W-:Y:S04]  /*31830*/  STL [R1+0x3eac], R243 ;  /* 0x003eacf301007387 */ /* 0x0003e80000100800 */
[----:B------:R-:W-:Y:S04]  /*31840*/  STL [R1+0x3ec0], R48 ;  /* 0x003ec03001007387 */ /* 0x000fe80000100800 */
[----:B------:R-:W-:Y:S04]  /*31850*/  STL [R1+0x3ebc], R9 ;  /* 0x003ebc0901007387 */ /* 0x000fe80000100800 */
[----:B------:R-:W-:Y:S04]  /*31860*/  STL [R1+0x3eb8], R8 ;  /* 0x003eb80801007387 */ /* 0x000fe80000100800 */
[----:B------:R-:W-:Y:S01]  /*31870*/  STL [R1+0x3eb4], R252 ;  /* 0x003eb4fc01007387 */ /* 0x000fe20000100800 */
[----:B----4-:R-:W-:Y:S11]  /*31880*/  HMMA.1688.F32.TF32 R64, R64, R36, R88 ;  /* 0x000000244040723c */ /* 0x010ff60000081058 */
[----:B------:R-:W-:Y:S11]  /*31890*/  @!UPT UIADD3 URZ, URZ, URZ, URZ ;  /* 0x0000003f3f3ff290 */ /* 0x000ff6000fffe03f */
[----:B------:R-:W-:Y:S01]  /*318a0*/  @!UPT UIADD3 URZ, URZ, URZ, URZ ;  /* 0x0000003f3f3ff290 */ /* 0x000fe2000fffe03f */
[----:B------:R2:W-:Y:S01]  /*318b0*/  STL.64 [R1+0xbb0], R64 ;  /* 0x000bb04001007387 */ /* 0x0005e20000100a00 */
[----:B-1----:R-:W-:Y:S02]  /*318c0*/  IMAD.MOV.U32 R49, RZ, RZ, R66 ;  /* 0x000000ffff317224 */ /* 0x002fe400078e0042 */
[----:B------:R-:W-:Y:S02]  /*318d0*/  IMAD.MOV.U32 R243, RZ, RZ, R67 ;  /* 0x000000fffff37224 */ /* 0x000fe400078e0043 */
[----:B--2---:R-:W-:Y:S03]  /*318e0*/  HMMA.1688.F32.TF32 R64, R184, R72, R84 ;  /* 0x00000048b840723c */ /* 0x004fe60000081054 */
[----:B------:R-:W-:Y:S04]  /*318f0*/  STL [R1+0x3ec8], R243 ;  /* 0x003ec8f301007387 */ /* 0x000fe80000100800 */
[----:B------:R-:W-:Y:S11]  /*31900*/  STL [R1+0x3ec4], R49 ;  /* 0x003ec43101007387 */ /* 0x000ff60000100800 */
[----:B------:R-:W-:Y:S06]  /*31910*/  @!UPT UIADD3 URZ, URZ, URZ, URZ ;  /* 0x0000003f3f3ff290 */ /* 0x000fec000fffe03f */
[----:B------:R-:W-:Y:S01]  /*31920*/  IMAD.MOV.U32 R56, RZ, RZ, R65 ;  /* 0x000000ffff387224 */ /* 0x000fe200078e0041 */
[----:B------:R-:W-:-:S04]  /*31930*/  MOV R57, R64 ;  /* 0x0000004000397202 */ /* 0x000fc80000000f00 */
[----:B------:R1:W-:Y:S04]  /*31940*/  STL [R1+0x3ed0], R56 ;  /* 0x003ed03801007387 */ /* 0x0003e80000100800 */
[----:B------:R2:W-:Y:S04]  /*31950*/  STL [R1+0x3ecc], R57 ;  /* 0x003ecc3901007387 */ /* 0x0005e80000100800 */
[----:B------:R-:W4:Y:S04]  /*31960*/  LDL.LU R19, [R1+0x40bc] ;  /* 0x0040bc0001137983 */ /* 0x000f280000300800 */
        /* <DEDUP_REMOVED lines=8> */
[----:B------:R-:W4:Y:S01]  /*319f0*/  LDL.LU R7, [R1+0x4098] ;  /* 0x0040980001077983 */ /* 0x000f220000300800 */
[----:B------:R-:W-:Y:S01]  /*31a00*/  IMAD.MOV.U32 R53, RZ, RZ, R66 ;  /* 0x000000ffff357224 */ /* 0x000fe200078e0042 */
[----:B------:R-:W-:-:S02]  /*31a10*/  MOV R52, R67 ;  /* 0x0000004300347202 */ /* 0x000fc40000000f00 */
[----:B---3--:R-:W-:Y:S01]  /*31a20*/  HMMA.1688.F32.TF32 R64, R184, R68, R80 ;  /* 0x00000044b840723c */ /* 0x008fe20000081050 */
[----:B------:R-:W-:Y:S01]  /*31a30*/  IMAD.MOV.U32 R84, RZ, RZ, R55 ;  /* 0x000000ffff547224 */ /* 0x000fe200078e0037 */
[----:B------:R-:W-:Y:S01]  /*31a40*/  MOV R86, R51 ;  /* 0x0000003300567202 */ /* 0x000fe20000000f00 */
[----:B------:R-:W3:Y:S01]  /*31a50*/  LDL.LU R55, [R1+0x4094] ;  /* 0x0040940001377983 */ /* 0x000ee20000300800 */
[----:B------:R-:W-:Y:S02]  /*31a60*/  IMAD.MOV.U32 R85, RZ, RZ, R54 ;  /* 0x000000ffff557224 */ /* 0x000fe400078e0036 */
[----:B------:R-:W-:Y:S01]  /*31a70*/  IMAD.MOV.U32 R87, RZ, RZ, R59 ;  /* 0x000000ffff577224 */ /* 0x000fe200078e003b */
[----:B------:R-:W3:Y:S01]  /*31a80*/  LDL.LU R54, [R1+0x4090] ;  /* 0x0040900001367983 */ /* 0x000ee20000300800 */
[----:B------:R-:W-:Y:S01]  /*31a90*/  IMAD.MOV.U32 R88, RZ, RZ, R14 ;  /* 0x000000ffff587224 */ /* 0x000fe200078e000e */
[----:B------:R-:W-:Y:S02]  /*31aa0*/  MOV R89, R15 ;  /* 0x0000000f00597202 */ /* 0x000fe40000000f00 */
[----:B------:R-:W3:Y:S04]  /*31ab0*/  LDL.LU R51, [R1+0x408c] ;  /* 0x00408c0001337983 */ /* 0x000ee80000300800 */
[----:B------:R-:W3:Y:S01]  /*31ac0*/  LDL.LU R59, [R1+0x4088] ;  /* 0x00408800013b7983 */ /* 0x000ee20000300800 */
[----:B------:R-:W-:-:S03]  /*31ad0*/  IMAD.MOV.U32 R94, RZ, RZ, R58 ;  /* 0x000000ffff5e7224 */ /* 0x000fc600078e003a */
[----:B------:R-:W3:Y:S01]  /*31ae0*/  LDL.LU R14, [R1+0x4084] ;  /* 0x00408400010e7983 */ /* 0x000ee20000300800 */
[----:B------:R-:W-:-:S03]  /*31af0*/  MOV R95, R50 ;  /* 0x00000032005f7202 */ /* 0x000fc60000000f00 */
[----:B------:R-:W3:Y:S01]  /*31b00*/  LDL.LU R15, [R1+0x4080] ;  /* 0x00408000010f7983 */ /* 0x000ee20000300800 */
[----:B------:R-:W-:Y:S01]  /*31b10*/  IMAD.MOV.U32 R48, RZ, RZ, R64 ;  /* 0x000000ffff307224 */ /* 0x000fe200078e0040 */
[----:B------:R-:W-:Y:S01]  /*31b20*/  MOV R8, R66 ;  /* 0x0000004200087202 */ /* 0x000fe20000000f00 */
[----:B------:R-:W-:Y:S02]  /*31b30*/  IMAD.MOV.U32 R9, RZ, RZ, R65 ;  /* 0x000000ffff097224 */ /* 0x000fe400078e0041 */
[----:B------:R-:W-:Y:S02]  /*31b40*/  IMAD.MOV.U32 R252, RZ, RZ, R67 ;  /* 0x000000fffffc7224 */ /* 0x000fe400078e0043 */
[----:B------:R-:W-:Y:S11]  /*31b50*/  HMMA.1688.F32.TF32 R64, R184, R44, R76 ;  /* 0x0000002cb840723c */ /* 0x000ff6000008104c */
[----:B------:R-:W-:Y:S11]  /*31b60*/  @!UPT UIADD3 URZ, URZ, URZ, URZ ;  /* 0x0000003f3f3ff290 */ /* 0x000ff6000fffe03f */
[----:B------:R-:W-:Y:S02]  /*31b70*/  @!UPT UIADD3 URZ, URZ, URZ, URZ ;  /* 0x0000003f3f3ff290 */ /* 0x000fe4000fffe03f */
[----:B-1----:R-:W-:Y:S01]  /*31b80*/  IMAD.MOV.U32 R56, RZ, RZ, R64 ;  /* 0x000000ffff387224 */ /* 0x002fe200078e0040 */
[----:B--2---:R-:W-:Y:S01]  /*31b90*/  MOV R57, R65 ;  /* 0x0000004100397202 */ /* 0x004fe20000000f00 */
[----:B------:R-:W-:Y:S02]  /*31ba0*/  IMAD.MOV.U32 R243, RZ, RZ, R66 ;  /* 0x000000fffff37224 */ /* 0x000fe400078e0042 */
[----:B------:R-:W-:Y:S02]  /*31bb0*/  IMAD.MOV.U32 R49, RZ, RZ, R67 ;  /* 0x000000ffff317224 */ /* 0x000fe400078e0043 */
[----:B----4-:R-:W-:Y:S01]  /*31bc0*/  IMAD.MOV.U32 R93, RZ, RZ, R19 ;  /* 0x000000ffff5d7224 */ /* 0x010fe200078e0013 */
[----:B------:R-:W-:Y:S02]  /*31bd0*/  MOV R92, R18 ;  /* 0x00000012005c7202 */ /* 0x000fe40000000f00 */
[----:B------:R-:W2:Y:S04]  /*31be0*/  LDL.LU R18, [R1+0x407c] ;  /* 0x00407c0001127983 */ /* 0x000ea80000300800 */
[----:B------:R-:W2:Y:S04]  /*31bf0*/  LDL.LU R19, [R1+0x4078] ;  /* 0x0040780001137983 */ /* 0x000ea80000300800 */
[----:B------:R-:W4:Y:S04]  /*31c00*/  LDL.LU R58, [R1+0x4074] ;  /* 0x00407400013a7983 */ /* 0x000f280000300800 */
[----:B------:R-:W2:Y:S01]  /*31c10*/  LDL.LU R50, [R1+0x4070] ;  /* 0x0040700001327983 */ /* 0x000ea20000300800 */
[----:B------:R-:W-:Y:S01]  /*31c20*/  IMAD.MOV.U32 R99, RZ, RZ, R4 ;  /* 0x000000ffff637224 */ /* 0x000fe200078e0004 */
[----:B------:R-:W-:-:S02]  /*31c30*/  MOV R98, R5 ;  /* 0x0000000500627202 */ /* 0x000fc40000000f00 */
[----:B------:R-:W2:Y:S01]  /*31c40*/  LDL.LU.64 R4, [R1+0x920] ;  /* 0x0009200001047983 */ /* 0x000ea20000300a00 */
[----:B------:R-:W-:Y:S02]  /*31c50*/  IMAD.MOV.U32 R97, RZ, RZ, R6 ;  /* 0x000000ffff617224 */ /* 0x000fe400078e0006 */
[----:B------:R-:W-:Y:S02]  /*31c60*/  IMAD.MOV.U32 R96, RZ, RZ, R7 ;  /* 0x000000ffff607224 */ /* 0x000fe400078e0007 */
[----:B------:R-:W2:Y:S04]  /*31c70*/  LDL.LU.64 R6, [R1+0x928] ;  /* 0x0009280001067983 */ /* 0x000ea80000300a00 */
[----:B------:R-:W3:Y:S04]  /*31c80*/  LDL.LU R11, [R1+0x406c] ;  /* 0x00406c00010b7983 */ /* 0x000ee80000300800 */
        /* <DEDUP_REMOVED lines=13> */
[----:B------:R-:W3:Y:S04]  /*31d60*/  LDL.LU.64 R64, [R1+0x880] ;  /* 0x0008800001407983 */ /* 0x000ee80000300a00 */
[----:B------:R-:W3:Y:S01]  /*31d70*/  LDL.LU.64 R66, [R1+0x888] ;  /* 0x0008880001427983 */ /* 0x000ee20000300a00 */
[----:B------:R-:W-:-:S03]  /*31d80*/  IMAD.MOV.U32 R81, RZ, RZ, R32 ;  /* 0x000000ffff517224 */ /* 0x000fc600078e0020 */
[----:B------:R-:W3:Y:S01]  /*31d90*/  LDL.LU R180, [R1+0x5f0] ;  /* 0x0005f00001b47983 */ /* 0x000ee20000300800 */
[----:B------:R-:W-:-:S03]  /*31da0*/  MOV R80, R33 ;  /* 0x0000002100507202 */ /* 0x000fc60000000f00 */
[----:B------:R-:W3:Y:S04]  /*31db0*/  LDL.LU R181, [R1+0x5f4] ;  /* 0x0005f40001b57983 */ /* 0x000ee80000300800 */
[----:B------:R-:W3:Y:S01]  /*31dc0*/  LDL.LU R182, [R1+0x5f8] ;  /* 0x0005f80001b67983 */ /* 0x000ee20000300800 */
[----:B------:R-:W-:-:S03]  /*31dd0*/  IMAD.MOV.U32 R76, RZ, RZ, R17 ;  /* 0x000000ffff4c7224 */ /* 0x000fc600078e0011 */
[----:B------:R-:W3:Y:S01]  /*31de0*/  LDL.LU R183, [R1+0x5fc] ;  /* 0x0005fc0001b77983 */ /* 0x000ee20000300800 */
[----:B------:R-:W-:Y:S01]  /*31df0*/  IMAD.MOV.U32 R77, RZ, RZ, R16 ;  /* 0x000000ffff4d7224 */ /* 0x000fe200078e0010 */
[----:B----4-:R-:W-:Y:S01]  /*31e00*/  MOV R35, R58 ;  /* 0x0000003a00237202 */ /* 0x010fe20000000f00 */
[----:B--2---:R-:W-:Y:S01]  /*31e10*/  HMMA.1688.F32.TF32 R4, R184, R40, R4 ;  /* 0x00000028b804723c */ /* 0x004fe20000081004 */
[----:B------:R-:W-:Y:S02]  /*31e20*/  IMAD.MOV.U32 R34, RZ, RZ, R50 ;  /* 0x000000ffff227224 */ /* 0x000fe400078e0032 */
[----:B---3--:R-:W-:Y:S01]  /*31e30*/  IMAD.MOV.U32 R33, RZ, RZ, R11 ;  /* 0x000000ffff217224 */ /* 0x008fe200078e000b */
[----:B------:R-:W-:Y:S02]  /*31e40*/  MOV R32, R10 ;  /* 0x0000000a00207202 */ /* 0x000fe40000000f00 */
[----:B------:R-:W2:Y:S04]  /*31e50*/  LDL.LU R10, [R1+0x4064] ;  /* 0x00406400010a7983 */ /* 0x000ea80000300800 */
[----:B------:R-:W2:Y:S04]  /*31e60*/  LDL.LU R11, [R1+0x4060] ;  /* 0x00406000010b7983 */ /* 0x000ea80000300800 */
[----:B------:R-:W3:Y:S04]  /*31e70*/  LDL.LU R50, [R1+0x405c] ;  /* 0x00405c0001327983 */ /* 0x000ee80000300800 */
[----:B------:R-:W4:Y:S06]  /*31e80*/  LDL.LU R58, [R1+0x4058] ;  /* 0x00405800013a7983 */ /* 0x000f2c0000300800 */
[----:B------:R-:W-:-:S02]  /*31e90*/  IMAD.MOV.U32 R17, RZ, RZ, R6 ;  /* 0x000000ffff117224 */ /* 0x000fc400078e0006 */
[----:B------:R-:W-:Y:S02]  /*31ea0*/  IMAD.MOV.U32 R16, RZ, RZ, R7 ;  /* 0x000000ffff107224 */ /* 0x000fe400078e0007 */
[----:B------:R-:W3:Y:S01]  /*31eb0*/  LDL.LU.64 R6, [R1+0x4050] ;  /* 0x0040500001067983 */ /* 0x000ee20000300a00 */
[----:B------:R-:W-:Y:S07]  /*31ec0*/  HMMA.1688.F32.TF32 R64, R184, R36, R64 ;  /* 0x00000024b840723c */ /* 0x000fee0000081040 */
[----:B------:R-:W-:-:S02]  /*31ed0*/  IMAD.MOV.U32 R184, RZ, RZ, R59 ;  /* 0x000000ffffb87224 */ /* 0x000fc400078e003b */
[----:B------:R-:W4:Y:S01]  /*31ee0*/  LDL.LU R59, [R1+0x404c] ;  /* 0x00404c00013b7983 */ /* 0x000f220000300800 */
[----:B------:R-:W-:Y:S01]  /*31ef0*/  IMAD.MOV.U32 R185, RZ, RZ, R51 ;  /* 0x000000ffffb97224 */ /* 0x000fe200078e0033 */
[----:B------:R-:W-:Y:S01]  /*31f00*/  MOV R186, R54 ;  /* 0x0000003600ba7202 */ /* 0x000fe20000000f00 */
[----:B------:R-:W-:Y:S01]  /*31f10*/  IMAD.MOV.U32 R187, RZ, RZ, R55 ;  /* 0x000000ffffbb7224 */ /* 0x000fe200078e0037 */
[----:B------:R-:W4:Y:S04]  /*31f20*/  LDL.LU R51, [R1+0x4048] ;  /* 0x0040480001337983 */ /* 0x000f280000300800 */
[----:B------:R-:W4:Y:S04]  /*31f30*/  LDL.LU R54, [R1+0x4044] ;  /* 0x0040440001367983 */ /* 0x000f280000300800 */
[----:B------:R-:W4:Y:S01]  /*31f40*/  LDL.LU R55, [R1+0x4040] ;  /* 0x0040400001377983 */ /* 0x000f220000300800 */
[----:B------:R-:W-:Y:S01]  /*31f50*/  IMAD.MOV.U32 R90, RZ, RZ, R21 ;  /* 0x000000ffff5a7224 */ /* 0x000fe200078e0015 */
[----:B------:R-:W-:Y:S01]  /*31f60*/  MOV R83, R28 ;  /* 0x0000001c00537202 */ /* 0x000fe20000000f00 */
[----:B------:R-:W-:-:S02]  /*31f70*/  IMAD.MOV.U32 R91, RZ, RZ, R20 ;  /* 0x000000ffff5b7224 */ /* 0x000fc400078e0014 */
[----:B------:R-:W-:Y:S01]  /*31f80*/  IMAD.MOV.U32 R82, RZ, RZ, R29 ;  /* 0x000000ffff527224 */ /* 0x000fe200078e001d */
[C---:B--2---:R-:W-:Y:S08]  /*31f90*/  HMMA.1688.F32.TF32 R100, R188.reuse, R10, R100 ;  /* 0x0000000abc64723c */ /* 0x044ff00000081064 */
[C---:B---3--:R-:W-:Y:S08]  /*31fa0*/  HMMA.1688.F32.TF32 R32, R188.reuse, R6, R32 ;  /* 0x00000006bc20723c */ /* 0x048ff00000081020 */
[C---:B----4-:R-:W-:Y:S08]  /*31fb0*/  HMMA.1688.F32.TF32 R108, R188.reuse, R58, R108 ;  /* 0x0000003abc6c723c */ /* 0x050ff0000008106c */
[C---:B------:R-:W-:Y:S08]  /*31fc0*/  HMMA.1688.F32.TF32 R104, R188.reuse, R50, R104 ;  /* 0x00000032bc68723c */ /* 0x040ff00000081068 */
[----:B------:R-:W-:Y:S08]  /*31fd0*/  HMMA.1688.F32.TF32 R180, R188, R54, R180 ;  /* 0x00000036bcb4723c */ /* 0x000ff000000810b4 */
[----:B------:R-:W-:Y:S01]  /*31fe0*/  IMAD.MOV.U32 R21, RZ, RZ, R110 ;  /* 0x000000ffff157224 */ /* 0x000fe200078e006e */
[----:B------:R-:W-:Y:S01]  /*31ff0*/  MOV R28, R109 ;  /* 0x0000006d001c7202 */ /* 0x000fe20000000f00 */
[----:B------:R-:W-:-:S02]  /*32000*/  IMAD.MOV.U32 R20, RZ, RZ, R111 ;  /* 0x000000ffff147224 */ /* 0x000fc400078e006f */
[----:B------:R-:W-:Y:S01]  /*32010*/  IMAD.MOV.U32 R29, RZ, RZ, R108 ;  /* 0x000000ffff1d7224 */ /* 0x000fe200078e006c */
[----:B------:R-:W2:Y:S04]  /*32020*/  LDL.LU.64 R110, [R1+0x4038] ;  /* 0x00403800016e7983 */ /* 0x000ea80000300a00 */
[----:B------:R-:W2:Y:S06]  /*32030*/  LDL.LU.64 R108, [R1+0x4030] ;  /* 0x00403000016c7983 */ /* 0x000eac0000300a00 */
[----:B------:R-:W-:Y:S04]  /*32040*/  STL.64 [R1+0xef0], R180 ;  /* 0x000ef0b401007387 */ /* 0x000fe80000100a00 */
[----:B------:R1:W-:Y:S04]  /*32050*/  STL.64 [R1+0xef8], R182 ;  /* 0x000ef8b601007387 */ /* 0x0003e80000100a00 */
[----:B-1----:R-:W3:Y:S04]  /*32060*/  LDL.LU.64 R182, [R1+0x4028] ;  /* 0x0040280001b67983 */ /* 0x002ee80000300a00 */
[----:B------:R-:W3:Y:S04]  /*32070*/  LDL.LU.64 R180, [R1+0x4020] ;  /* 0x0040200001b47983 */ /* 0x000ee80000300a00 */
[----:B------:R-:W-:Y:S04]  /*32080*/  STL.64 [R1+0xf40], R104 ;  /* 0x000f406801007387 */ /* 0x000fe80000100a00 */
[----:B------:R1:W-:Y:S04]  /*32090*/  STL.64 [R1+0xf48], R106 ;  /* 0x000f486a01007387 */ /* 0x0003e80000100a00 */
[----:B-1----:R-:W4:Y:S04]  /*320a0*/  LDL.LU.64 R106, [R1+0x4018] ;  /* 0x00401800016a7983 */ /* 0x002f280000300a00 */
[----:B------:R-:W4:Y:S04]  /*320b0*/  LDL.LU.64 R104, [R1+0x4010] ;  /* 0x0040100001687983 */ /* 0x000f280000300a00 */
[----:B------:R-:W-:Y:S04]  /*320c0*/  STL.64 [R1+0xf90], R100 ;  /* 0x000f906401007387 */ /* 0x000fe80000100a00 */
[----:B------:R1:W-:Y:S04]  /*320d0*/  STL.64 [R1+0xf98], R102 ;  /* 0x000f986601007387 */ /* 0x0003e80000100a00 */
[----:B-1----:R-:W2:Y:S04]  /*320e0*/  LDL.LU.64 R102, [R1+0x4008] ;  /* 0x0040080001667983 */ /* 0x002ea80000300a00 */
[----:B------:R-:W2:Y:S04]  /*320f0*/  LDL.LU.64 R100, [R1+0x4000] ;  /* 0x0040000001647983 */ /* 0x000ea80000300a00 */
[----:B------:R-:W-:Y:S04]  /*32100*/  STL.64 [R1+0x1010], R32 ;  /* 0x0010102001007387 */ /* 0x000fe80000100a00 */
[----:B------:R1:W-:Y:S04]  /*32110*/  STL.64 [R1+0x1018], R34 ;  /* 0x0010182201007387 */ /* 0x0003e80000100a00 */
[----:B-1----:R-:W2:Y:S01]  /*32120*/  LDL.LU.64 R34, [R1+0x3ff8] ;  /* 0x003ff80001227983 */ /* 0x002ea20000300a00 */
[----:B------:R-:W-:Y:S01]  /*32130*/  HMMA.1688.F32.TF32 R184, R188, R18, R184 ;  /* 0x00000012bcb8723c */ /* 0x000fe200000810b8 */
[----:B------:R-:W-:-:S02]  /*32140*/  IMAD.MOV.U32 R178, RZ, RZ, R25 ;  /* 0x000000ffffb27224 */ /* 0x000fc400078e0019 */
[----:B------:R-:W-:Y:S01]  /*32150*/  IMAD.MOV.U32 R179, RZ, RZ, R24 ;  /* 0x000000ffffb37224 */ /* 0x000fe200078e0018 */
[----:B------:R-:W3:Y:S04]  /*32160*/  LDL.LU.64 R32, [R1+0x3ff0] ;  /* 0x003ff00001207983 */ /* 0x000ee80000300a00 */
[C---:B------:R-:W-:Y:S01]  /*32170*/  HMMA.1688.F32.TF32 R96, R188.reuse, R14, R96 ;  /* 0x0000000ebc60723c */ /* 0x040fe20000081060 */
[----:B------:R-:W-:Y:S01]  /*32180*/  MOV R78, R13 ;  /* 0x0000000d004e7202 */ /* 0x000fe20000000f00 */
[----:B------:R-:W-:Y:S11]  /*32190*/  IMAD.MOV.U32 R79, RZ, RZ, R12 ;  /* 0x000000ffff4f7224 */ /* 0x000ff600078e000c */
[----:B------:R-:W-:Y:S02]  /*321a0*/  @!UPT UIADD3 URZ, URZ, URZ, URZ ;  /* 0x0000003f3f3ff290 */ /* 0x000fe4000fffe03f */
[----:B------:R-:W-:Y:S04]  /*321b0*/  STL.64 [R1+0x1080], R184 ;  /* 0x001080b801007387 */ /* 0x000fe80000100a00 */
[----:B------:R1:W-:Y:S04]  /*321c0*/  STL.64 [R1+0x1088], R186 ;  /* 0x001088ba01007387 */ /* 0x0003e80000100a00 */
[----:B------:R-:W-:Y:S04]  /*321d0*/  STL.64 [R1+0x10f0], R96 ;  /* 0x0010f06001007387 */ /* 0x000fe80000100a00 */
[----:B------:R1:W-:Y:S02]  /*321e0*/  STL.64 [R1+0x10f8], R98 ;  /* 0x0010f86201007387 */ /* 0x0003e40000100a00 */
[C---:B-1----:R-:W-:Y:S08]  /*321f0*/  HMMA.1688.F32.TF32 R184, R188.reuse, R26, R92 ;  /* 0x0000001abcb8723c */ /* 0x042ff0000008105c */
[C---:B------:R-:W-:Y:S11]  /*32200*/  HMMA.1688.F32.TF32 R96, R188.reuse, R22, R176 ;  /* 0x00000016bc60723c */ /* 0x040ff600000810b0 */
[----:B------:R-:W-:Y:S04]  /*32210*/  @!UPT UIADD3 URZ, URZ, URZ, URZ ;  /* 0x0000003f3f3ff290 */ /* 0x000fe8000fffe03f */
[----:B------:R-:W-:Y:S04]  /*32220*/  STL.64 [R1+0x1180], R184 ;  /* 0x001180b801007387 */ /* 0x000fe80000100a00 */
[----:B------:R-:W-:Y:S04]  /*32230*/  STL.64 [R1+0x1188], R186 ;  /* 0x001188ba01007387 */ /* 0x000fe80000100a00 */
[----:B------:R-:W-:Y:S04]  /*32240*/  STL.64 [R1+0x1250], R96 ;  /* 0x0012506001007387 */ /* 0x000fe80000100a00 */
[----:B------:R-:W-:Y:S01]  /*32250*/  STL.64 [R1+0x1258], R98 ;  /* 0x0012586201007387 */ /* 0x000fe20000100a00 */
[----:B------:R-:W-:Y:S01]  /*32260*/  IMAD.MOV.U32 R25, RZ, RZ, R4 ;  /* 0x000000ffff197224 */ /* 0x000fe200078e0004 */
[C---:B--2---:R-:W-:Y:S01]  /*32270*/  HMMA.1688.F32.TF32 R92, R188.reuse, R34, R88 ;  /* 0x00000022bc5c723c */ /* 0x044fe20000081058 */
[----:B------:R-:W-:Y:S01]  /*32280*/  MOV R24, R5 ;  /* 0x0000000500187202 */ /* 0x000fe20000000f00 */
[----:B------:R-:W-:Y:S01]  /*32290*/  IMAD.MOV.U32 R12, RZ, RZ, R65 ;  /* 0x000000ffff0c7224 */ /* 0x000fe200078e0041 */
[----:B------:R-:W-:Y:S01]  /*322a0*/  MOV R13, R64 ;  /* 0x00000040000d7202 */ /* 0x000fe20000000f00 */
[----:B------:R-:W-:Y:S04]  /*322b0*/  LDS R184, [R3+0x4100] ;  /* 0x0041000003b87984 */ /* 0x000fe80000000800 */
[C---:B------:R-:W-:Y:S01]  /*322c0*/  HMMA.1688.F32.TF32 R88, R188.reuse, R30, R84 ;  /* 0x0000001ebc58723c */ /* 0x040fe20000081054 */
[----:B------:R-:W-:Y:S04]  /*322d0*/  LDS R186, [R3+0x6100] ;  /* 0x0061000003ba7984 */ /* 0x000fe80000000800 */
[----:B------:R-:W-:Y:S03]  /*322e0*/  LDS R185, [R240+0x4100] ;  /* 0x00410000f0b97984 */ /* 0x000fe60000000800 */
[C---:B------:R-:W-:Y:S01]  /*322f0*/  HMMA.1688.F32.TF32 R84, R188.reuse, R74, R80 ;  /* 0x0000004abc54723c */ /* 0x040fe20000081050 */
[----:B------:R-:W-:Y:S06]  /*32300*/  LDS R187, [R240+0x6100] ;  /* 0x00610000f0bb7984 */ /* 0x000fec0000000800 */
[----:B------:R-:W-:Y:S01]  /*32310*/  STL.64 [R1+0x1340], R92 ;  /* 0x0013405c01007387 */ /* 0x000fe20000100a00 */
[C---:B------:R-:W-:Y:S03]  /*32320*/  HMMA.1688.F32.TF32 R80, R188.reuse, R70, R76 ;  /* 0x00000046bc50723c */ /* 0x040fe6000008104c */
[----:B------:R-:W-:Y:S04]  /*32330*/  STL.64 [R1+0x1348], R94 ;  /* 0x0013485e01007387 */ /* 0x000fe80000100a00 */
[----:B------:R-:W-:Y:S01]  /*32340*/  STL.64 [R1+0x1420], R88 ;  /* 0x0014205801007387 */ /* 0x000fe20000100a00 */
[C---:B------:R-:W-:Y:S03]  /*32350*/  HMMA.1688.F32.TF32 R76, R188.reuse, R46, R236 ;  /* 0x0000002ebc4c723c */ /* 0x040fe600000810ec */
[----:B------:R-:W-:Y:S04]  /*32360*/  STL.64 [R1+0x1428], R90 ;  /* 0x0014285a01007387 */ /* 0x000fe80000100a00 */
[----:B------:R-:W-:Y:S04]  /*32370*/  STL.64 [R1+0x14b0], R84 ;  /* 0x0014b05401007387 */ /* 0x000fe80000100a00 */
[----:B------:R1:W-:Y:S04]  /*32380*/  STL.64 [R1+0x14b8], R86 ;  /* 0x0014b85601007387 */ /* 0x0003e80000100a00 */
[----:B------:R-:W-:Y:S04]  /*32390*/  STL.64 [R1+0x15a0], R80 ;  /* 0x0015a05001007387 */ /* 0x000fe80000100a00 */
[----:B------:R2:W-:Y:S01]  /*323a0*/  STL.64 [R1+0x15a8], R82 ;  /* 0x0015a85201007387 */ /* 0x0005e20000100a00 */
[C---:B-1----:R-:W-:Y:S01]  /*323b0*/  HMMA.1688.F32.TF32 R84, R188.reuse, R42, R244 ;  /* 0x0000002abc54723c */ /* 0x042fe200000810f4 */
[----:B------:R-:W-:Y:S01]  /*323c0*/  IMAD.MOV.U32 R5, RZ, RZ, R66 ;  /* 0x000000ffff057224 */ /* 0x000fe200078e0042 */
[----:B------:R-:W-:Y:S01]  /*323d0*/  MOV R4, R67 ;  /* 0x0000004300047202 */ /* 0x000fe20000000f00 */
[----:B------:R-:W-:Y:S04]  /*323e0*/  LDS R64, [R3+0x4080] ;  /* 0x0040800003407984 */ /* 0x000fe80000000800 */
[----:B------:R-:W-:Y:S01]  /*323f0*/  LDS R65, [R240+0x4080] ;  /* 0x00408000f0417984 */ /* 0x000fe20000000800 */
[----:B--2---:R-:W-:Y:S03]  /*32400*/  HMMA.1688.F32.TF32 R80, R188, R38, R248 ;  /* 0x00000026bc50723c */ /* 0x004fe600000810f8 */
[----:B------:R1:W-:Y:S04]  /*32410*/  STL.64 [R1+0x1590], R76 ;  /* 0x0015904c01007387 */ /* 0x0003e80000100a00 */
[----:B------:R-:W-:Y:S04]  /*32420*/  STL.64 [R1+0x1598], R78 ;  /* 0x0015984e01007387 */ /* 0x000fe80000100a00 */
[----:B------:R-:W-:Y:S04]  /*32430*/  LDS R66, [R3+0x6080] ;  /* 0x0060800003427984 */ /* 0x000fe80000000800 */
[----:B-1----:R-:W2:Y:S04]  /*32440*/  LDL.LU R76, [R1+0xd0] ;  /* 0x0000d000014c7983 */ /* 0x002ea80000300800 */
[----:B------:R-:W-:Y:S04]  /*32450*/  STL.64 [R1+0x1580], R84 ;  /* 0x0015805401007387 */ /* 0x000fe80000100a00 */
[----:B------:R-:W-:Y:S04]  /*32460*/  STL.64 [R1+0x1588], R86 ;  /* 0x0015885601007387 */ /* 0x000fe80000100a00 */
[----:B------:R1:W-:Y:S04]  /*32470*/  STL.64 [R1+0x1570], R80 ;  /* 0x0015705001007387 */ /* 0x0003e80000100a00 */
[----:B------:R3:W-:Y:S04]  /*32480*/  STL.64 [R1+0x1578], R82 ;  /* 0x0015785201007387 */ /* 0x0007e80000100a00 */
[----:B------:R-:W2:Y:S04]  /*32490*/  LDL.LU R77, [R1+0xd4] ;  /* 0x0000d400014d7983 */ /* 0x000ea80000300800 */
[----:B-1----:R-:W2:Y:S04]  /*324a0*/  LDL.LU R80, [R1+0x100] ;  /* 0x0001000001507983 */ /* 0x002ea80000300800 */
[----:B------:R-:W2:Y:S04]  /*324b0*/  LDL.LU R81, [R1+0x104] ;  /* 0x0001040001517983 */ /* 0x000ea80000300800 */
[----:B---3--:R-:W2:Y:S04]  /*324c0*/  LDL.LU R82, [R1+0x108] ;  /* 0x0001080001527983 */ /* 0x008ea80000300800 */
[----:B------:R-:W2:Y:S04]  /*324d0*/  LDL.LU R83, [R1+0x10c] ;  /* 0x00010c0001537983 */ /* 0x000ea80000300800 */
[----:B------:R-:W3:Y:S04]  /*324e0*/  LDL.LU R92, [R1+0x440] ;  /* 0x00044000015c7983 */ /* 0x000ee80000300800 */
[----:B------:R-:W3:Y:S04]  /*324f0*/  LDL.LU R93, [R1+0x444] ;  /* 0x00044400015d7983 */ /* 0x000ee80000300800 */
[----:B------:R-:W3:Y:S04]  /*32500*/  LDL.LU R94, [R1+0x448] ;  /* 0x00044800015e7983 */ /* 0x000ee80000300800 */
[----:B------:R-:W3:Y:S04]  /*32510*/  LDL.LU R95, [R1+0x44c] ;  /* 0x00044c00015f7983 */ /* 0x000ee80000300800 */
[----:B------:R-:W2:Y:S04]  /*32520*/  LDL.LU R236, [R1+0x6b0] ;  /* 0x0006b00001ec7983 */ /* 0x000ea80000300800 */
[----:B------:R-:W2:Y:S04]  /*32530*/  LDL.LU R237, [R1+0x6b4] ;  /* 0x0006b40001ed7983 */ /* 0x000ea80000300800 */
[----:B------:R-:W2:Y:S04]  /*32540*/  LDL.LU R238, [R1+0x6b8] ;  /* 0x0006b80001ee7983 */ /* 0x000ea80000300800 */
[----:B------:R-:W2:Y:S04]  /*32550*/  LDL.LU R239, [R1+0x6bc] ;  /* 0x0006bc0001ef7983 */ /* 0x000ea80000300800 */
[----:B------:R-:W3:Y:S04]  /*32560*/  LDL.LU R188, [R1+0x610] ;  /* 0x0006100001bc7983 */ /* 0x000ee80000300800 */
[----:B------:R-:W3:Y:S04]  /*32570*/  LDL.LU R189, [R1+0x614] ;  /* 0x0006140001bd7983 */ /* 0x000ee80000300800 */
[----:B------:R-:W3:Y:S04]  /*32580*/  LDL.LU R190, [R1+0x618] ;  /* 0x0006180001be7983 */ /* 0x000ee80000300800 */
[----:B------:R-:W3:Y:S04]  /*32590*/  LDL.LU R191, [R1+0x61c] ;  /* 0x00061c0001bf7983 */ /* 0x000ee80000300800 */
        /* <DEDUP_REMOVED lines=12> */
[----:B------:R-:W2:Y:S04]  /*32660*/  LDS R67, [R240+0x6080] ;  /* 0x00608000f0437984 */ /* 0x000ea80000000800 */
[----:B------:R-:W4:Y:S04]  /*32670*/  LDL.LU R84, [R1+0x170] ;  /* 0x0001700001547983 */ /* 0x000f280000300800 */
[----:B------:R-:W4:Y:S04]  /*32680*/  LDL.LU R85, [R1+0x174] ;  /* 0x0001740001557983 */ /* 0x000f280000300800 */
[----:B------:R-:W4:Y:S04]  /*32690*/  LDL.LU R86, [R1+0x178] ;  /* 0x0001780001567983 */ /* 0x000f280000300800 */
[----:B------:R-:W4:Y:S04]  /*326a0*/  LDL.LU R87, [R1+0x17c] ;  /* 0x00017c0001577983 */ /* 0x000f280000300800 */
[----:B------:R-:W4:Y:S04]  /*326b0*/  LDL.LU R88, [R1+0x1e0] ;  /* 0x0001e00001587983 */ /* 0x000f280000300800 */
[----:B------:R-:W4:Y:S04]  /*326c0*/  LDL.LU R89, [R1+0x1e4] ;  /* 0x0001e40001597983 */ /* 0x000f280000300800 */
[----:B------:R-:W4:Y:S01]  /*326d0*/  LDL.LU R90, [R1+0x1e8] ;  /* 0x0001e800015a7983 */ /* 0x000f220000300800 */
[----:B------:R-:W-:-:S03]  /*326e0*/  MOV R78, R33 ;  /* 0x00000021004e7202 */ /* 0x000fc60000000f00 */
[----:B------:R-:W4:Y:S01]  /*326f0*/  LDL.LU R91, [R1+0x1ec] ;  /* 0x0001ec00015b7983 */ /* 0x000f220000300800 */
[----:B------:R-:W-:-:S03]  /*32700*/  IMAD.MOV.U32 R79, RZ, RZ, R32 ;  /* 0x000000ffff4f7224 */ /* 0x000fc600078e0020 */
[----:B------:R-:W4:Y:S04]  /*32710*/  LDL.LU R176, [R1+0x2b0] ;  /* 0x0002b00001b07983 */ /* 0x000f280000300800 */
[----:B------:R-:W4:Y:S04]  /*32720*/  LDL.LU R177, [R1+0x2b4] ;  /* 0x0002b40001b17983 */ /* 0x000f280000300800 */
[----:B------:R-:W4:Y:S04]  /*32730*/  LDL.LU R178, [R1+0x2b8] ;  /* 0x0002b80001b27983 */ /* 0x000f280000300800 */
[----:B------:R-:W4:Y:S01]  /*32740*/  LDL.LU R179, [R1+0x2bc] ;  /* 0x0002bc0001b37983 */ /* 0x000f220000300800 */
[C---:B--2---:R-:W-:Y:S08]  /*32750*/  HMMA.1688.F32.TF32 R236, R64.reuse, R58, R236 ;  /* 0x0000003a40ec723c */ /* 0x044ff000000810ec */
[C---:B---3--:R-:W-:Y:S08]  /*32760*/  HMMA.1688.F32.TF32 R188, R64.reuse, R54, R188 ;  /* 0x0000003640bc723c */ /* 0x048ff000000810bc */
[C---:B----4-:R-:W-:Y:S08]  /*32770*/  HMMA.1688.F32.TF32 R96, R64.reuse, R50, R96 ;  /* 0x000000324060723c */ /* 0x050ff00000081060 */
[----:B------:R-:W-:Y:S01]  /*32780*/  IMAD.MOV.U32 R33, RZ, RZ, R238 ;  /* 0x000000ffff217224 */ /* 0x000fe200078e00ee */
[----:B------:R-:W-:Y:S01]  /*32790*/  MOV R36, R237 ;  /* 0x000000ed00247202 */ /* 0x000fe20000000f00 */
[----:B------:R-:W-:Y:S01]  /*327a0*/  IMAD.MOV.U32 R32, RZ, RZ, R239 ;  /* 0x000000ffff207224 */ /* 0x000fe200078e00ef */
[C---:B------:R-:W-:Y:S01]  /*327b0*/  HMMA.1688.F32.TF32 R92, R64.reuse, R10, R92 ;  /* 0x0000000a405c723c */ /* 0x040fe2000008105c */
[----:B------:R-:W-:Y:S01]  /*327c0*/  IMAD.MOV.U32 R37, RZ, RZ, R236 ;  /* 0x000000ffff257224 */ /* 0x000fe200078e00ec */
[----:B------:R-:W2:Y:S04]  /*327d0*/  LDL.LU.64 R238, [R1+0x3fe8] ;  /* 0x003fe80001ee7983 */ /* 0x000ea80000300a00 */
[----:B------:R-:W2:Y:S04]  /*327e0*/  LDL.LU.64 R236, [R1+0x3fe0] ;  /* 0x003fe00001ec7983 */ /* 0x000ea80000300a00 */
[----:B------:R1:W-:Y:S04]  /*327f0*/  STL.64 [R1+0xdb0], R188 ;  /* 0x000db0bc01007387 */ /* 0x0003e80000100a00 */
[----:B------:R-:W-:Y:S04]  /*32800*/  STL.64 [R1+0xdb8], R190 ;  /* 0x000db8be01007387 */ /* 0x000fe80000100a00 */
[----:B-1----:R-:W3:Y:S01]  /*32810*/  LDL.LU R188, [R1+0x150] ;  /* 0x0001500001bc7983 */ /* 0x002ee20000300800 */
[C---:B------:R-:W-:Y:S03]  /*32820*/  HMMA.1688.F32.TF32 R244, R64.reuse, R6, R244 ;  /* 0x0000000640f4723c */ /* 0x040fe600000810f4 */
[----:B------:R-:W-:Y:S04]  /*32830*/  STL.64 [R1+0xe30], R96 ;  /* 0x000e306001007387 */ /* 0x000fe80000100a00 */
[----:B------:R1:W-:Y:S02]  /*32840*/  STL.64 [R1+0xe38], R98 ;  /* 0x000e386201007387 */ /* 0x0003e40000100a00 */
[C---:B-1----:R-:W-:Y:S02]  /*32850*/  HMMA.1688.F32.TF32 R96, R64.reuse, R18, R248 ;  /* 0x000000124060723c */ /* 0x042fe400000810f8 */
[----:B------:R1:W-:Y:S04]  /*32860*/  STL.64 [R1+0xeb0], R92 ;  /* 0x000eb05c01007387 */ /* 0x0003e80000100a00 */
[----:B------:R4:W-:Y:S04]  /*32870*/  STL.64 [R1+0xeb8], R94 ;  /* 0x000eb85e01007387 */ /* 0x0009e80000100a00 */
[----:B------:R-:W3:Y:S04]  /*32880*/  LDL.LU R189, [R1+0x154] ;  /* 0x0001540001bd7983 */ /* 0x000ee80000300800 */
[----:B------:R-:W3:Y:S04]  /*32890*/  LDL.LU R190, [R1+0x158] ;  /* 0x0001580001be7983 */ /* 0x000ee80000300800 */
[----:B------:R-:W3:Y:S04]  /*328a0*/  LDL.LU R191, [R1+0x15c] ;  /* 0x00015c0001bf7983 */ /* 0x000ee80000300800 */
[----:B-1----:R-:W2:Y:S04]  /*328b0*/  LDL.LU R92, [R1+0xf0] ;  /* 0x0000f000015c7983 */ /* 0x002ea80000300800 */
[----:B------:R-:W2:Y:S04]  /*328c0*/  LDL.LU R93, [R1+0xf4] ;  /* 0x0000f400015d7983 */ /* 0x000ea80000300800 */
[----:B----4-:R-:W4:Y:S04]  /*328d0*/  LDL.LU R94, [R1+0xf8] ;  /* 0x0000f800015e7983 */ /* 0x010f280000300800 */
[----:B------:R-:W4:Y:S04]  /*328e0*/  LDL.LU R95, [R1+0xfc] ;  /* 0x0000fc00015f7983 */ /* 0x000f280000300800 */
[----:B------:R1:W-:Y:S04]  /*328f0*/  STL.64 [R1+0xf50], R244 ;  /* 0x000f50f401007387 */ /* 0x0003e80000100a00 */
[----:B------:R1:W-:Y:S04]  /*32900*/  STL.64 [R1+0xf58], R246 ;  /* 0x000f58f601007387 */ /* 0x0003e80000100a00 */
[----:B-1----:R-:W2:Y:S04]  /*32910*/  LDL.LU R244, [R1+0x10] ;  /* 0x0000100001f47983 */ /* 0x002ea80000300800 */
[----:B------:R-:W-:Y:S04]  /*32920*/  STL.64 [R1+0xfc0], R96 ;  /* 0x000fc06001007387 */ /* 0x000fe80000100a00 */
[----:B------:R1:W-:Y:S04]  /*32930*/  STL.64 [R1+0xfc8], R98 ;  /* 0x000fc86201007387 */ /* 0x0003e80000100a00 */
[----:B------:R-:W2:Y:S04]  /*32940*/  LDL.LU R245, [R1+0x14] ;  /* 0x0000140001f57983 */ /* 0x000ea80000300800 */
[----:B------:R-:W2:Y:S04]  /*32950*/  LDL.LU R246, [R1+0x18] ;  /* 0x0000180001f67983 */ /* 0x000ea80000300800 */
[----:B------:R-:W2:Y:S01]  /*32960*/  LDL.LU R247, [R1+0x1c] ;  /* 0x00001c0001f77983 */ /* 0x000ea20000300800 */
[C---:B------:R-:W-:Y:S08]  /*32970*/  HMMA.1688.F32.TF32 R176, R64.reuse, R14, R176 ;  /* 0x0000000e40b0723c */ /* 0x040ff000000810b0 */
[C---:B-1----:R-:W-:Y:S08]  /*32980*/  HMMA.1688.F32.TF32 R96, R64.reuse, R26, R88 ;  /* 0x0000001a4060723c */ /* 0x042ff00000081058 */
[C---:B------:R-:W-:Y:S08]  /*32990*/  HMMA.1688.F32.TF32 R88, R64.reuse, R22, R84 ;  /* 0x000000164058723c */ /* 0x040ff00000081054 */
[C---:B------:R-:W-:Y:S08]  /*329a0*/  HMMA.1688.F32.TF32 R84, R64.reuse, R34, R80 ;  /* 0x000000224054723c */ /* 0x040ff00000081050 */
[----:B------:R-:W-:Y:S01]  /*329b0*/  HMMA.1688.F32.TF32 R76, R64, R30, R76 ;  /* 0x0000001e404c723c */ /* 0x000fe2000008104c */
[----:B------:R-:W-:Y:S01]  /*329c0*/  MOV R248, R2 ;  /* 0x0000000200f87202 */ /* 0x000fe20000000f00 */
[----:B------:R-:W-:Y:S01]  /*329d0*/  IMAD.MOV.U32 R249, RZ, RZ, R242 ;  /* 0x000000fffff97224 */ /* 0x000fe200078e00f2 */
[----:B------:R-:W3:Y:S01]  /*329e0*/  LDL.LU R2, [R1+0x3fdc] ;  /* 0x003fdc0001027983 */ /* 0x000ee20000300800 */
[----:B------:R-:W-:Y:S01]  /*329f0*/  IMAD.MOV.U32 R250, RZ, RZ, R0 ;  /* 0x000000fffffa7224 */ /* 0x000fe200078e0000 */
[----:B------:R-:W-:-:S02]  /*32a00*/  MOV R251, R241 ;  /* 0x000000f100fb7202 */ /* 0x000fc40000000f00 */
[----:B------:R-:W3:Y:S04]  /*32a10*/  LDL.LU R242, [R1+0x3fd8] ;  /* 0x003fd80001f27983 */ /* 0x000ee80000300800 */
[----:B------:R-:W3:Y:S04]  /*32a20*/  LDL.LU R0, [R1+0x3fd4] ;  /* 0x003fd40001007983 */ /* 0x000ee80000300800 */
[----:B------:R-:W3:Y:S04]  /*32a30*/  LDL.LU R241, [R1+0x3fd0] ;  /* 0x003fd00001f17983 */ /* 0x000ee80000300800 */
[----:B------:R-:W-:Y:S04]  /*32a40*/  STL.64 [R1+0x1040], R176 ;  /* 0x001040b001007387 */ /* 0x000fe80000100a00 */
[----:B------:R-:W-:Y:S04]  /*32a50*/  STL.64 [R1+0x1048], R178 ;  /* 0x001048b201007387 */ /* 0x000fe80000100a00 */
[----:B------:R-:W-:Y:S04]  /*32a60*/  STL.64 [R1+0x10d0], R96 ;  /* 0x0010d06001007387 */ /* 0x000fe80000100a00 */
[----:B------:R-:W-:Y:S04]  /*32a70*/  STL.64 [R1+0x10d8], R98 ;  /* 0x0010d86201007387 */ /* 0x000fe80000100a00 */
[----:B------:R-:W-:Y:S04]  /*32a80*/  STL.64 [R1+0x1170], R88 ;  /* 0x0011705801007387 */ /* 0x000fe80000100a00 */
[----:B------:R-:W-:Y:S04]  /*32a90*/  STL.64 [R1+0x1178], R90 ;  /* 0x0011785a01007387 */ /* 0x000fe80000100a00 */
[----:B------:R-:W3:Y:S04]  /*32aa0*/  LDL.LU R80, [R1+0x3c0] ;  /* 0x0003c00001507983 */ /* 0x000ee80000300800 */
[----:B------:R1:W-:Y:S04]  /*32ab0*/  STL.64 [R1+0x1210], R84 ;  /* 0x0012105401007387 */ /* 0x0003e80000100a00 */
[----:B------:R1:W-:Y:S04]  /*32ac0*/  STL.64 [R1+0x1218], R86 ;  /* 0x0012185601007387 */ /* 0x0003e80000100a00 */
[----:B------:R1:W-:Y:S04]  /*32ad0*/  STL.64 [R1+0x1360], R76 ;  /* 0x0013604c01007387 */ /* 0x0003e80000100a00 */
[----:B------:R1:W-:Y:S04]  /*32ae0*/  STL.64 [R1+0x1368], R78 ;  /* 0x0013684e01007387 */ /* 0x0003e80000100a00 */
[----:B------:R-:W3:Y:S01]  /*32af0*/  LDL.LU R81, [R1+0x3c4] ;  /* 0x0003c40001517983 */ /* 0x000ee20000300800 */
[C---:B------:R-:W-:Y:S03]  /*32b00*/  HMMA.1688.F32.TF32 R248, R64.reuse, R70, R248 ;  /* 0x0000004640f8723c */ /* 0x040fe600000810f8 */
[----:B------:R-:W3:Y:S04]  /*32b10*/  LDL.LU R82, [R1+0x3c8] ;  /* 0x0003c80001527983 */ /* 0x000ee80000300800 */
[----:B------:R-:W3:Y:S04]  /*32b20*/  LDL.LU R83, [R1+0x3cc] ;  /* 0x0003cc0001537983 */ /* 0x000ee80000300800 */
[----:B-1----:R-:W3:Y:S04]  /*32b30*/  LDL.LU R84, [R1+0x460] ;  /* 0x0004600001547983 */ /* 0x002ee80000300800 */
        /* <DEDUP_REMOVED lines=18> */
[----:B------:R-:W3:Y:S01]  /*32c60*/  LDL.LU R79, [R1+0x32c] ;  /* 0x00032c00014f7983 */ /* 0x000ee20000300800 */
[C---:B--2---:R-:W-:Y:S11]  /*32c70*/  HMMA.1688.F32.TF32 R244, R64.reuse, R74, R244 ;  /* 0x0000004a40f4723c */ /* 0x044ff600000810f4 */
[----:B------:R-:W-:Y:S11]  /*32c80*/  @!UPT UIADD3 URZ, URZ, URZ, URZ ;  /* 0x0000003f3f3ff290 */ /* 0x000ff6000fffe03f */
[----:B------:R-:W-:Y:S01]  /*32c90*/  @!UPT UIADD3 URZ, URZ, URZ, URZ ;  /* 0x0000003f3f3ff290 */ /* 0x000fe2000fffe03f */
[----:B------:R-:W-:Y:S04]  /*32ca0*/  STL.64 [R1+0x1400], R244 ;  /* 0x001400f401007387 */ /* 0x000fe80000100a00 */
[----:B------:R1:W-:Y:S04]  /*32cb0*/  STL.64 [R1+0x1408], R246 ;  /* 0x001408f601007387 */ /* 0x0003e80000100a00 */
[----:B-1----:R-:W2:Y:S04]  /*32cc0*/  LDL.LU.64 R246, [R1+0x3fc8] ;  /* 0x003fc80001f67983 */ /* 0x002ea80000300a00 */
[----:B------:R-:W2:Y:S04]  /*32cd0*/  LDL.LU.64 R244, [R1+0x3fc0] ;  /* 0x003fc00001f47983 */ /* 0x000ea80000300a00 */
[----:B------:R-:W-:Y:S04]  /*32ce0*/  STL.64 [R1+0x1530], R248 ;  /* 0x001530f801007387 */ /* 0x000fe80000100a00 */
[----:B------:R1:W-:Y:S04]  /*32cf0*/  STL.64 [R1+0x1538], R250 ;  /* 0x001538fa01007387 */ /* 0x0003e80000100a00 */
[----:B-1----:R-:W3:Y:S04]  /*32d00*/  LDL.LU.64 R250, [R1+0x3fb8] ;  /* 0x003fb80001fa7983 */ /* 0x002ee80000300a00 */
[----:B------:R-:W3:Y:S01]  /*32d10*/  LDL.LU.64 R248, [R1+0x3fb0] ;  /* 0x003fb00001f87983 */ /* 0x000ee20000300a00 */
[C---:B--2---:R-:W-:Y:S08]  /*32d20*/  HMMA.1688.F32.TF32 R244, R64.reuse, R42, R244 ;  /* 0x0000002a40f4723c */ /* 0x044ff000000810f4 */
[C---:B---3--:R-:W-:Y:S08]  /*32d30*/  HMMA.1688.F32.TF32 R248, R64.reuse, R46, R248 ;  /* 0x0000002e40f8723c */ /* 0x048ff000000810f8 */
[----:B------:R-:W-:Y:S11]  /*32d40*/  HMMA.1688.F32.TF32 R64, R64, R38, R236 ;  /* 0x000000264040723c */ /* 0x000ff600000810ec */
[----:B------:R-:W-:Y:S04]  /*32d50*/  @!UPT UIADD3 URZ, URZ, URZ, URZ ;  /* 0x0000003f3f3ff290 */ /* 0x000fe8000fffe03f */
[----:B------:R1:W-:Y:S04]  /*32d60*/  STL.64 [R1+0x1520], R248 ;  /* 0x001520f801007387 */ /* 0x0003e80000100a00 */
[----:B------:R2:W-:Y:S04]  /*32d70*/  STL.64 [R1+0x1528], R250 ;  /* 0x001528fa01007387 */ /* 0x0005e80000100a00 */
[----:B-1----:R-:W3:Y:S04]  /*32d80*/  LDL.LU R248, [R1+0x190] ;  /* 0x0001900001f87983 */ /* 0x002ee80000300800 */
[----:B------:R-:W3:Y:S04]  /*32d90*/  LDL.LU R249, [R1+0x194] ;  /* 0x0001940001f97983 */ /* 0x000ee80000300800 */
[----:B--2---:R-:W3:Y:S04]  /*32da0*/  LDL.LU R250, [R1+0x198] ;  /* 0x0001980001fa7983 */ /* 0x004ee80000300800 */
[----:B------:R-:W3:Y:S04]  /*32db0*/  LDL.LU R251, [R1+0x19c] ;  /* 0x00019c0001fb7983 */ /* 0x000ee80000300800 */
[----:B------:R1:W-:Y:S04]  /*32dc0*/  STL.64 [R1+0x1510], R244 ;  /* 0x001510f401007387 */ /* 0x0003e80000100a00 */
[----:B------:R2:W-:Y:S04]  /*32dd0*/  STL.64 [R1+0x1518], R246 ;  /* 0x001518f601007387 */ /* 0x0005e80000100a00 */
[----:B-1----:R-:W3:Y:S04]  /*32de0*/  LDL.LU R244, [R1+0x200] ;  /* 0x0002000001f47983 */ /* 0x002ee80000300800 */
[----:B------:R-:W3:Y:S04]  /*32df0*/  LDL.LU R245, [R1+0x204] ;  /* 0x0002040001f57983 */ /* 0x000ee80000300800 */
[----:B--2---:R-:W3:Y:S04]  /*32e00*/  LDL.LU R246, [R1+0x208] ;  /* 0x0002080001f67983 */ /* 0x004ee80000300800 */
[----:B------:R-:W3:Y:S04]  /*32e10*/  LDL.LU R247, [R1+0x20c] ;  /* 0x00020c0001f77983 */ /* 0x000ee80000300800 */
[----:B------:R-:W2:Y:S04]  /*32e20*/  LDL.LU R236, [R1+0x2c0] ;  /* 0x0002c00001ec7983 */ /* 0x000ea80000300800 */
[----:B------:R-:W-:Y:S04]  /*32e30*/  STL.64 [R1+0x1500], R64 ;  /* 0x0015004001007387 */ /* 0x000fe80000100a00 */
[----:B------:R-:W-:Y:S04]  /*32e40*/  STL.64 [R1+0x1508], R66 ;  /* 0x0015084201007387 */ /* 0x000fe80000100a00 */
[----:B------:R-:W2:Y:S04]  /*32e50*/  LDL.LU R237, [R1+0x2c4] ;  /* 0x0002c40001ed7983 */ /* 0x000ea80000300800 */
[----:B------:R-:W2:Y:S04]  /*32e60*/  LDL.LU R238, [R1+0x2c8] ;  /* 0x0002c80001ee7983 */ /* 0x000ea80000300800 */
[----:B------:R-:W2:Y:S01]  /*32e70*/  LDL.LU R239, [R1+0x2cc] ;  /* 0x0002cc0001ef7983 */ /* 0x000ea20000300800 */
[C---:B------:R-:W-:Y:S03]  /*32e80*/  HMMA.1688.F32.TF32 R96, R184.reuse, R58, R96 ;  /* 0x0000003ab860723c */ /* 0x040fe60000081060 */
[----:B------:R-:W-:Y:S04]  /*32e90*/  LDS R64, [R3+0x4180] ;  /* 0x0041800003407984 */ /* 0x000fe80000000800 */
[----:B------:R-:W-:Y:S01]  /*32ea0*/  LDS R66, [R3+0x6180] ;  /* 0x0061800003427984 */ /* 0x000fe20000000800 */
[C---:B------:R-:W-:Y:S03]  /*32eb0*/  HMMA.1688.F32.TF32 R176, R184.reuse, R54, R176 ;  /* 0x00000036b8b0723c */ /* 0x040fe600000810b0 */
[----:B------:R-:W-:Y:S04]  /*32ec0*/  LDS R65, [R240+0x4180] ;  /* 0x00418000f0417984 */ /* 0x000fe80000000800 */
[----:B------:R-:W1:Y:S01]  /*32ed0*/  LDS R67, [R240+0x6180] ;  /* 0x00618000f0437984 */ /* 0x000e620000000800 */
[C---:B------:R-:W-:Y:S08]  /*32ee0*/  HMMA.1688.F32.TF32 R88, R184.reuse, R50, R88 ;  /* 0x00000032b858723c */ /* 0x040ff00000081058 */
[C---:B------:R-:W-:Y:S08]  /*32ef0*/  HMMA.1688.F32.TF32 R84, R184.reuse, R10, R84 ;  /* 0x0000000ab854723c */ /* 0x040ff00000081054 */
[----:B------:R-:W-:Y:S01]  /*32f00*/  HMMA.1688.F32.TF32 R80, R184, R6, R80 ;  /* 0x00000006b850723c */ /* 0x000fe20000081050 */
[----:B------:R-:W-:Y:S01]  /*32f10*/  MOV R41, R98 ;  /* 0x0000006200297202 */ /* 0x000fe20000000f00 */
[----:B------:R-:W-:-:S06]  /*32f20*/  IMAD.MOV.U32 R40, RZ, RZ, R99 ;  /* 0x000000ffff287224 */ /* 0x000fcc00078e0063 */
[----:B------:R-:W-:Y:S01]  /*32f30*/  HMMA.1688.F32.TF32 R76, R184, R18, R76 ;  /* 0x00000012b84c723c */ /* 0x000fe2000008104c */
[----:B------:R-:W-:Y:S01]  /*32f40*/  IMAD.MOV.U32 R45, RZ, RZ, R96 ;  /* 0x000000ffff2d7224 */ /* 0x000fe200078e0060 */
[----:B------:R-:W2:Y:S01]  /*32f50*/  LDL.LU.64 R98, [R1+0x3fa8] ;  /* 0x003fa80001627983 */ /* 0x000ea20000300a00 */
[----:B------:R-:W-:-:S03]  /*32f60*/  IMAD.MOV.U32 R44, RZ, RZ, R97 ;  /* 0x000000ffff2c7224 */ /* 0x000fc600078e0061 */
[----:B------:R-:W2:Y:S04]  /*32f70*/  LDL.LU.64 R96, [R1+0x3fa0] ;  /* 0x003fa00001607983 */ /* 0x000ea80000300a00 */
[----:B------:R-:W-:Y:S04]  /*32f80*/  STL.64 [R1+0xc20], R176 ;  /* 0x000c20b001007387 */ /* 0x000fe80000100a00 */
[----:B------:R1:W-:Y:S04]  /*32f90*/  STL.64 [R1+0xc28], R178 ;  /* 0x000c28b201007387 */ /* 0x0003e80000100a00 */
[----:B-1----:R-:W2:Y:S04]  /*32fa0*/  LDL.LU.64 R178, [R1+0x3f98] ;  /* 0x003f980001b27983 */ /* 0x002ea80000300a00 */
        /* <DEDUP_REMOVED lines=10> */
[----:B------:R1:W-:Y:S01]  /*33050*/  STL.64 [R1+0xe08], R82 ;  /* 0x000e085201007387 */ /* 0x0003e20000100a00 */
[C---:B------:R-:W-:Y:S03]  /*33060*/  HMMA.1688.F32.TF32 R188, R184.reuse, R34, R188 ;  /* 0x00000022b8bc723c */ /* 0x040fe600000810bc */
[----:B-1----:R-:W2:Y:S04]  /*33070*/  LDL.LU.64 R82, [R1+0x3f68] ;  /* 0x003f680001527983 */ /* 0x002ea80000300a00 */
[----:B------:R-:W2:Y:S04]  /*33080*/  LDL.LU.64 R80, [R1+0x3f60] ;  /* 0x003f600001507983 */ /* 0x000ea80000300a00 */
[----:B------:R-:W-:Y:S04]  /*33090*/  STL.64 [R1+0xed0], R76 ;  /* 0x000ed04c01007387 */ /* 0x000fe80000100a00 */
[----:B------:R1:W-:Y:S01]  /*330a0*/  STL.64 [R1+0xed8], R78 ;  /* 0x000ed84e01007387 */ /* 0x0003e20000100a00 */
[C---:B----4-:R-:W-:Y:S03]  /*330b0*/  HMMA.1688.F32.TF32 R92, R184.reuse, R30, R92 ;  /* 0x0000001eb85c723c */ /* 0x050fe6000008105c */
[----:B-1----:R-:W2:Y:S04]  /*330c0*/  LDL.LU.64 R78, [R1+0x3f58] ;  /* 0x003f5800014e7983 */ /* 0x002ea80000300a00 */
[----:B------:R-:W2:Y:S01]  /*330d0*/  LDL.LU.64 R76, [R1+0x3f50] ;  /* 0x003f5000014c7983 */ /* 0x000ea20000300a00 */
[C---:B---3--:R-:W-:Y:S08]  /*330e0*/  HMMA.1688.F32.TF32 R244, R184.reuse, R26, R244 ;  /* 0x0000001ab8f4723c */ /* 0x048ff000000810f4 */
[C---:B--2---:R-:W-:Y:S11]  /*330f0*/  HMMA.1688.F32.TF32 R236, R184.reuse, R14, R236 ;  /* 0x0000000eb8ec723c */ /* 0x044ff600000810ec */
[----:B------:R-:W-:Y:S11]  /*33100*/  @!UPT UIADD3 URZ, URZ, URZ, URZ ;  /* 0x0000003f3f3ff290 */ /* 0x000ff6000fffe03f */
[----:B------:R-:W-:Y:S01]  /*33110*/  @!UPT UIADD3 URZ, URZ, URZ, URZ ;  /* 0x0000003f3f3ff290 */ /* 0x000fe2000fffe03f */
[----:B------:R-:W-:Y:S04]  /*33120*/  STL.64 [R1+0xf80], R236 ;  /* 0x000f80ec01007387 */ /* 0x000fe80000100a00 */
[----:B------:R1:W-:Y:S02]  /*33130*/  STL.64 [R1+0xf88], R238 ;  /* 0x000f88ee01007387 */ /* 0x0003e40000100a00 */
[----:B-1----:R-:W-:Y:S02]  /*33140*/  HMMA.1688.F32.TF32 R236, R184, R22, R248 ;  /* 0x00000016b8ec723c */ /* 0x002fe400000810f8 */
[----:B------:R1:W-:Y:S04]  /*33150*/  STL.64 [R1+0x1020], R244 ;  /* 0x001020f401007387 */ /* 0x0003e80000100a00 */
[----:B------:R2:W-:Y:S11]  /*33160*/  STL.64 [R1+0x1028], R246 ;  /* 0x001028f601007387 */ /* 0x0005f60000100a00 */
[----:B------:R-:W-:Y:S06]  /*33170*/  @!UPT UIADD3 URZ, URZ, URZ, URZ ;  /* 0x0000003f3f3ff290 */ /* 0x000fec000fffe03f */
[----:B------:R3:W-:Y:S04]  /*33180*/  STL.64 [R1+0x10c0], R236 ;  /* 0x0010c0ec01007387 */ /* 0x0007e80000100a00 */
[----:B------:R1:W-:Y:S04]  /*33190*/  STL.64 [R1+0x10c8], R238 ;  /* 0x0010c8ee01007387 */ /* 0x0003e80000100a00 */
[----:B------:R-:W4:Y:S04]  /*331a0*/  LDL.LU R248, [R1+0x1c0] ;  /* 0x0001c00001f87983 */ /* 0x000f280000300800 */
[----:B------:R1:W-:Y:S04]  /*331b0*/  STL.64 [R1+0x1140], R188 ;  /* 0x001140bc01007387 */ /* 0x0003e80000100a00 */
[----:B------:R-:W-:Y:S04]  /*331c0*/  STL.64 [R1+0x1148], R190 ;  /* 0x001148be01007387 */ /* 0x000fe80000100a00 */
[----:B------:R1:W-:Y:S04]  /*331d0*/  STL.64 [R1+0x1240], R92 ;  /* 0x0012405c01007387 */ /* 0x0003e80000100a00 */
[----:B------:R1:W-:Y:S04]  /*331e0*/  STL.64 [R1+0x1248], R94 ;  /* 0x0012485e01007387 */ /* 0x0003e80000100a00 */
[----:B------:R-:W4:Y:S04]  /*331f0*/  LDL.LU R249, [R1+0x1c4] ;  /* 0x0001c40001f97983 */ /* 0x000f280000300800 */
[----:B------:R-:W4:Y:S04]  /*33200*/  LDL.LU R250, [R1+0x1c8] ;  /* 0x0001c80001fa7983 */ /* 0x000f280000300800 */
[----:B------:R-:W4:Y:S04]  /*33210*/  LDL.LU R251, [R1+0x1cc] ;  /* 0x0001cc0001fb7983 */ /* 0x000f280000300800 */
[----:B-1----:R-:W4:Y:S04]  /*33220*/  LDL.LU R244, [R1+0x240] ;  /* 0x0002400001f47983 */ /* 0x002f280000300800 */
[----:B------:R-:W4:Y:S04]  /*33230*/  LDL.LU R245, [R1+0x244] ;  /* 0x0002440001f57983 */ /* 0x000f280000300800 */
[----:B--2---:R-:W4:Y:S04]  /*33240*/  LDL.LU R246, [R1+0x248] ;  /* 0x0002480001f67983 */ /* 0x004f280000300800 */
[----:B------:R-:W4:Y:S04]  /*33250*/  LDL.LU R247, [R1+0x24c] ;  /* 0x00024c0001f77983 */ /* 0x000f280000300800 */
[----:B---3--:R-:W2:Y:S04]  /*33260*/  LDL.LU R236, [R1+0x2d0] ;  /* 0x0002d00001ec7983 */ /* 0x008ea80000300800 */
[----:B------:R-:W2:Y:S04]  /*33270*/  LDL.LU R237, [R1+0x2d4] ;  /* 0x0002d40001ed7983 */ /* 0x000ea80000300800 */
[----:B------:R-:W2:Y:S04]  /*33280*/  LDL.LU R238, [R1+0x2d8] ;  /* 0x0002d80001ee7983 */ /* 0x000ea80000300800 */
[----:B------:R-:W2:Y:S01]  /*33290*/  LDL.LU R239, [R1+0x2dc] ;  /* 0x0002dc0001ef7983 */ /* 0x000ea20000300800 */
[----:B------:R-:W-:-:S03]  /*332a0*/  IMAD.MOV.U32 R188, RZ, RZ, R241 ;  /* 0x000000ffffbc7224 */ /* 0x000fc600078e00f1 */
[----:B------:R-:W3:Y:S04]  /*332b0*/  LDL.LU R92, [R1+0x6e0] ;  /* 0x0006e000015c7983 */ /* 0x000ee80000300800 */
[----:B------:R-:W3:Y:S01]  /*332c0*/  LDL.LU R93, [R1+0x6e4] ;  /* 0x0006e400015d7983 */ /* 0x000ee20000300800 */
[----:B------:R-:W-:-:S03]  /*332d0*/  MOV R189, R0 ;  /* 0x0000000000bd7202 */ /* 0x000fc60000000f00 */
[----:B------:R-:W3:Y:S01]  /*332e0*/  LDL.LU R94, [R1+0x6e8] ;  /* 0x0006e800015e7983 */ /* 0x000ee20000300800 */
[----:B------:R-:W-:-:S03]  /*332f0*/  IMAD.MOV.U32 R190, RZ, RZ, R242 ;  /* 0x000000ffffbe7224 */ /* 0x000fc600078e00f2 */
[----:B------:R-:W3:Y:S04]  /*33300*/  LDL.LU R95, [R1+0x6ec] ;  /* 0x0006ec00015f7983 */ /* 0x000ee80000300800 */
[----:B------:R-:W2:Y:S04]  /*33310*/  LDL.LU R241, [R1+0x3f4c] ;  /* 0x003f4c0001f17983 */ /* 0x000ea80000300800 */
[----:B------:R-:W3:Y:S04]  /*33320*/  LDL.LU R0, [R1+0x3f48] ;  /* 0x003f480001007983 */ /* 0x000ee80000300800 */
[----:B------:R-:W3:Y:S01]  /*33330*/  LDL.LU R242, [R1+0x3f44] ;  /* 0x003f440001f27983 */ /* 0x000ee20000300800 */
[----:B------:R-:W-:Y:S01]  /*33340*/  HMMA.1688.F32.TF32 R76, R184, R74, R76 ;  /* 0x0000004ab84c723c */ /* 0x000fe2000008104c */
[----:B------:R-:W-:-:S02]  /*33350*/  IMAD.MOV.U32 R191, RZ, RZ, R2 ;  /* 0x000000ffffbf7224 */ /* 0x000fc400078e0002 */
[----:B------:R-:W4:Y:S11]  /*33360*/  LDL.LU R2, [R1+0x3f40] ;  /* 0x003f400001027983 */ /* 0x000f360000300800 */
[----:B------:R-:W-:Y:S09]  /*33370*/  @!UPT UIADD3 URZ, URZ, URZ, URZ ;  /* 0x0000003f3f3ff290 */ /* 0x000ff2000fffe03f */
[----:B------:R-:W-:Y:S04]  /*33380*/  STL.64 [R1+0x1330], R76 ;  /* 0x0013304c01007387 */ /* 0x000fe80000100a00 */
[----:B------:R1:W-:Y:S02]  /*33390*/  STL.64 [R1+0x1338], R78 ;  /* 0x0013384e01007387 */ /* 0x0003e40000100a00 */
[----:B-1----:R-:W-:Y:S07]  /*333a0*/  HMMA.1688.F32.TF32 R76, R184, R70, R80 ;  /* 0x00000046b84c723c */ /* 0x002fee0000081050 */
[----:B--2---:R-:W-:-:S02]  /*333b0*/  MOV R80, R241 ;  /* 0x000000f100507202 */ /* 0x004fc40000000f00 */
[----:B------:R-:W2:Y:S11]  /*333c0*/  LDL.LU R241, [R1+0x3f3c] ;  /* 0x003f3c0001f17983 */ /* 0x000eb60000300800 */
[----:B------:R-:W-:Y:S03]  /*333d0*/  @!UPT UIADD3 URZ, URZ, URZ, URZ ;  /* 0x0000003f3f3ff290 */ /* 0x000fe6000fffe03f */
[----:B------:R-:W-:Y:S01]  /*333e0*/  STL.64 [R1+0x14a0], R76 ;  /* 0x0014a04c01007387 */ /* 0x000fe20000100a00 */
[----:B---3--:R-:W-:-:S03]  /*333f0*/  IMAD.MOV.U32 R81, RZ, RZ, R242 ;  /* 0x000000ffff517224 */ /* 0x008fc600078e00f2 */
[----:B------:R1:W-:Y:S04]  /*33400*/  STL.64 [R1+0x14a8], R78 ;  /* 0x0014a84e01007387 */ /* 0x0003e80000100a00 */
[----:B------:R-:W3:Y:S01]  /*33410*/  LDL.LU R242, [R1+0x3f38] ;  /* 0x003f380001f27983 */ /* 0x000ee20000300800 */
[----:B------:R-:W-:-:S03]  /*33420*/  IMAD.MOV.U32 R83, RZ, RZ, R0 ;  /* 0x000000ffff537224 */ /* 0x000fc600078e0000 */
[----:B------:R-:W3:Y:S01]  /*33430*/  LDL.LU R82, [R1+0x348] ;  /* 0x0003480001527983 */ /* 0x000ee20000300800 */
[----:B-1----:R-:W-:Y:S03]  /*33440*/  HMMA.1688.F32.TF32 R76, R184, R46, R84 ;  /* 0x0000002eb84c723c */ /* 0x002fe60000081054 */
[----:B------:R-:W3:Y:S04]  /*33450*/  LDL.LU R0, [R1+0x3f34] ;  /* 0x003f340001007983 */ /* 0x000ee80000300800 */
[----:B----4-:R-:W-:Y:S02]  /*33460*/  MOV R84, R2 ;  /* 0x0000000200547202 */ /* 0x010fe40000000f00 */
[----:B------:R-:W4:Y:S11]  /*33470*/  LDL.LU R2, [R1+0x3f30] ;  /* 0x003f300001027983 */ /* 0x000f360000300800 */
[----:B------:R-:W-:Y:S03]  /*33480*/  @!UPT UIADD3 URZ, URZ, URZ, URZ ;  /* 0x0000003f3f3ff290 */ /* 0x000fe6000fffe03f */
[----:B------:R-:W-:Y:S04]  /*33490*/  STL.64 [R1+0x1490], R76 ;  /* 0x0014904c01007387 */ /* 0x000fe80000100a00 */
[----:B------:R1:W-:Y:S01]  /*334a0*/  STL.64 [R1+0x1498], R78 ;  /* 0x0014984e01007387 */ /* 0x0003e20000100a00 */
[----:B--2---:R-:W-:-:S03]  /*334b0*/  IMAD.MOV.U32 R85, RZ, RZ, R241 ;  /* 0x000000ffff557224 */ /* 0x004fc600078e00f1 */
[----:B------:R-:W2:Y:S01]  /*334c0*/  LDL.LU R241, [R1+0x3f2c] ;  /* 0x003f2c0001f17983 */ /* 0x000ea20000300800 */
[----:B---3--:R-:W-:-:S03]  /*334d0*/  IMAD.MOV.U32 R86, RZ, RZ, R242 ;  /* 0x000000ffff567224 */ /* 0x008fc600078e00f2 */
[----:B------:R-:W3:Y:S01]  /*334e0*/  LDL.LU R242, [R1+0x3f28] ;  /* 0x003f280001f27983 */ /* 0x000ee20000300800 */
[C---:B-1----:R-:W-:Y:S03]  /*334f0*/  HMMA.1688.F32.TF32 R76, R184.reuse, R42, R88 ;  /* 0x0000002ab84c723c */ /* 0x042fe60000081058 */
[----:B------:R-:W3:Y:S04]  /*33500*/  LDL.LU R87, [R1+0x3ec] ;  /* 0x0003ec0001577983 */ /* 0x000ee80000300800 */
[----:B------:R-:W-:Y:S02]  /*33510*/  MOV R88, R0 ;  /* 0x0000000000587202 */ /* 0x000fe40000000f00 */
[----:B------:R-:W3:Y:S01]  /*33520*/  LDL.LU R0, [R1+0x3f24] ;  /* 0x003f240001007983 */ /* 0x000ee20000300800 */
[----:B----4-:R-:W-:Y:S11]  /*33530*/  IMAD.MOV.U32 R89, RZ, RZ, R2 ;  /* 0x000000ffff597224 */ /* 0x010ff600078e0002 */
[----:B------:R-:W-:Y:S02]  /*33540*/  @!UPT UIADD3 URZ, URZ, URZ, URZ ;  /* 0x0000003f3f3ff290 */ /* 0x000fe4000fffe03f */
[----:B------:R-:W-:Y:S04]  /*33550*/  STL.64 [R1+0x1480], R76 ;  /* 0x0014804c01007387 */ /* 0x000fe80000100a00 */
[----:B------:R1:W-:Y:S04]  /*33560*/  STL.64 [R1+0x1488], R78 ;  /* 0x0014884e01007387 */ /* 0x0003e80000100a00 */
[----:B------:R-:W4:Y:S01]  /*33570*/  LDL.LU R2, [R1+0x3f20] ;  /* 0x003f200001027983 */ /* 0x000f220000300800 */
[----:B-1----:R-:W-:Y:S01]  /*33580*/  HMMA.1688.F32.TF32 R76, R184, R38, R176 ;  /* 0x00000026b84c723c */ /* 0x002fe200000810b0 */
[----:B--2---:R-:W-:-:S02]  /*33590*/  IMAD.MOV.U32 R90, RZ, RZ, R241 ;  /* 0x000000ffff5a7224 */ /* 0x004fc400078e00f1 */
[----:B------:R-:W2:Y:S01]  /*335a0*/  LDL.LU R241, [R1+0x3f1c] ;  /* 0x003f1c0001f17983 */ /* 0x000ea20000300800 */
[----:B---3--:R-:W-:-:S03]  /*335b0*/  MOV R91, R242 ;  /* 0x000000f2005b7202 */ /* 0x008fc60000000f00 */
[----:B------:R-:W3:Y:S04]  /*335c0*/  LDL.LU R242, [R1+0x3f18] ;  /* 0x003f180001f27983 */ /* 0x000ee80000300800 */
[----:B------:R-:W3:Y:S11]  /*335d0*/  LDL.LU R184, [R1+0x630] ;  /* 0x0006300001b87983 */ /* 0x000ef60000300800 */
[----:B------:R-:W-:Y:S01]  /*335e0*/  @!UPT UIADD3 URZ, URZ, URZ, URZ ;  /* 0x0000003f3f3ff290 */ /* 0x000fe2000fffe03f */
[----:B------:R-:W-:Y:S04]  /*335f0*/  STL.64 [R1+0x1470], R76 ;  /* 0x0014704c01007387 */ /* 0x000fe80000100a00 */
[----:B------:R-:W-:Y:S04]  /*33600*/  STL.64 [R1+0x1478], R78 ;  /* 0x0014784e01007387 */ /* 0x000fe80000100a00 */
[----:B------:R-:W3:Y:S04]  /*33610*/  LDL.LU R185, [R1+0x634] ;  /* 0x0006340001b97983 */ /* 0x000ee80000300800 */
[----:B------:R-:W3:Y:S04]  /*33620*/  LDL.LU R186, [R1+0x638] ;  /* 0x0006380001ba7983 */ /* 0x000ee80000300800 */
[----:B------:R-:W3:Y:S01]  /*33630*/  LDL.LU R187, [R1+0x63c] ;  /* 0x00063c0001bb7983 */ /* 0x000ee20000300800 */
[----:B------:R-:W-:Y:S01]  /*33640*/  IMAD.MOV.U32 R179, RZ, RZ, R0 ;  /* 0x000000ffffb37224 */ /* 0x000fe200078e0000 */
[----:B------:R-:W-:Y:S02]  /*33650*/  HMMA.1688.F32.TF32 R92, R64, R58, R92 ;  /* 0x0000003a405c723c */ /* 0x000fe4000008105c */
[----:B------:R-:W-:Y:S01]  /*33660*/  LDS R76, [R3+0x4200] ;  /* 0x00420000034c7984 */ /* 0x000fe20000000800 */
[----:B----4-:R-:W-:-:S03]  /*33670*/  MOV R178, R2 ;  /* 0x0000000200b27202 */ /* 0x010fc60000000f00 */
[----:B------:R-:W-:Y:S02]  /*33680*/  LDS R78, [R3+0x6200] ;  /* 0x00620000034e7984 */ /* 0x000fe40000000800 */
[----:B------:R-:W-:Y:S02]  /*33690*/  HMMA.1688.F32.TF32 R104, R64, R42, R104 ;  /* 0x0000002a4068723c */ /* 0x000fe40000081068 */
[----:B------:R-:W-:Y:S04]  /*336a0*/  LDS R77, [R240+0x4200] ;  /* 0x00420000f04d7984 */ /* 0x000fe80000000800 */
[----:B------:R-:W1:Y:S10]  /*336b0*/  LDS R79, [R240+0x6200] ;  /* 0x00620000f04f7984 */ /* 0x000e740000000800 */
[----:B------:R-:W-:Y:S01]  /*336c0*/  IMAD.MOV.U32 R69, RZ, RZ, R94 ;  /* 0x000000ffff457224 */ /* 0x000fe200078e005e */
[----:B------:R-:W-:Y:S01]  /*336d0*/  MOV R72, R93 ;  /* 0x0000005d00487202 */ /* 0x000fe20000000f00 */
[----:B------:R-:W-:-:S02]  /*336e0*/  IMAD.MOV.U32 R68, RZ, RZ, R95 ;  /* 0x000000ffff447224 */ /* 0x000fc400078e005f */
[----:B------:R-:W-:Y:S01]  /*336f0*/  IMAD.MOV.U32 R73, RZ, RZ, R92 ;  /* 0x000000ffff497224 */ /* 0x000fe200078e005c */
[----:B------:R-:W4:Y:S04]  /*33700*/  LDL.LU.64 R94, [R1+0x3f10] ;  /* 0x003f1000015e7983 */ /* 0x000f280000300a00 */
[----:B------:R-:W4:Y:S01]  /*33710*/  LDL.LU.64 R92, [R1+0x3f08] ;  /* 0x003f0800015c7983 */ /* 0x000f220000300a00 */
[----:B--2---:R-:W-:Y:S02]  /*33720*/  IMAD.MOV.U32 R177, RZ, RZ, R241 ;  /* 0x000000ffffb17224 */ /* 0x004fe400078e00f1 */
[----:B---3--:R-:W-:-:S07]  /*33730*/  IMAD.MOV.U32 R176, RZ, RZ, R242 ;  /* 0x000000ffffb07224 */ /* 0x008fce00078e00f2 */
[C---:B------:R-:W-:Y:S08]  /*33740*/  HMMA.1688.F32.TF32 R176, R64.reuse, R50, R176 ;  /* 0x0000003240b0723c */ /* 0x040ff000000810b0 */
[C---:B------:R-:W-:Y:S11]  /*33750*/  HMMA.1688.F32.TF32 R184, R64.reuse, R54, R184 ;  /* 0x0000003640b8723c */ /* 0x040ff600000810b8 */
[----:B------:R-:W-:Y:S05]  /*33760*/  @!UPT UIADD3 URZ, URZ, URZ, URZ ;  /* 0x0000003f3f3ff290 */ /* 0x000fea000fffe03f */
[----:B------:R-:W-:Y:S01]  /*33770*/  MOV R242, R176 ;  /* 0x000000b000f27202 */ /* 0x000fe20000000f00 */
[----:B------:R-:W-:Y:S01]  /*33780*/  IMAD.MOV.U32 R241, RZ, RZ, R177 ;  /* 0x000000fffff17224 */ /* 0x000fe200078e00b1 */
[----:B------:R-:W-:Y:S01]  /*33790*/  MOV R0, R179 ;  /* 0x000000b300007202 */ /* 0x000fe20000000f00 */
[----:B------:R-:W-:Y:S02]  /*337a0*/  IMAD.MOV.U32 R2, RZ, RZ, R178 ;  /* 0x000000ffff027224 */ /* 0x000fe400078e00b2 */
[C---:B------:R-:W-:Y:S08]  /*337b0*/  HMMA.1688.F32.TF32 R176, R64.reuse, R10, R88 ;  /* 0x0000000a40b0723c */ /* 0x040ff00000081058 */
[C---:B------:R-:W-:Y:S08]  /*337c0*/  HMMA.1688.F32.TF32 R88, R64.reuse, R6, R84 ;  /* 0x000000064058723c */ /* 0x040ff00000081054 */
[C---:B------:R-:W-:Y:S08]  /*337d0*/  HMMA.1688.F32.TF32 R84, R64.reuse, R18, R80 ;  /* 0x000000124054723c */ /* 0x040ff00000081050 */
[C---:B------:R-:W-:Y:S01]  /*337e0*/  HMMA.1688.F32.TF32 R80, R64.reuse, R14, R236 ;  /* 0x0000000e4050723c */ /* 0x040fe200000810ec */
        /* <DEDUP_REMOVED lines=9> */
[----:B------:R2:W-:Y:S04]  /*33880*/  STL.64 [R1+0xc48], R90 ;  /* 0x000c485a01007387 */ /* 0x0005e80000100a00 */
[----:B------:R-:W-:Y:S04]  /*33890*/  STL.64 [R1+0xcc0], R84 ;  /* 0x000cc05401007387 */ /* 0x000fe80000100a00 */
[----:B------:R3:W-:Y:S01]  /*338a0*/  STL.64 [R1+0xcc8], R86 ;  /* 0x000cc85601007387 */ /* 0x0007e20000100a00 */
[C---:B--2---:R-:W-:Y:S03]  /*338b0*/  HMMA.1688.F32.TF32 R88, R64.reuse, R26, R244 ;  /* 0x0000001a4058723c */ /* 0x044fe600000810f4 */
[----:B------:R-:W-:Y:S04]  /*338c0*/  STL.64 [R1+0xe50], R80 ;  /* 0x000e505001007387 */ /* 0x000fe80000100a00 */
[----:B------:R2:W-:Y:S01]  /*338d0*/  STL.64 [R1+0xe58], R82 ;  /* 0x000e585201007387 */ /* 0x0005e20000100a00 */
[C---:B---3--:R-:W-:Y:S08]  /*338e0*/  HMMA.1688.F32.TF32 R84, R64.reuse, R22, R248 ;  /* 0x000000164054723c */ /* 0x048ff000000810f8 */
[C---:B--2---:R-:W-:Y:S07]  /*338f0*/  HMMA.1688.F32.TF32 R80, R64.reuse, R34, R188 ;  /* 0x000000224050723c */ /* 0x044fee00000810bc */
[----:B------:R-:W-:Y:S04]  /*33900*/  STL.64 [R1+0xf20], R88 ;  /* 0x000f205801007387 */ /* 0x000fe80000100a00 */
[----:B------:R-:W-:Y:S04]  /*33910*/  STL.64 [R1+0xf28], R90 ;  /* 0x000f285a01007387 */ /* 0x000fe80000100a00 */
[----:B------:R-:W2:Y:S04]  /*33920*/  LDL.LU R188, [R1+0xc0] ;  /* 0x0000c00001bc7983 */ /* 0x000ea80000300800 */
[----:B------:R-:W-:Y:S04]  /*33930*/  STL.64 [R1+0xff0], R84 ;  /* 0x000ff05401007387 */ /* 0x000fe80000100a00 */
[----:B------:R-:W-:Y:S04]  /*33940*/  STL.64 [R1+0xff8], R86 ;  /* 0x000ff85601007387 */ /* 0x000fe80000100a00 */
[----:B------:R3:W-:Y:S04]  /*33950*/  STL.64 [R1+0x10b0], R80 ;  /* 0x0010b05001007387 */ /* 0x0007e80000100a00 */
[----:B------:R1:W-:Y:S04]  /*33960*/  STL.64 [R1+0x10b8], R82 ;  /* 0x0010b85201007387 */ /* 0x0003e80000100a00 */
[----:B------:R-:W2:Y:S04]  /*33970*/  LDL.LU R189, [R1+0xc4] ;  /* 0x0000c40001bd7983 */ /* 0x000ea80000300800 */
[----:B------:R-:W2:Y:S04]  /*33980*/  LDL.LU R190, [R1+0xc8] ;  /* 0x0000c80001be7983 */ /* 0x000ea80000300800 */
[----:B------:R-:W2:Y:S04]  /*33990*/  LDL.LU R191, [R1+0xcc] ;  /* 0x0000cc0001bf7983 */ /* 0x000ea80000300800 */
        /* <DEDUP_REMOVED lines=8> */
[----:B---3--:R-:W3:Y:S04]  /*33a20*/  LDL.LU R80, [R1+0x280] ;  /* 0x0002800001507983 */ /* 0x008ee80000300800 */
        /* <DEDUP_REMOVED lines=27> */
[----:B------:R4:W-:Y:S02]  /*33be0*/  STL.64 [R1+0x1168], R190 ;  /* 0x001168be01007387 */ /* 0x0009e40000100a00 */
[C---:B----4-:R-:W-:Y:S02]  /*33bf0*/  HMMA.1688.F32.TF32 R188, R64.reuse, R74, R92 ;  /* 0x0000004a40bc723c */ /* 0x050fe4000008105c */
[----:B------:R-:W2:Y:S11]  /*33c00*/  LDL.LU R92, [R1+0x4a0] ;  /* 0x0004a000015c7983 */ /* 0x000eb60000300800 */
[----:B------:R-:W-:Y:S10]  /*33c10*/  @!UPT UIADD3 URZ, URZ, URZ, URZ ;  /* 0x0000003f3f3ff290 */ /* 0x000ff4000fffe03f */
[----:B------:R-:W-:Y:S04]  /*33c20*/  STL.64 [R1+0x1200], R188 ;  /* 0x001200bc01007387 */ /* 0x000fe80000100a00 */
[----:B------:R1:W-:Y:S04]  /*33c30*/  STL.64 [R1+0x1208], R190 ;  /* 0x001208be01007387 */ /* 0x0003e80000100a00 */
[----:B------:R-:W2:Y:S04]  /*33c40*/  LDL.LU R93, [R1+0x4a4] ;  /* 0x0004a400015d7983 */ /* 0x000ea80000300800 */
[----:B------:R-:W2:Y:S01]  /*33c50*/  LDL.LU R94, [R1+0x4a8] ;  /* 0x0004a800015e7983 */ /* 0x000ea20000300800 */
[C---:B-1----:R-:W-:Y:S03]  /*33c60*/  HMMA.1688.F32.TF32 R188, R64.reuse, R70, R96 ;  /* 0x0000004640bc723c */ /* 0x042fe60000081060 */
[----:B------:R-:W2:Y:S04]  /*33c70*/  LDL.LU R95, [R1+0x4ac] ;  /* 0x0004ac00015f7983 */ /* 0x000ea80000300800 */
[----:B------:R-:W4:Y:S11]  /*33c80*/  LDL.LU R96, [R1+0x590] ;  /* 0x0005900001607983 */ /* 0x000f360000300800 */
[----:B------:R-:W-:Y:S05]  /*33c90*/  @!UPT UIADD3 URZ, URZ, URZ, URZ ;  /* 0x0000003f3f3ff290 */ /* 0x000fea000fffe03f */
[----:B------:R-:W-:Y:S04]  /*33ca0*/  STL.64 [R1+0x13f0], R188 ;  /* 0x0013f0bc01007387 */ /* 0x000fe80000100a00 */
[----:B------:R1:W-:Y:S04]  /*33cb0*/  STL.64 [R1+0x13f8], R190 ;  /* 0x0013f8be01007387 */ /* 0x0003e80000100a00 */
[----:B------:R-:W4:Y:S04]  /*33cc0*/  LDL.LU R97, [R1+0x594] ;  /* 0x0005940001617983 */ /* 0x000f280000300800 */
[----:B------:R-:W4:Y:S01]  /*33cd0*/  LDL.LU R98, [R1+0x598] ;  /* 0x0005980001627983 */ /* 0x000f220000300800 */
[C---:B-1----:R-:W-:Y:S03]  /*33ce0*/  HMMA.1688.F32.TF32 R188, R64.reuse, R46, R100 ;  /* 0x0000002e40bc723c */ /* 0x042fe60000081064 */
[----:B------:R-:W4:Y:S04]  /*33cf0*/  LDL.LU R99, [R1+0x59c] ;  /* 0x00059c0001637983 */ /* 0x000f280000300800 */
[----:B------:R-:W4:Y:S11]  /*33d00*/  LDL.LU R100, [R1+0x640] ;  /* 0x0006400001647983 */ /* 0x000f360000300800 */
[----:B------:R-:W-:Y:S05]  /*33d10*/  @!UPT UIADD3 URZ, URZ, URZ, URZ ;  /* 0x0000003f3f3ff290 */ /* 0x000fea000fffe03f */
[----:B------:R1:W-:Y:S04]  /*33d20*/  STL.64 [R1+0x13e0], R188 ;  /* 0x0013e0bc01007387 */ /* 0x0003e80000100a00 */
[----:B------:R1:W-:Y:S04]  /*33d30*/  STL.64 [R1+0x13e8], R190 ;  /* 0x0013e8be01007387 */ /* 0x0003e80000100a00 */
[----:B------:R-:W4:Y:S04]  /*33d40*/  LDL.LU R101, [R1+0x644] ;  /* 0x0006440001657983 */ /* 0x000f280000300800 */
[----:B------:R-:W4:Y:S04]  /*33d50*/  LDL.LU R102, [R1+0x648] ;  /* 0x0006480001667983 */ /* 0x000f280000300800 */
[----:B------:R-:W4:Y:S01]  /*33d60*/  LDL.LU R103, [R1+0x64c] ;  /* 0x00064c0001677983 */ /* 0x000f220000300800 */
[----:B------:R-:W-:Y:S03]  /*33d70*/  HMMA.1688.F32.TF32 R64, R64, R38, R180 ;  /* 0x000000264040723c */ /* 0x000fe600000810b4 */
[----:B-1----:R-:W4:Y:S04]  /*33d80*/  LDL.LU R188, [R1+0x710] ;  /* 0x0007100001bc7983 */ /* 0x002f280000300800 */
[----:B------:R-:W-:Y:S04]  /*33d90*/  STL.64 [R1+0x13d0], R104 ;  /* 0x0013d06801007387 */ /* 0x000fe80000100a00 */
[----:B------:R3:W-:Y:S11]  /*33da0*/  STL.64 [R1+0x13d8], R106 ;  /* 0x0013d86a01007387 */ /* 0x0007f60000100a00 */
[----:B------:R-:W-:Y:S01]  /*33db0*/  @!UPT UIADD3 URZ, URZ, URZ, URZ ;  /* 0x0000003f3f3ff290 */ /* 0x000fe2000fffe03f */
[----:B------:R-:W-:Y:S04]  /*33dc0*/  STL.64 [R1+0x13c0], R64 ;  /* 0x0013c04001007387 */ /* 0x000fe80000100a00 */
[----:B------:R-:W-:Y:S04]  /*33dd0*/  STL.64 [R1+0x13c8], R66 ;  /* 0x0013c84201007387 */ /* 0x000fe80000100a00 */
[----:B------:R-:W4:Y:S04]  /*33de0*/  LDL.LU R189, [R1+0x714] ;  /* 0x0007140001bd7983 */ /* 0x000f280000300800 */
[----:B------:R-:W4:Y:S04]  /*33df0*/  LDL.LU R190, [R1+0x718] ;  /* 0x0007180001be7983 */ /* 0x000f280000300800 */
[----:B------:R-:W4:Y:S01]  /*33e00*/  LDL.LU R191, [R1+0x71c] ;  /* 0x00071c0001bf7983 */ /* 0x000f220000300800 */
[----:B---3--:R-:W-:Y:S03]  /*33e10*/  HMMA.1688.F32.TF32 R104, R76, R58, R176 ;  /* 0x0000003a4c68723c */ /* 0x008fe600000810b0 */
[----:B------:R-:W-:Y:S04]  /*33e20*/  LDS R64, [R3+0x4280] ;  /* 0x0042800003407984 */ /* 0x000fe80000000800 */
[----:B------:R-:W-:Y:S04]  /*33e30*/  LDS R66, [R3+0x6280] ;  /* 0x0062800003427984 */ /* 0x000fe80000000800 */
[----:B------:R-:W-:Y:S04]  /*33e40*/  LDS R65, [R240+0x4280] ;  /* 0x00428000f0417984 */ /* 0x000fe80000000800 */
[----:B------:R-:W1:Y:S09]  /*33e50*/  LDS R67, [R240+0x6280] ;  /* 0x00628000f0437984 */ /* 0x000e720000000800 */
[----:B------:R-:W-:Y:S01]  /*33e60*/  IMAD.MOV.U32 R179, RZ, RZ, R104 ;  /* 0x000000ffffb37224 */ /* 0x000fe200078e0068 */
[----:B------:R-:W-:Y:S01]  /*33e70*/  MOV R177, R106 ;  /* 0x0000006a00b17202 */ /* 0x000fe20000000f00 */
[----:B------:R-:W-:-:S02]  /*33e80*/  IMAD.MOV.U32 R178, RZ, RZ, R105 ;  /* 0x000000ffffb27224 */ /* 0x000fc400078e0069 */
[----:B------:R-:W-:-:S03]  /*33e90*/  IMAD.MOV.U32 R176, RZ, RZ, R107 ;  /* 0x000000ffffb07224 */ /* 0x000fc600078e006b */
[----:B------:R-:W-:Y:S04]  /*33ea0*/  STL.64 [R1+0x3db0], R178 ;  /* 0x003db0b201007387 */ /* 0x000fe80000100a00 */
[----:B------:R-:W-:Y:S01]  /*33eb0*/  STL.64 [R1+0x3da8], R176 ;  /* 0x003da8b001007387 */ /* 0x000fe20000100a00 */
[C---:B--2---:R-:W-:Y:S08]  /*33ec0*/  HMMA.1688.F32.TF32 R92, R76.reuse, R10, R92 ;  /* 0x0000000a4c5c723c */ /* 0x044ff0000008105c */
[C---:B----4-:R-:W-:Y:S08]  /*33ed0*/  HMMA.1688.F32.TF32 R96, R76.reuse, R50, R96 ;  /* 0x000000324c60723c */ /* 0x050ff00000081060 */
[C---:B------:R-:W-:Y:S11]  /*33ee0*/  HMMA.1688.F32.TF32 R100, R76.reuse, R54, R100 ;  /* 0x000000364c64723c */ /* 0x040ff60000081064 */
[----:B------:R-:W-:Y:S11]  /*33ef0*/  @!UPT UIADD3 URZ, URZ, URZ, URZ ;  /* 0x0000003f3f3ff290 */ /* 0x000ff6000fffe03f */
[----:B------:R-:W-:Y:S01]  /*33f00*/  @!UPT UIADD3 URZ, URZ, URZ, URZ ;  /* 0x0000003f3f3ff290 */ /* 0x000fe2000fffe03f */
        /* <DEDUP_REMOVED lines=8> */
[C---:B--2---:R-:W-:Y:S08]  /*33f90*/  HMMA.1688.F32.TF32 R92, R76.reuse, R14, R84 ;  /* 0x0000000e4c5c723c */ /* 0x044ff00000081054 */
[C---:B------:R-:W-:Y:S08]  /*33fa0*/  HMMA.1688.F32.TF32 R88, R76.reuse, R26, R80 ;  /* 0x0000001a4c58723c */ /* 0x040ff00000081050 */
        /* <DEDUP_REMOVED lines=25> */
[----:B--2---:R-:W-:Y:S01]  /*34140*/  HMMA.1688.F32.TF32 R80, R76, R38, R164 ;  /* 0x000000264c50723c */ /* 0x004fe200000810a4 */
[----:B------:R-:W-:Y:S04]  /*34150*/  LDS R76, [R3+0x4300] ;  /* 0x00430000034c7984 */ /* 0x000fe80000000800 */
[----:B------:R-:W-:Y:S04]  /*34160*/  LDS R78, [R3+0x6300] ;  /* 0x00630000034e7984 */ /* 0x000fe80000000800 */
[----:B------:R-:W-:Y:S04]  /*34170*/  STL.64 [R1+0x1310], R88 ;  /* 0x0013105801007387 */ /* 0x000fe80000100a00 */
[----:B------:R-:W-:Y:S04]  /*34180*/  STL.64 [R1+0x1318], R90 ;  /* 0x0013185a01007387 */ /* 0x000fe80000100a00 */
[----:B------:R-:W-:Y:S04]  /*34190*/  STL.64 [R1+0x1300], R84 ;  /* 0x0013005401007387 */ /* 0x000fe80000100a00 */
[----:B------:R-:W-:Y:S04]  /*341a0*/  STL.64 [R1+0x1308], R86 ;  /* 0x0013085601007387 */ /* 0x000fe80000100a00 */
[----:B------:R-:W-:Y:S04]  /*341b0*/  STL.64 [R1+0x12f0], R80 ;  /* 0x0012f05001007387 */ /* 0x000fe80000100a00 */
[----:B------:R1:W-:Y:S04]  /*341c0*/  STL.64 [R1+0x12f8], R82 ;  /* 0x0012f85201007387 */ /* 0x0003e80000100a00 */
[----:B------:R-:W-:Y:S04]  /*341d0*/  LDS R77, [R240+0x4300] ;  /* 0x00430000f04d7984 */ /* 0x000fe80000000800 */
[----:B------:R-:W2:Y:S01]  /*341e0*/  LDS R79, [R240+0x6300] ;  /* 0x00630000f04f7984 */ /* 0x000ea20000000800 */
[----:B-1----:R-:W-:Y:S03]  /*341f0*/  HMMA.1688.F32.TF32 R80, R64, R58, R188 ;  /* 0x0000003a4050723c */ /* 0x002fe600000810bc */
        /* <DEDUP_REMOVED lines=52> */
[----:B------:R-:W-:-:S03]  /*34540*/  IMAD.MOV.U32 R167, RZ, RZ, R80 ;  /* 0x000000ffffa77224 */ /* 0x000fc600078e0050 */
[----:B------:R-:W4:Y:S01]  /*34550*/  LDL.LU R236, [R1+0x600] ;  /* 0x0006000001ec7983 */ /* 0x000f220000300800 */
[----:B------:R-:W-:-:S03]  /*34560*/  MOV R166, R81 ;  /* 0x0000005100a67202 */ /* 0x000fc60000000f00 */
[----:B------:R-:W4:Y:S01]  /*34570*/  LDL.LU R237, [R1+0x604] ;  /* 0x0006040001ed7983 */ /* 0x000f220000300800 */
[----:B------:R-:W-:-:S03]  /*34580*/  IMAD.MOV.U32 R165, RZ, RZ, R82 ;  /* 0x000000ffffa57224 */ /* 0x000fc600078e0052 */
[----:B------:R-:W4:Y:S01]  /*34590*/  LDL.LU R238, [R1+0x608] ;  /* 0x0006080001ee7983 */ /* 0x000f220000300800 */
[----:B------:R-:W-:-:S03]  /*345a0*/  IMAD.MOV.U32 R164, RZ, RZ, R83 ;  /* 0x000000ffffa47224 */ /* 0x000fc600078e0053 */
        /* <DEDUP_REMOVED lines=9> */
[----:B------:R-:W-:Y:S04]  /*34640*/  STL.64 [R1+0x3dc0], R166 ;  /* 0x003dc0a601007387 */ /* 0x000fe80000100a00 */
[----:B------:R-:W-:Y:S01]  /*34650*/  STL.64 [R1+0x3db8], R164 ;  /* 0x003db8a401007387 */ /* 0x000fe20000100a00 */
[C---:B--2---:R-:W-:Y:S08]  /*34660*/  HMMA.1688.F32.TF32 R92, R64.reuse, R22, R92 ;  /* 0x00000016405c723c */ /* 0x044ff0000008105c */
[C---:B---3--:R-:W-:Y:S08]  /*34670*/  HMMA.1688.F32.TF32 R96, R64.reuse, R26, R96 ;  /* 0x0000001a4060723c */ /* 0x048ff00000081060 */
[C---:B----4-:R-:W-:Y:S08]  /*34680*/  HMMA.1688.F32.TF32 R100, R64.reuse, R14, R100 ;  /* 0x0000000e4064723c */ /* 0x050ff00000081064 */
[C---:B------:R-:W-:Y:S08]  /*34690*/  HMMA.1688.F32.TF32 R116, R64.reuse, R50, R108 ;  /* 0x000000324074723c */ /* 0x040ff0000008106c */
[C---:B------:R-:W-:Y:S08]  /*346a0*/  HMMA.1688.F32.TF32 R108, R64.reuse, R6, R180 ;  /* 0x00000006406c723c */ /* 0x040ff000000810b4 */
[C---:B------:R-:W-:Y:S08]  /*346b0*/  HMMA.1688.F32.TF32 R120, R64.reuse, R54, R112 ;  /* 0x000000364078723c */ /* 0x040ff00000081070 */
[C---:B------:R-:W-:Y:S08]  /*346c0*/  HMMA.1688.F32.TF32 R112, R64.reuse, R10, R176 ;  /* 0x0000000a4070723c */ /* 0x040ff000000810b0 */
[C---:B------:R-:W-:Y:S07]  /*346d0*/  HMMA.1688.F32.TF32 R104, R64.reuse, R18, R104 ;  /* 0x000000124068723c */ /* 0x040fee0000081068 */
        /* <DEDUP_REMOVED lines=14> */
[C---:B-1----:R-:W-:Y:S03]  /*347c0*/  HMMA.1688.F32.TF32 R100, R64.reuse, R34, R184 ;  /* 0x000000224064723c */ /* 0x042fe600000810b8 */
[----:B------:R-:W-:Y:S04]  /*347d0*/  STL.64 [R1+0xc00], R92 ;  /* 0x000c005c01007387 */ /* 0x000fe80000100a00 */
[----:B------:R1:W-:Y:S01]  /*347e0*/  STL.64 [R1+0xc08], R94 ;  /* 0x000c085e01007387 */ /* 0x0003e20000100a00 */
[C---:B--2---:R-:W-:Y:S08]  /*347f0*/  HMMA.1688.F32.TF32 R96, R64.reuse, R30, R88 ;  /* 0x0000001e4060723c */ /* 0x044ff00000081058 */
[C---:B-1----:R-:W-:Y:S08]  /*34800*/  HMMA.1688.F32.TF32 R92, R64.reuse, R74, R124 ;  /* 0x0000004a405c723c */ /* 0x042ff0000008107c */
[----:B------:R-:W-:Y:S08]  /*34810*/  HMMA.1688.F32.TF32 R88, R64, R70, R128 ;  /* 0x000000464058723c */ /* 0x000ff00000081080 */
[----:B------:R-:W-:Y:S01]  /*34820*/  HMMA.1688.F32.TF32 R84, R76, R58, R84 ;  /* 0x0000003a4c54723c */ /* 0x000fe20000081054 */
        /* <DEDUP_REMOVED lines=9> */
[----:B--2---:R-:W-:Y:S01]  /*348c0*/  HMMA.1688.F32.TF32 R92, R64, R42, R136 ;  /* 0x0000002a405c723c */ /* 0x004fe20000081088 */
[----:B------:R-:W-:Y:S01]  /*348d0*/  MOV R183, R84 ;  /* 0x0000005400b77202 */ /* 0x000fe20000000f00 */
[----:B------:R-:W-:Y:S01]  /*348e0*/  IMAD.MOV.U32 R182, RZ, RZ, R85 ;  /* 0x000000ffffb67224 */ /* 0x000fe200078e0055 */
[----:B------:R-:W-:Y:S01]  /*348f0*/  MOV R180, R87 ;  /* 0x0000005700b47202 */ /* 0x000fe20000000f00 */
[----:B------:R-:W-:-:S04]  /*34900*/  IMAD.MOV.U32 R181, RZ, RZ, R86 ;  /* 0x000000ffffb57224 */ /* 0x000fc800078e0056 */
[----:B-1----:R-:W-:Y:S01]  /*34910*/  HMMA.1688.F32.TF32 R88, R64, R38, R144 ;  /* 0x000000264058723c */ /* 0x002fe20000081090 */
[----:B------:R-:W-:Y:S04]  /*34920*/  LDS R64, [R3+0x4380] ;  /* 0x0043800003407984 */ /* 0x000fe80000000800 */
[----:B------:R-:W-:Y:S03]  /*34930*/  LDS R66, [R3+0x6380] ;  /* 0x0063800003427984 */ /* 0x000fe60000000800 */
[C---:B------:R-:W-:Y:S01]  /*34940*/  HMMA.1688.F32.TF32 R84, R76.reuse, R54, R80 ;  /* 0x000000364c54723c */ /* 0x040fe20000081050 */
[----:B------:R-:W-:Y:S04]  /*34950*/  STL.64 [R1+0x1280], R96 ;  /* 0x0012806001007387 */ /* 0x000fe80000100a00 */
[----:B------:R-:W-:Y:S03]  /*34960*/  LDS R65, [R240+0x4380] ;  /* 0x00438000f0417984 */ /* 0x000fe60000000800 */
[C---:B------:R-:W-:Y:S01]  /*34970*/  HMMA.1688.F32.TF32 R80, R76.reuse, R50, R236 ;  /* 0x000000324c50723c */ /* 0x040fe200000810ec */
[----:B------:R-:W-:Y:S04]  /*34980*/  STL.64 [R1+0x1288], R98 ;  /* 0x0012886201007387 */ /* 0x000fe80000100a00 */
[----:B------:R-:W-:Y:S04]  /*34990*/  STL.64 [R1+0x1270], R92 ;  /* 0x0012705c01007387 */ /* 0x000fe80000100a00 */
[----:B------:R-:W-:Y:S04]  /*349a0*/  STL.64 [R1+0x1278], R94 ;  /* 0x0012785e01007387 */ /* 0x000fe80000100a00 */
[----:B------:R-:W-:Y:S04]  /*349b0*/  STL.64 [R1+0x1230], R88 ;  /* 0x0012305801007387 */ /* 0x000fe80000100a00 */
[----:B------:R1:W-:Y:S04]  /*349c0*/  STL.64 [R1+0x1238], R90 ;  /* 0x0012385a01007387 */ /* 0x0003e80000100a00 */
[----:B------:R-:W-:Y:S04]  /*349d0*/  STL.64 [R1+0x3dd0], R182 ;  /* 0x003dd0b601007387 */ /* 0x000fe80000100a00 */
[----:B------:R-:W-:Y:S01]  /*349e0*/  STL.64 [R1+0x3dc8], R180 ;  /* 0x003dc8b401007387 */ /* 0x000fe20000100a00 */
[C---:B-1----:R-:W-:Y:S03]  /*349f0*/  HMMA.1688.F32.TF32 R88, R76.reuse, R10, R244 ;  /* 0x0000000a4c58723c */ /* 0x042fe600000810f4 */
[----:B------:R-:W-:Y:S04]  /*34a00*/  STL.64 [R1+0x160], R84 ;  /* 0x0001605401007387 */ /* 0x000fe80000100a00 */
[----:B------:R1:W-:Y:S04]  /*34a10*/  STL.64 [R1+0x168], R86 ;  /* 0x0001685601007387 */ /* 0x0003e80000100a00 */
[----:B------:R-:W-:Y:S04]  /*34a20*/  STL.64 [R1+0x190], R80 ;  /* 0x0001905001007387 */ /* 0x000fe80000100a00 */
[----:B------:R2:W-:Y:S01]  /*34a30*/  STL.64 [R1+0x198], R82 ;  /* 0x0001985201007387 */ /* 0x0005e20000100a00 */
[C---:B-1----:R-:W-:Y:S03]  /*34a40*/  HMMA.1688.F32.TF32 R84, R76.reuse, R6, R248 ;  /* 0x000000064c54723c */ /* 0x042fe600000810f8 */
[----:B------:R-:W1:Y:S05]  /*34a50*/  LDS R67, [R240+0x6380] ;  /* 0x00638000f0437984 */ /* 0x000e6a0000000800 */
[C---:B--2---:R-:W-:Y:S01]  /*34a60*/  HMMA.1688.F32.TF32 R80, R76.reuse, R18, R188 ;  /* 0x000000124c50723c */ /* 0x044fe200000810bc */
[----:B------:R-:W-:Y:S04]  /*34a70*/  STL.64 [R1+0x1a0], R88 ;  /* 0x0001a05801007387 */ /* 0x000fe80000100a00 */
[----:B------:R-:W-:Y:S04]  /*34a80*/  STL.64 [R1+0x1a8], R90 ;  /* 0x0001a85a01007387 */ /* 0x000fe80000100a00 */
[----:B------:R-:W2:Y:S06]  /*34a90*/  LDL.LU R248, [R1+0x1f0] ;  /* 0x0001f00001f87983 */ /* 0x000eac0000300800 */
[----:B------:R3:W-:Y:S04]  /*34aa0*/  STL.64 [R1+0x1b0], R84 ;  /* 0x0001b05401007387 */ /* 0x0007e80000100a00 */
[----:B------:R4:W-:Y:S04]  /*34ab0*/  STL.64 [R1+0x1b8], R86 ;  /* 0x0001b85601007387 */ /* 0x0009e80000100a00 */
[----:B------:R1:W-:Y:S04]  /*34ac0*/  STL.64 [R1+0x1e0], R80 ;  /* 0x0001e05001007387 */ /* 0x0003e80000100a00 */
[----:B------:R1:W-:Y:S04]  /*34ad0*/  STL.64 [R1+0x1e8], R82 ;  /* 0x0001e85201007387 */ /* 0x0003e80000100a00 */
[----:B------:R-:W2:Y:S04]  /*34ae0*/  LDL.LU R249, [R1+0x1f4] ;  /* 0x0001f40001f97983 */ /* 0x000ea80000300800 */
        /* <DEDUP_REMOVED lines=10> */
[----:B---3--:R-:W3:Y:S04]  /*34b90*/  LDL.LU R84, [R1+0x470] ;  /* 0x0004700001547983 */ /* 0x008ee80000300800 */
[----:B------:R-:W3:Y:S04]  /*34ba0*/  LDL.LU R85, [R1+0x474] ;  /* 0x0004740001557983 */ /* 0x000ee80000300800 */
[----:B----4-:R-:W3:Y:S04]  /*34bb0*/  LDL.LU R86, [R1+0x478] ;  /* 0x0004780001567983 */ /* 0x010ee80000300800 */
        /* <DEDUP_REMOVED lines=41> */
[----:B-1----:R-:W4:Y:S04]  /*34e50*/  LDL.LU R80, [R1+0x3f0] ;  /* 0x0003f00001507983 */ /* 0x002f280000300800 */
[----:B------:R-:W4:Y:S04]  /*34e60*/  LDL.LU R81, [R1+0x3f4] ;  /* 0x0003f40001517983 */ /* 0x000f280000300800 */
[----:B------:R-:W4:Y:S04]  /*34e70*/  LDL.LU R82, [R1+0x3f8] ;  /* 0x0003f80001527983 */ /* 0x000f280000300800 */
[----:B------:R-:W4:Y:S04]  /*34e80*/  LDL.LU R83, [R1+0x3fc] ;  /* 0x0003fc0001537983 */ /* 0x000f280000300800 */
[----:B------:R-:W4:Y:S04]  /*34e90*/  LDL.LU R188, [R1+0x80] ;  /* 0x0000800001bc7983 */ /* 0x000f280000300800 */
[----:B------:R-:W4:Y:S04]  /*34ea0*/  LDL.LU R189, [R1+0x84] ;  /* 0x0000840001bd7983 */ /* 0x000f280000300800 */
[----:B------:R-:W4:Y:S04]  /*34eb0*/  LDL.LU R190, [R1+0x88] ;  /* 0x0000880001be7983 */ /* 0x000f280000300800 */
[----:B------:R-:W4:Y:S01]  /*34ec0*/  LDL.LU R191, [R1+0x8c] ;  /* 0x00008c0001bf7983 */ /* 0x000f220000300800 */
[C---:B--2---:R-:W-:Y:S08]  /*34ed0*/  HMMA.1688.F32.TF32 R112, R76.reuse, R26, R112 ;  /* 0x0000001a4c70723c */ /* 0x044ff00000081070 */
[C---:B---3--:R-:W-:Y:S08]  /*34ee0*/  HMMA.1688.F32.TF32 R120, R76.reuse, R14, R116 ;  /* 0x0000000e4c78723c */ /* 0x048ff00000081074 */
[C---:B----4-:R-:W-:Y:S11]  /*34ef0*/  HMMA.1688.F32.TF32 R116, R76.reuse, R22, R108 ;  /* 0x000000164c74723c */ /* 0x050ff6000008106c */
[----:B------:R-:W-:Y:S04]  /*34f00*/  @!UPT UIADD3 URZ, URZ, URZ, URZ ;  /* 0x0000003f3f3ff290 */ /* 0x000fe8000fffe03f */
[----:B------:R-:W-:Y:S01]  /*34f10*/  STL.64 [R1+0x5f0], R120 ;  /* 0x0005f07801007387 */ /* 0x000fe20000100a00 */
[C---:B------:R-:W-:Y:S03]  /*34f20*/  HMMA.1688.F32.TF32 R108, R76.reuse, R34, R176 ;  /* 0x000000224c6c723c */ /* 0x040fe600000810b0 */
[----:B------:R-:W-:Y:S04]  /*34f30*/  STL.64 [R1+0x5f8], R122 ;  /* 0x0005f87a01007387 */ /* 0x000fe80000100a00 */
[----:B------:R-:W-:Y:S04]  /*34f40*/  STL.64 [R1+0x770], R112 ;  /* 0x0007707001007387 */ /* 0x000fe80000100a00 */
[----:B------:R1:W-:Y:S02]  /*34f50*/  STL.64 [R1+0x778], R114 ;  /* 0x0007787201007387 */ /* 0x0003e40000100a00 */
[C---:B-1----:R-:W-:Y:S08]  /*34f60*/  HMMA.1688.F32.TF32 R112, R76.reuse, R30, R104 ;  /* 0x0000001e4c70723c */ /* 0x042ff00000081068 */
[C---:B------:R-:W-:Y:S01]  /*34f70*/  HMMA.1688.F32.TF32 R104, R76.reuse, R74, R60 ;  /* 0x0000004a4c68723c */ /* 0x040fe2000008103c */
[----:B------:R-:W-:Y:S04]  /*34f80*/  STL.64 [R1+0x930], R116 ;  /* 0x0009307401007387 */ /* 0x000fe80000100a00 */
[----:B------:R-:W-:Y:S04]  /*34f90*/  STL.64 [R1+0x938], R118 ;  /* 0x0009387601007387 */ /* 0x000fe80000100a00 */
[----:B------:R-:W-:Y:S01]  /*34fa0*/  STL.64 [R1+0x9e0], R108 ;  /* 0x0009e06c01007387 */ /* 0x000fe20000100a00 */
[C---:B------:R-:W-:Y:S03]  /*34fb0*/  HMMA.1688.F32.TF32 R60, R76.reuse, R46, R148 ;  /* 0x0000002e4c3c723c */ /* 0x040fe60000081094 */
[----:B------:R1:W-:Y:S04]  /*34fc0*/  STL.64 [R1+0x9e8], R110 ;  /* 0x0009e86e01007387 */ /* 0x0003e80000100a00 */
[----:B------:R-:W-:Y:S04]  /*34fd0*/  STL.64 [R1+0xd70], R112 ;  /* 0x000d707001007387 */ /* 0x000fe80000100a00 */
[----:B------:R-:W-:Y:S01]  /*34fe0*/  STL.64 [R1+0xd78], R114 ;  /* 0x000d787201007387 */ /* 0x000fe20000100a00 */
[C---:B-1----:R-:W-:Y:S03]  /*34ff0*/  HMMA.1688.F32.TF32 R108, R76.reuse, R70, R140 ;  /* 0x000000464c6c723c */ /* 0x042fe6000008108c */
[----:B------:R-:W-:Y:S04]  /*35000*/  STL.64 [R1+0xfa0], R104 ;  /* 0x000fa06801007387 */ /* 0x000fe80000100a00 */
[----:B------:R1:W-:Y:S02]  /*35010*/  STL.64 [R1+0xfa8], R106 ;  /* 0x000fa86a01007387 */ /* 0x0003e40000100a00 */
[C---:B-1----:R-:W-:Y:S08]  /*35020*/  HMMA.1688.F32.TF32 R104, R76.reuse, R42, R152 ;  /* 0x0000002a4c68723c */ /* 0x042ff00000081098 */
[----:B------:R-:W-:Y:S06]  /*35030*/  HMMA.1688.F32.TF32 R76, R76, R38, R216 ;  /* 0x000000264c4c723c */ /* 0x000fec00000810d8 */
[----:B------:R-:W-:Y:S04]  /*35040*/  STL.64 [R1+0x11f0], R108 ;  /* 0x0011f06c01007387 */ /* 0x000fe80000100a00 */
[----:B------:R-:W-:Y:S01]  /*35050*/  STL.64 [R1+0x11f8], R110 ;  /* 0x0011f86e01007387 */ /* 0x000fe20000100a00 */
[C---:B------:R-:W-:Y:S03]  /*35060*/  HMMA.1688.F32.TF32 R100, R64.reuse, R58, R100 ;  /* 0x0000003a4064723c */ /* 0x040fe60000081064 */
[----:B------:R-:W-:Y:S04]  /*35070*/  STL.64 [R1+0x11e0], R60 ;  /* 0x0011e03c01007387 */ /* 0x000fe80000100a00 */
[----:B------:R-:W-:Y:S04]  /*35080*/  STL.64 [R1+0x11e8], R62 ;  /* 0x0011e83e01007387 */ /* 0x000fe80000100a00 */
[----:B------:R-:W-:Y:S01]  /*35090*/  STL.64 [R1+0x11d0], R104 ;  /* 0x0011d06801007387 */ /* 0x000fe20000100a00 */
[C---:B------:R-:W-:Y:S03]  /*350a0*/  HMMA.1688.F32.TF32 R96, R64.reuse, R54, R96 ;  /* 0x000000364060723c */ /* 0x040fe60000081060 */
[----:B------:R-:W-:Y:S04]  /*350b0*/  STL.64 [R1+0x11d8], R106 ;  /* 0x0011d86a01007387 */ /* 0x000fe80000100a00 */
[----:B------:R-:W-:Y:S04]  /*350c0*/  STL.64 [R1+0x11c0], R76 ;  /* 0x0011c04c01007387 */ /* 0x000fe80000100a00 */
[----:B------:R1:W-:Y:S01]  /*350d0*/  STL.64 [R1+0x11c8], R78 ;  /* 0x0011c84e01007387 */ /* 0x0003e20000100a00 */
[----:B------:R-:W-:Y:S01]  /*350e0*/  IMAD.MOV.U32 R155, RZ, RZ, R100 ;  /* 0x000000ffff9b7224 */ /* 0x000fe200078e0064 */
[----:B------:R-:W-:Y:S01]  /*350f0*/  MOV R153, R102 ;  /* 0x0000006600997202 */ /* 0x000fe20000000f00 */
[----:B------:R-:W-:Y:S01]  /*35100*/  IMAD.MOV.U32 R154, RZ, RZ, R101 ;  /* 0x000000ffff9a7224 */ /* 0x000fe200078e0065 */
[C---:B------:R-:W-:Y:S01]  /*35110*/  HMMA.1688.F32.TF32 R88, R64.reuse, R6, R88 ;  /* 0x000000064058723c */ /* 0x040fe20000081058 */
[----:B------:R-:W-:Y:S01]  /*35120*/  IMAD.MOV.U32 R152, RZ, RZ, R103 ;  /* 0x000000ffff987224 */ /* 0x000fe200078e0067 */
[----:B------:R-:W-:Y:S04]  /*35130*/  LDS R60, [R3+0x4400] ;  /* 0x00440000033c7984 */ /* 0x000fe80000000800 */
[----:B------:R-:W-:Y:S02]  /*35140*/  LDS R62, [R3+0x6400] ;  /* 0x00640000033e7984 */ /* 0x000fe40000000800 */
[C---:B-1----:R-:W-:Y:S02]  /*35150*/  HMMA.1688.F32.TF32 R76, R64.reuse, R50, R92 ;  /* 0x00000032404c723c */ /* 0x042fe4000008105c */
[----:B------:R-:W-:Y:S04]  /*35160*/  STL.64 [R1+0x3de0], R154 ;  /* 0x003de09a01007387 */ /* 0x000fe80000100a00 */
[----:B------:R-:W-:Y:S02]  /*35170*/  STL.64 [R1+0x3dd8], R152 ;  /* 0x003dd89801007387 */ /* 0x000fe40000100a00 */
[C---:B------:R-:W-:Y:S02]  /*35180*/  HMMA.1688.F32.TF32 R92, R64.reuse, R10, R184 ;  /* 0x0000000a405c723c */ /* 0x040fe400000810b8 */
[----:B------:R-:W-:Y:S04]  /*35190*/  STL.64 [R1+0xf0], R96 ;  /* 0x0000f06001007387 */ /* 0x000fe80000100a00 */
[----:B------:R-:W-:Y:S04]  /*351a0*/  STL.64 [R1+0xf8], R98 ;  /* 0x0000f86201007387 */ /* 0x000fe80000100a00 */
[----:B------:R-:W-:Y:S04]  /*351b0*/  LDS R61, [R240+0x4400] ;  /* 0x00440000f03d7984 */ /* 0x000fe80000000800 */
[----:B------:R-:W1:Y:S04]  /*351c0*/  LDS R63, [R240+0x6400] ;  /* 0x00640000f03f7984 */ /* 0x000e680000000800 */
[----:B------:R-:W-:Y:S04]  /*351d0*/  STL.64 [R1+0xe0], R76 ;  /* 0x0000e04c01007387 */ /* 0x000fe80000100a00 */
[----:B------:R2:W-:Y:S02]  /*351e0*/  STL.64 [R1+0xe8], R78 ;  /* 0x0000e84e01007387 */ /* 0x0005e40000100a00 */
[C---:B--2---:R-:W-:Y:S02]  /*351f0*/  HMMA.1688.F32.TF32 R76, R64.reuse, R18, R84 ;  /* 0x00000012404c723c */ /* 0x044fe40000081054 */
[----:B------:R-:W-:Y:S04]  /*35200*/  STL.64 [R1+0x110], R92 ;  /* 0x0001105c01007387 */ /* 0x000fe80000100a00 */
[----:B------:R-:W-:Y:S02]  /*35210*/  STL.64 [R1+0x118], R94 ;  /* 0x0001185e01007387 */ /* 0x000fe40000100a00 */
[C---:B------:R-:W-:Y:S02]  /*35220*/  HMMA.1688.F32.TF32 R84, R64.reuse, R14, R80 ;  /* 0x0000000e4054723c */ /* 0x040fe40000081050 */
[----:B------:R-:W-:Y:S04]  /*35230*/  STL.64 [R1+0x100], R88 ;  /* 0x0001005801007387 */ /* 0x000fe80000100a00 */
[----:B------:R-:W-:Y:S02]  /*35240*/  STL.64 [R1+0x108], R90 ;  /* 0x0001085a01007387 */ /* 0x000fe40000100a00 */
[C---:B------:R-:W-:Y:S07]  /*35250*/  HMMA.1688.F32.TF32 R80, R64.reuse, R26, R236 ;  /* 0x0000001a4050723c */ /* 0x040fee00000810ec */
[----:B------:R-:W-:Y:S04]  /*35260*/  STL.64 [R1+0x170], R76 ;  /* 0x0001704c01007387 */ /* 0x000fe80000100a00 */
[----:B------:R2:W-:Y:S02]  /*35270*/  STL.64 [R1+0x178], R78 ;  /* 0x0001784e01007387 */ /* 0x0005e40000100a00 */
[C---:B--2---:R-:W-:Y:S02]  /*35280*/  HMMA.1688.F32.TF32 R76, R64.reuse, R22, R244 ;  /* 0x00000016404c723c */ /* 0x044fe400000810f4 */
[----:B------:R-:W-:Y:S04]  /*35290*/  STL.64 [R1+0x180], R84 ;  /* 0x0001805401007387 */ /* 0x000fe80000100a00 */
[----:B------:R2:W-:Y:S04]  /*352a0*/  STL.64 [R1+0x188], R86 ;  /* 0x0001885601007387 */ /* 0x0005e80000100a00 */
[----:B------:R-:W-:Y:S04]  /*352b0*/  STL.64 [R1+0x530], R80 ;  /* 0x0005305001007387 */ /* 0x000fe80000100a00 */
[----:B------:R3:W-:Y:S01]  /*352c0*/  STL.64 [R1+0x538], R82 ;  /* 0x0005385201007387 */ /* 0x0007e20000100a00 */
[C---:B--2---:R-:W-:Y:S08]  /*352d0*/  HMMA.1688.F32.TF32 R84, R64.reuse, R34, R248 ;  /* 0x000000224054723c */ /* 0x044ff000000810f8 */
[----:B------:R-:W-:Y:S01]  /*352e0*/  STL.64 [R1+0x590], R76 ;  /* 0x0005904c01007387 */ /* 0x000fe20000100a00 */
[C---:B---3--:R-:W-:Y:S03]  /*352f0*/  HMMA.1688.F32.TF32 R80, R64.reuse, R30, R188 ;  /* 0x0000001e4050723c */ /* 0x048fe600000810bc */
[----:B------:R2:W-:Y:S05]  /*35300*/  STL.64 [R1+0x598], R78 ;  /* 0x0005984e01007387 */ /* 0x0005ea0000100a00 */
[C---:B--2---:R-:W-:Y:S06]  /*35310*/  HMMA.1688.F32.TF32 R76, R64.reuse, R74, R156 ;  /* 0x0000004a404c723c */ /* 0x044fec000008109c */
[----:B------:R-:W-:Y:S04]  /*35320*/  STL.64 [R1+0x640], R84 ;  /* 0x0006405401007387 */ /* 0x000fe80000100a00 */
[----:B------:R2:W-:Y:S05]  /*35330*/  STL.64 [R1+0x648], R86 ;  /* 0x0006485601007387 */ /* 0x0005ea0000100a00 */
[----:B------:R-:W-:Y:S04]  /*35340*/  STL.64 [R1+0x7f0], R80 ;  /* 0x0007f05001007387 */ /* 0x000fe80000100a00 */
[----:B------:R3:W-:Y:S01]  /*35350*/  STL.64 [R1+0x7f8], R82 ;  /* 0x0007f85201007387 */ /* 0x0007e20000100a00 */
[C---:B--2---:R-:W-:Y:S03]  /*35360*/  HMMA.1688.F32.TF32 R84, R64.reuse, R70, R160 ;  /* 0x000000464054723c */ /* 0x044fe600000810a0 */
[----:B------:R-:W-:Y:S05]  /*35370*/  STL.64 [R1+0x9d0], R76 ;  /* 0x0009d04c01007387 */ /* 0x000fea0000100a00 */
[C---:B---3--:R-:W-:Y:S01]  /*35380*/  HMMA.1688.F32.TF32 R80, R64.reuse, R46, R168 ;  /* 0x0000002e4050723c */ /* 0x048fe200000810a8 */
[----:B------:R2:W-:Y:S07]  /*35390*/  STL.64 [R1+0x9d8], R78 ;  /* 0x0009d84e01007387 */ /* 0x0005ee0000100a00 */
[C---:B--2---:R-:W-:Y:S08]  /*353a0*/  HMMA.1688.F32.TF32 R76, R64.reuse, R42, R172 ;  /* 0x0000002a404c723c */ /* 0x044ff000000810ac */
[----:B------:R-:W-:Y:S01]  /*353b0*/  HMMA.1688.F32.TF32 R64, R64, R38, R224 ;  /* 0x000000264040723c */ /* 0x000fe200000810e0 */
[----:B------:R2:W-:Y:S04]  /*353c0*/  STL.64 [R1+0x1120], R84 ;  /* 0x0011205401007387 */ /* 0x0005e80000100a00 */
[----:B------:R3:W-:Y:S04]  /*353d0*/  STL.64 [R1+0x1128], R86 ;  /* 0x0011285601007387 */ /* 0x0007e80000100a00 */
[----:B------:R-:W-:Y:S04]  /*353e0*/  STL.64 [R1+0x1110], R80 ;  /* 0x0011105001007387 */ /* 0x000fe80000100a00 */
[----:B------:R-:W-:Y:S04]  /*353f0*/  STL.64 [R1+0x1118], R82 ;  /* 0x0011185201007387 */ /* 0x000fe80000100a00 */
[----:B--2---:R-:W2:Y:S04]  /*35400*/  LDL.LU R84, [R1+0x350] ;  /* 0x0003500001547983 */ /* 0x004ea80000300800 */
[----:B------:R-:W-:Y:S04]  /*35410*/  STL.64 [R1+0x1100], R76 ;  /* 0x0011004c01007387 */ /* 0x000fe80000100a00 */
[----:B------:R-:W-:Y:S04]  /*35420*/  STL.64 [R1+0x1108], R78 ;  /* 0x0011084e01007387 */ /* 0x000fe80000100a00 */
[----:B------:R-:W-:Y:S04]  /*35430*/  STL.64 [R1+0x10e0], R64 ;  /* 0x0010e04001007387 */ /* 0x000fe80000100a00 */
[----:B------:R4:W-:Y:S04]  /*35440*/  STL.64 [R1+0x10e8], R66 ;  /* 0x0010e84201007387 */ /* 0x0009e80000100a00 */
[----:B------:R-:W2:Y:S04]  /*35450*/  LDL.LU R85, [R1+0x354] ;  /* 0x0003540001557983 */ /* 0x000ea80000300800 */
[----:B---3--:R-:W2:Y:S04]  /*35460*/  LDL.LU R86, [R1+0x358] ;  /* 0x0003580001567983 */ /* 0x008ea80000300800 */
        /* <DEDUP_REMOVED lines=9> */
[----:B------:R-:W1:Y:S04]  /*35500*/  LDL.LU R188, [R1+0x8c0] ;  /* 0x0008c00001bc7983 */ /* 0x000e680000300800 */
[----:B------:R-:W1:Y:S04]  /*35510*/  LDL.LU R189, [R1+0x8c4] ;  /* 0x0008c40001bd7983 */ /* 0x000e680000300800 */
[----:B------:R-:W1:Y:S04]  /*35520*/  LDL.LU R190, [R1+0x8c8] ;  /* 0x0008c80001be7983 */ /* 0x000e680000300800 */
[----:B------:R-:W1:Y:S04]  /*35530*/  LDL.LU R191, [R1+0x8cc] ;  /* 0x0008cc0001bf7983 */ /* 0x000e680000300800 */
        /* <DEDUP_REMOVED lines=36> */
[----:B------:R-:W-:Y:S04]  /*35780*/  LDS R80, [R3+0x4480] ;  /* 0x0044800003507984 */ /* 0x000fe80000000800 */
[----:B------:R-:W-:Y:S04]  /*35790*/  LDS R82, [R3+0x6480] ;  /* 0x0064800003527984 */ /* 0x000fe80000000800 */
[----:B------:R-:W-:Y:S04]  /*357a0*/  LDS R81, [R240+0x4480] ;  /* 0x00448000f0517984 */ /* 0x000fe80000000800 */
[----:B------:R-:W1:Y:S02]  /*357b0*/  LDS R83, [R240+0x6480] ;  /* 0x00648000f0537984 */ /* 0x000e640000000800 */
[C---:B-1----:R-:W-:Y:S02]  /*357c0*/  HMMA.1688.F32.TF32 R236, R60.reuse, R58, R188 ;  /* 0x0000003a3cec723c */ /* 0x042fe400000810bc */
[----:B------:R-:W3:Y:S04]  /*357d0*/  LDL.LU R188, [R1+0x860] ;  /* 0x0008600001bc7983 */ /* 0x000ee80000300800 */
[----:B------:R-:W3:Y:S04]  /*357e0*/  LDL.LU R189, [R1+0x864] ;  /* 0x0008640001bd7983 */ /* 0x000ee80000300800 */
[----:B------:R-:W3:Y:S04]  /*357f0*/  LDL.LU R190, [R1+0x868] ;  /* 0x0008680001be7983 */ /* 0x000ee80000300800 */
[----:B------:R-:W3:Y:S01]  /*35800*/  LDL.LU R191, [R1+0x86c] ;  /* 0x00086c0001bf7983 */ /* 0x000ee20000300800 */
[C---:B----4-:R-:W-:Y:S08]  /*35810*/  HMMA.1688.F32.TF32 R64, R60.reuse, R54, R112 ;  /* 0x000000363c40723c */ /* 0x050ff00000081070 */
[----:B------:R-:W-:Y:S11]  /*35820*/  STL.64 [R1+0x3d40], R238 ;  /* 0x003d40ee01007387 */ /* 0x000ff60000100a00 */
[----:B------:R-:W-:Y:S05]  /*35830*/  @!UPT UIADD3 URZ, URZ, URZ, URZ ;  /* 0x0000003f3f3ff290 */ /* 0x000fea000fffe03f */
[----:B------:R-:W-:Y:S01]  /*35840*/  IMAD.MOV.U32 R0, RZ, RZ, R64 ;  /* 0x000000ffff007224 */ /* 0x000fe200078e0040 */
[----:B------:R-:W-:Y:S01]  /*35850*/  MOV R2, R65 ;  /* 0x0000004100027202 */ /* 0x000fe20000000f00 */
[----:B------:R-:W-:Y:S02]  /*35860*/  IMAD.MOV.U32 R241, RZ, RZ, R66 ;  /* 0x000000fffff17224 */ /* 0x000fe400078e0042 */
[----:B------:R-:W-:Y:S02]  /*35870*/  IMAD.MOV.U32 R242, RZ, RZ, R67 ;  /* 0x000000fffff27224 */ /* 0x000fe400078e0043 */
[C---:B--2---:R-:W-:Y:S01]  /*35880*/  HMMA.1688.F32.TF32 R64, R60.reuse, R50, R108 ;  /* 0x000000323c40723c */ /* 0x044fe2000008106c */
[----:B------:R-:W-:Y:S07]  /*35890*/  STL.64 [R1+0x3d38], R236 ;  /* 0x003d38ec01007387 */ /* 0x000fee0000100a00 */
[C---:B------:R-:W-:Y:S08]  /*358a0*/  HMMA.1688.F32.TF32 R108, R60.reuse, R10, R176 ;  /* 0x0000000a3c6c723c */ /* 0x040ff000000810b0 */
[C---:B------:R-:W-:Y:S07]  /*358b0*/  HMMA.1688.F32.TF32 R76, R60.reuse, R6, R104 ;  /* 0x000000063c4c723c */ /* 0x040fee0000081068 */
[----:B------:R-:W-:Y:S04]  /*358c0*/  STL.64 [R1+0x80], R64 ;  /* 0x0000804001007387 */ /* 0x000fe80000100a00 */
[----:B------:R1:W-:Y:S02]  /*358d0*/  STL.64 [R1+0x88], R66 ;  /* 0x0000884201007387 */ /* 0x0003e40000100a00 */
[C---:B-1----:R-:W-:Y:S02]  /*358e0*/  HMMA.1688.F32.TF32 R64, R60.reuse, R18, R100 ;  /* 0x000000123c40723c */ /* 0x042fe40000081064 */
[----:B------:R-:W-:Y:S04]  /*358f0*/  STL.64 [R1+0xb0], R108 ;  /* 0x0000b06c01007387 */ /* 0x000fe80000100a00 */
[----:B------:R-:W-:Y:S02]  /*35900*/  STL.64 [R1+0xb8], R110 ;  /* 0x0000b86e01007387 */ /* 0x000fe40000100a00 */
[C---:B------:R-:W-:Y:S02]  /*35910*/  HMMA.1688.F32.TF32 R96, R60.reuse, R14, R96 ;  /* 0x0000000e3c60723c */ /* 0x040fe40000081060 */
[----:B------:R-:W-:Y:S04]  /*35920*/  STL.64 [R1+0xa0], R76 ;  /* 0x0000a04c01007387 */ /* 0x000fe80000100a00 */
[----:B------:R1:W-:Y:S09]  /*35930*/  STL.64 [R1+0xa8], R78 ;  /* 0x0000a84e01007387 */ /* 0x0003f20000100a00 */
[----:B------:R-:W-:Y:S01]  /*35940*/  STL.64 [R1+0xc0], R64 ;  /* 0x0000c04001007387 */ /* 0x000fe20000100a00 */
[C---:B-1----:R-:W-:Y:S03]  /*35950*/  HMMA.1688.F32.TF32 R76, R60.reuse, R26, R92 ;  /* 0x0000001a3c4c723c */ /* 0x042fe6000008105c */
[----:B------:R1:W-:Y:S04]  /*35960*/  STL.64 [R1+0xc8], R66 ;  /* 0x0000c84201007387 */ /* 0x0003e80000100a00 */
[----:B------:R-:W-:Y:S01]  /*35970*/  LDS R92, [R3+0x4500] ;  /* 0x00450000035c7984 */ /* 0x000fe20000000800 */
[C---:B------:R-:W-:Y:S03]  /*35980*/  HMMA.1688.F32.TF32 R88, R60.reuse, R34, R88 ;  /* 0x000000223c58723c */ /* 0x040fe60000081058 */
[----:B------:R-:W-:Y:S04]  /*35990*/  LDS R94, [R3+0x6500] ;  /* 0x00650000035e7984 */ /* 0x000fe80000000800 */
[----:B------:R-:W-:Y:S01]  /*359a0*/  LDS R93, [R240+0x4500] ;  /* 0x00450000f05d7984 */ /* 0x000fe20000000800 */
[C---:B-1----:R-:W-:Y:S03]  /*359b0*/  HMMA.1688.F32.TF32 R64, R60.reuse, R22, R184 ;  /* 0x000000163c40723c */ /* 0x042fe600000810b8 */
[----:B------:R-:W-:Y:S04]  /*359c0*/  STL.64 [R1+0x140], R96 ;  /* 0x0001406001007387 */ /* 0x000fe80000100a00 */
[----:B------:R-:W-:Y:S04]  /*359d0*/  STL.64 [R1+0x148], R98 ;  /* 0x0001486201007387 */ /* 0x000fe80000100a00 */
[----:B------:R-:W-:Y:S04]  /*359e0*/  STL.64 [R1+0x3c0], R76 ;  /* 0x0003c04c01007387 */ /* 0x000fe80000100a00 */
[----:B------:R1:W-:Y:S04]  /*359f0*/  STL.64 [R1+0x3c8], R78 ;  /* 0x0003c84e01007387 */ /* 0x0003e80000100a00 */
[----:B------:R-:W2:Y:S04]  /*35a00*/  LDS R95, [R240+0x6500] ;  /* 0x00650000f05f7984 */ /* 0x000ea80000000800 */
[----:B------:R-:W-:Y:S01]  /*35a10*/  STL.64 [R1+0x4a0], R64 ;  /* 0x0004a04001007387 */ /* 0x000fe20000100a00 */
[C---:B-1----:R-:W-:Y:S03]  /*35a20*/  HMMA.1688.F32.TF32 R76, R60.reuse, R30, R84 ;  /* 0x0000001e3c4c723c */ /* 0x042fe60000081054 */
[----:B------:R1:W-:Y:S05]  /*35a30*/  STL.64 [R1+0x4a8], R66 ;  /* 0x0004a84201007387 */ /* 0x0003ea0000100a00 */
[C---:B-1----:R-:W-:Y:S01]  /*35a40*/  HMMA.1688.F32.TF32 R64, R60.reuse, R74, R212 ;  /* 0x0000004a3c40723c */ /* 0x042fe200000810d4 */
[----:B------:R-:W-:Y:S04]  /*35a50*/  STL.64 [R1+0x540], R88 ;  /* 0x0005405801007387 */ /* 0x000fe80000100a00 */
[----:B------:R-:W-:Y:S03]  /*35a60*/  STL.64 [R1+0x548], R90 ;  /* 0x0005485a01007387 */ /* 0x000fe60000100a00 */
[C---:B------:R-:W-:Y:S07]  /*35a70*/  HMMA.1688.F32.TF32 R84, R60.reuse, R70, R220 ;  /* 0x000000463c54723c */ /* 0x040fee00000810dc */
[----:B------:R-:W-:Y:S04]  /*35a80*/  STL.64 [R1+0x5c0], R76 ;  /* 0x0005c04c01007387 */ /* 0x000fe80000100a00 */
[----:B------:R1:W-:Y:S04]  /*35a90*/  STL.64 [R1+0x5c8], R78 ;  /* 0x0005c84e01007387 */ /* 0x0003e80000100a00 */
[----:B------:R-:W-:Y:S01]  /*35aa0*/  STL.64 [R1+0x630], R64 ;  /* 0x0006304001007387 */ /* 0x000fe20000100a00 */
[C---:B-1----:R-:W-:Y:S03]  /*35ab0*/  HMMA.1688.F32.TF32 R76, R60.reuse, R46, R228 ;  /* 0x0000002e3c4c723c */ /* 0x042fe600000810e4 */
[----:B------:R1:W-:Y:S05]  /*35ac0*/  STL.64 [R1+0x638], R66 ;  /* 0x0006384201007387 */ /* 0x0003ea0000100a00 */
[C---:B-1----:R-:W-:Y:S08]  /*35ad0*/  HMMA.1688.F32.TF32 R64, R60.reuse, R42, R232 ;  /* 0x0000002a3c40723c */ /* 0x042ff000000810e8 */
[----:B------:R-:W-:Y:S01]  /*35ae0*/  HMMA.1688.F32.TF32 R60, R60, R38, R208 ;  /* 0x000000263c3c723c */ /* 0x000fe200000810d0 */
        /* <DEDUP_REMOVED lines=8> */
[C---:B-1----:R-:W-:Y:S08]  /*35b70*/  HMMA.1688.F32.TF32 R64, R80.reuse, R54, R248 ;  /* 0x000000365040723c */ /* 0x042ff000000810f8 */
[C---:B----4-:R-:W-:Y:S11]  /*35b80*/  HMMA.1688.F32.TF32 R60, R80.reuse, R58, R244 ;  /* 0x0000003a503c723c */ /* 0x050ff600000810f4 */
[----:B------:R-:W-:Y:S11]  /*35b90*/  @!UPT UIADD3 URZ, URZ, URZ, URZ ;  /* 0x0000003f3f3ff290 */ /* 0x000ff6000fffe03f */
[----:B------:R-:W-:Y:S01]  /*35ba0*/  @!UPT UIADD3 URZ, URZ, URZ, URZ ;  /* 0x0000003f3f3ff290 */ /* 0x000fe2000fffe03f */
[----:B------:R-:W-:Y:S04]  /*35bb0*/  STL.64 [R1+0x3d50], R62 ;  /* 0x003d503e01007387 */ /* 0x000fe80000100a00 */
[----:B------:R1:W-:Y:S04]  /*35bc0*/  STL.64 [R1+0x3d48], R60 ;  /* 0x003d483c01007387 */ /* 0x0003e80000100a00 */
[----:B------:R-:W-:Y:S04]  /*35bd0*/  STL.64 [R1+0x3d20], R66 ;  /* 0x003d204201007387 */ /* 0x000fe80000100a00 */
        /* <DEDUP_REMOVED lines=61> */
[C---:B---3--:R-:W-:Y:S03]  /*35fb0*/  HMMA.1688.F32.TF32 R76, R80.reuse, R50, R188 ;  /* 0x00000032504c723c */ /* 0x048fe600000810bc */
[----:B------:R-:W3:Y:S04]  /*35fc0*/  LDL.LU R188, [R1+0x8e0] ;  /* 0x0008e00001bc7983 */ /* 0x000ee80000300800 */
[----:B------:R-:W3:Y:S04]  /*35fd0*/  LDL.LU R189, [R1+0x8e4] ;  /* 0x0008e40001bd7983 */ /* 0x000ee80000300800 */
[----:B------:R-:W3:Y:S04]  /*35fe0*/  LDL.LU R190, [R1+0x8e8] ;  /* 0x0008e80001be7983 */ /* 0x000ee80000300800 */
[----:B------:R-:W3:Y:S08]  /*35ff0*/  LDL.LU R191, [R1+0x8ec] ;  /* 0x0008ec0001bf7983 */ /* 0x000ef00000300800 */
[----:B------:R-:W-:Y:S04]  /*36000*/  STL.64 [R1+0x3d60], R78 ;  /* 0x003d604e01007387 */ /* 0x000fe80000100a00 */
[----:B------:R1:W-:Y:S02]  /*36010*/  STL.64 [R1+0x3d58], R76 ;  /* 0x003d584c01007387 */ /* 0x0003e40000100a00 */
[C---:B-1----:R-:W-:Y:S08]  /*36020*/  HMMA.1688.F32.TF32 R60, R80.reuse, R14, R116 ;  /* 0x0000000e503c723c */ /* 0x042ff00000081074 */
[C---:B--2---:R-:W-:Y:S08]  /*36030*/  HMMA.1688.F32.TF32 R220, R80.reuse, R6, R164 ;  /* 0x0000000650dc723c */ /* 0x044ff000000810a4 */
[C---:B----4-:R-:W-:Y:S08]  /*36040*/  HMMA.1688.F32.TF32 R224, R80.reuse, R10, R124 ;  /* 0x0000000a50e0723c */ /* 0x050ff0000008107c */
[C---:B------:R-:W-:Y:S11]  /*36050*/  HMMA.1688.F32.TF32 R64, R80.reuse, R18, R120 ;  /* 0x000000125040723c */ /* 0x040ff60000081078 */
[----:B------:R-:W-:Y:S04]  /*36060*/  @!UPT UIADD3 URZ, URZ, URZ, URZ ;  /* 0x0000003f3f3ff290 */ /* 0x000fe8000fffe03f */
[----:B------:R-:W-:Y:S04]  /*36070*/  STL.64 [R1+0x3d70], R226 ;  /* 0x003d70e201007387 */ /* 0x000fe80000100a00 */
        /* <DEDUP_REMOVED lines=8> */
[C---:B-1----:R-:W-:Y:S08]  /*36100*/  HMMA.1688.F32.TF32 R64, R80.reuse, R22, R108 ;  /* 0x000000165040723c */ /* 0x042ff0000008106c */
[C---:B--2---:R-:W-:Y:S01]  /*36110*/  HMMA.1688.F32.TF32 R60, R80.reuse, R34, R176 ;  /* 0x00000022503c723c */ /* 0x044fe200000810b0 */
[----:B------:R-:W-:Y:S04]  /*36120*/  STL.64 [R1+0x2f0], R76 ;  /* 0x0002f04c01007387 */ /* 0x000fe80000100a00 */
[----:B------:R1:W-:Y:S10]  /*36130*/  STL.64 [R1+0x2f8], R78 ;  /* 0x0002f84e01007387 */ /* 0x0003f40000100a00 */
[----:B------:R-:W-:Y:S01]  /*36140*/  STL.64 [R1+0x360], R64 ;  /* 0x0003604001007387 */ /* 0x000fe20000100a00 */
[C---:B-1----:R-:W-:Y:S03]  /*36150*/  HMMA.1688.F32.TF32 R76, R80.reuse, R30, R104 ;  /* 0x0000001e504c723c */ /* 0x042fe60000081068 */
[----:B------:R1:W-:Y:S04]  /*36160*/  STL.64 [R1+0x368], R66 ;  /* 0x0003684201007387 */ /* 0x0003e80000100a00 */
[----:B------:R-:W-:Y:S04]  /*36170*/  STL.64 [R1+0x510], R60 ;  /* 0x0005103c01007387 */ /* 0x000fe80000100a00 */
[----:B------:R2:W-:Y:S01]  /*36180*/  STL.64 [R1+0x518], R62 ;  /* 0x0005183e01007387 */ /* 0x0005e20000100a00 */
[C---:B-1----:R-:W-:Y:S03]  /*36190*/  HMMA.1688.F32.TF32 R64, R80.reuse, R74, R100 ;  /* 0x0000004a5040723c */ /* 0x042fe60000081064 */
[----:B------:R-:W-:Y:S04]  /*361a0*/  LDS R104, [R3+0x4580] ;  /* 0x0045800003687984 */ /* 0x000fe80000000800 */
[----:B------:R-:W-:Y:S01]  /*361b0*/  LDS R106, [R3+0x6580] ;  /* 0x00658000036a7984 */ /* 0x000fe20000000800 */
[----:B--2---:R-:W-:Y:S03]  /*361c0*/  HMMA.1688.F32.TF32 R60, R80, R70, R96 ;  /* 0x00000046503c723c */ /* 0x004fe60000081060 */
[----:B------:R-:W-:Y:S04]  /*361d0*/  STL.64 [R1+0x520], R76 ;  /* 0x0005204c01007387 */ /* 0x000fe80000100a00 */
[----:B------:R1:W-:Y:S04]  /*361e0*/  STL.64 [R1+0x528], R78 ;  /* 0x0005284e01007387 */ /* 0x0003e80000100a00 */
[----:B------:R-:W-:Y:S01]  /*361f0*/  LDS R105, [R240+0x4580] ;  /* 0x00458000f0697984 */ /* 0x000fe20000000800 */
[----:B---3--:R-:W-:Y:S03]  /*36200*/  HMMA.1688.F32.TF32 R216, R92, R10, R188 ;  /* 0x0000000a5cd8723c */ /* 0x008fe600000810bc */
[----:B------:R-:W2:Y:S04]  /*36210*/  LDS R107, [R240+0x6580] ;  /* 0x00658000f06b7984 */ /* 0x000ea80000000800 */
[----:B------:R-:W-:Y:S01]  /*36220*/  STL.64 [R1+0x550], R64 ;  /* 0x0005504001007387 */ /* 0x000fe20000100a00 */
[C---:B-1----:R-:W-:Y:S03]  /*36230*/  HMMA.1688.F32.TF32 R76, R80.reuse, R46, R184 ;  /* 0x0000002e504c723c */ /* 0x042fe600000810b8 */
[----:B------:R1:W-:Y:S04]  /*36240*/  STL.64 [R1+0x558], R66 ;  /* 0x0005584201007387 */ /* 0x0003e80000100a00 */
[----:B------:R-:W-:Y:S04]  /*36250*/  STL.64 [R1+0x8c0], R60 ;  /* 0x0008c03c01007387 */ /* 0x000fe80000100a00 */
[----:B------:R3:W-:Y:S01]  /*36260*/  STL.64 [R1+0x8c8], R62 ;  /* 0x0008c83e01007387 */ /* 0x0007e20000100a00 */
[C---:B-1----:R-:W-:Y:S08]  /*36270*/  HMMA.1688.F32.TF32 R64, R80.reuse, R42, R88 ;  /* 0x0000002a5040723c */ /* 0x042ff00000081058 */
[----:B---3--:R-:W-:Y:S08]  /*36280*/  HMMA.1688.F32.TF32 R60, R80, R38, R204 ;  /* 0x00000026503c723c */ /* 0x008ff000000810cc */
[C---:B------:R-:W-:Y:S08]  /*36290*/  HMMA.1688.F32.TF32 R80, R92.reuse, R58, R84 ;  /* 0x0000003a5c50723c */ /* 0x040ff00000081054 */
[C---:B------:R-:W-:Y:S08]  /*362a0*/  HMMA.1688.F32.TF32 R84, R92.reuse, R54, R244 ;  /* 0x000000365c54723c */ /* 0x040ff000000810f4 */
[----:B------:R-:W-:Y:S01]  /*362b0*/  HMMA.1688.F32.TF32 R88, R92, R50, R248 ;  /* 0x000000325c58723c */ /* 0x000fe200000810f8 */
[----:B------:R-:W-:Y:S04]  /*362c0*/  STL.64 [R1+0x860], R76 ;  /* 0x0008604c01007387 */ /* 0x000fe80000100a00 */
[----:B------:R-:W-:Y:S04]  /*362d0*/  STL.64 [R1+0x868], R78 ;  /* 0x0008684e01007387 */ /* 0x000fe80000100a00 */
[----:B------:R-:W-:Y:S04]  /*362e0*/  STL.64 [R1+0x810], R64 ;  /* 0x0008104001007387 */ /* 0x000fe80000100a00 */
[----:B------:R1:W-:Y:S04]  /*362f0*/  STL.64 [R1+0x818], R66 ;  /* 0x0008184201007387 */ /* 0x0003e80000100a00 */
[----:B------:R-:W-:Y:S04]  /*36300*/  STL.64 [R1+0x800], R60 ;  /* 0x0008003c01007387 */ /* 0x000fe80000100a00 */
[----:B------:R3:W-:Y:S04]  /*36310*/  STL.64 [R1+0x808], R62 ;  /* 0x0008083e01007387 */ /* 0x0007e80000100a00 */
[----:B------:R-:W-:Y:S04]  /*36320*/  STL.64 [R1+0x3d90], R82 ;  /* 0x003d905201007387 */ /* 0x000fe80000100a00 */
[----:B------:R-:W-:Y:S04]  /*36330*/  STL.64 [R1+0x3d88], R80 ;  /* 0x003d885001007387 */ /* 0x000fe80000100a00 */
[----:B------:R-:W-:Y:S04]  /*36340*/  STL.64 [R1+0x3da0], R86 ;  /* 0x003da05601007387 */ /* 0x000fe80000100a00 */
[----:B------:R-:W-:Y:S04]  /*36350*/  STL.64 [R1+0x3d98], R84 ;  /* 0x003d985401007387 */ /* 0x000fe80000100a00 */
[----:B------:R-:W-:Y:S04]  /*36360*/  STL.64 [R1+0x3df0], R90 ;  /* 0x003df05a01007387 */ /* 0x000fe80000100a00 */
[----:B------:R-:W-:Y:S04]  /*36370*/  STL.64 [R1+0x3de8], R88 ;  /* 0x003de85801007387 */ /* 0x000fe80000100a00 */
        /* <DEDUP_REMOVED lines=28> */
[----:B------:R-:W1:Y:S04]  /*36540*/  LDL.LU R132, [R1+0x820] ;  /* 0x0008200001847983 */ /* 0x000e680000300800 */
[----:B------:R-:W1:Y:S04]  /*36550*/  LDL.LU R133, [R1+0x824] ;  /* 0x0008240001857983 */ /* 0x000e680000300800 */
[----:B------:R-:W1:Y:S04]  /*36560*/  LDL.LU R134, [R1+0x828] ;  /* 0x0008280001867983 */ /* 0x000e680000300800 */
[----:B------:R-:W1:Y:S04]  /*36570*/  LDL.LU R135, [R1+0x82c] ;  /* 0x00082c0001877983 */ /* 0x000e680000300800 */
        /* <DEDUP_REMOVED lines=34> */
[----:B--2---:R-:W-:Y:S08]  /*367a0*/  HMMA.1688.F32.TF32 R208, R104, R10, R248 ;  /* 0x0000000a68d0723c */ /* 0x004ff000000810f8 */
[C---:B-1----:R-:W-:Y:S08]  /*367b0*/  HMMA.1688.F32.TF32 R64, R92.reuse, R18, R132 ;  /* 0x000000125c40723c */ /* 0x042ff00000081084 */
[C---:B---3--:R-:W-:Y:S08]  /*367c0*/  HMMA.1688.F32.TF32 R212, R92.reuse, R6, R136 ;  /* 0x000000065cd4723c */ /* 0x048ff00000081088 */
[C---:B----4-:R-:W-:Y:S11]  /*367d0*/  HMMA.1688.F32.TF32 R60, R92.reuse, R14, R128 ;  /* 0x0000000e5c3c723c */ /* 0x050ff60000081080 */
[----:B------:R-:W-:Y:S04]  /*367e0*/  @!UPT UIADD3 URZ, URZ, URZ, URZ ;  /* 0x0000003f3f3ff290 */ /* 0x000fe8000fffe03f */
        /* <DEDUP_REMOVED lines=8> */
[----:B--2---:R-:W-:Y:S01]  /*36870*/  HMMA.1688.F32.TF32 R60, R92, R34, R120 ;  /* 0x000000225c3c723c */ /* 0x004fe20000081078 */
[----:B------:R-:W-:Y:S04]  /*36880*/  STL.64 [R1+0x250], R76 ;  /* 0x0002504c01007387 */ /* 0x000fe80000100a00 */
[----:B------:R1:W-:Y:S03]  /*36890*/  STL.64 [R1+0x258], R78 ;  /* 0x0002584e01007387 */ /* 0x0003e60000100a00 */
[----:B------:R-:W-:Y:S07]  /*368a0*/  HMMA.1688.F32.TF32 R204, R104, R6, R188 ;  /* 0x0000000668cc723c */ /* 0x000fee00000810bc */
[----:B------:R-:W-:Y:S04]  /*368b0*/  STL.64 [R1+0x340], R64 ;  /* 0x0003404001007387 */ /* 0x000fe80000100a00 */
[----:B------:R2:W-:Y:S01]  /*368c0*/  STL.64 [R1+0x348], R66 ;  /* 0x0003484201007387 */ /* 0x0005e20000100a00 */
[C---:B-1----:R-:W-:Y:S03]  /*368d0*/  HMMA.1688.F32.TF32 R76, R92.reuse, R30, R116 ;  /* 0x0000001e5c4c723c */ /* 0x042fe60000081074 */
[----:B------:R-:W-:Y:S04]  /*368e0*/  STL.64 [R1+0x3e0], R60 ;  /* 0x0003e03c01007387 */ /* 0x000fe80000100a00 */
[----:B------:R1:W-:Y:S01]  /*368f0*/  STL.64 [R1+0x3e8], R62 ;  /* 0x0003e83e01007387 */ /* 0x0003e20000100a00 */
[C---:B--2---:R-:W-:Y:S01]  /*36900*/  HMMA.1688.F32.TF32 R64, R92.reuse, R74, R112 ;  /* 0x0000004a5c40723c */ /* 0x044fe20000081070 */
[----:B------:R-:W-:Y:S01]  /*36910*/  MOV R248, R196 ;  /* 0x000000c400f87202 */ /* 0x000fe20000000f00 */
[----:B------:R-:W-:Y:S01]  /*36920*/  IMAD.MOV.U32 R249, RZ, RZ, R197 ;  /* 0x000000fffff97224 */ /* 0x000fe200078e00c5 */
[----:B------:R-:W-:Y:S01]  /*36930*/  MOV R251, R199 ;  /* 0x000000c700fb7202 */ /* 0x000fe20000000f00 */
[----:B------:R-:W-:Y:S01]  /*36940*/  IMAD.MOV.U32 R250, RZ, RZ, R198 ;  /* 0x000000fffffa7224 */ /* 0x000fe200078e00c6 */
[----:B------:R-:W-:Y:S03]  /*36950*/  LDS R120, [R3+0x4600] ;  /* 0x0046000003787984 */ /* 0x000fe60000000800 */
[C---:B-1----:R-:W-:Y:S01]  /*36960*/  HMMA.1688.F32.TF32 R60, R92.reuse, R70, R108 ;  /* 0x000000465c3c723c */ /* 0x042fe2000008106c */
[----:B------:R-:W-:Y:S04]  /*36970*/  LDS R122, [R3+0x6600] ;  /* 0x00660000037a7984 */ /* 0x000fe80000000800 */
[----:B------:R-:W-:Y:S04]  /*36980*/  LDS R121, [R240+0x4600] ;  /* 0x00460000f0797984 */ /* 0x000fe80000000800 */
[----:B------:R-:W-:Y:S04]  /*36990*/  STL.64 [R1+0x500], R76 ;  /* 0x0005004c01007387 */ /* 0x000fe80000100a00 */
[----:B------:R1:W-:Y:S04]  /*369a0*/  STL.64 [R1+0x508], R78 ;  /* 0x0005084e01007387 */ /* 0x0003e80000100a00 */
[----:B------:R-:W-:Y:S04]  /*369b0*/  STL.64 [R1+0x4f0], R64 ;  /* 0x0004f04001007387 */ /* 0x000fe80000100a00 */
[----:B------:R2:W-:Y:S01]  /*369c0*/  STL.64 [R1+0x4f8], R66 ;  /* 0x0004f84201007387 */ /* 0x0005e20000100a00 */
[C---:B-1----:R-:W-:Y:S03]  /*369d0*/  HMMA.1688.F32.TF32 R76, R92.reuse, R46, R176 ;  /* 0x0000002e5c4c723c */ /* 0x042fe600000810b0 */
[----:B------:R-:W-:Y:S04]  /*369e0*/  STL.64 [R1+0x7d0], R60 ;  /* 0x0007d03c01007387 */ /* 0x000fe80000100a00 */
[----:B------:R1:W-:Y:S01]  /*369f0*/  STL.64 [R1+0x7d8], R62 ;  /* 0x0007d83e01007387 */ /* 0x0003e20000100a00 */
[C---:B--2---:R-:W-:Y:S03]  /*36a00*/  HMMA.1688.F32.TF32 R64, R92.reuse, R42, R100 ;  /* 0x0000002a5c40723c */ /* 0x044fe60000081064 */
[----:B------:R-:W2:Y:S05]  /*36a10*/  LDS R123, [R240+0x6600] ;  /* 0x00660000f07b7984 */ /* 0x000eaa0000000800 */
[----:B-1----:R-:W-:Y:S08]  /*36a20*/  HMMA.1688.F32.TF32 R60, R92, R38, R200 ;  /* 0x000000265c3c723c */ /* 0x002ff000000810c8 */
        /* <DEDUP_REMOVED lines=119> */
[C---:B-1----:R-:W-:Y:S08]  /*371a0*/  HMMA.1688.F32.TF32 R60, R104.reuse, R14, R228 ;  /* 0x0000000e683c723c */ /* 0x042ff000000810e4 */
[C---:B--2---:R-:W-:Y:S08]  /*371b0*/  HMMA.1688.F32.TF32 R64, R104.reuse, R18, R232 ;  /* 0x000000126840723c */ /* 0x044ff000000810e8 */
[C---:B------:R-:W-:Y:S11]  /*371c0*/  HMMA.1688.F32.TF32 R76, R104.reuse, R26, R236 ;  /* 0x0000001a684c723c */ /* 0x040ff600000810ec */
[----:B------:R-:W-:Y:S04]  /*371d0*/  @!UPT UIADD3 URZ, URZ, URZ, URZ ;  /* 0x0000003f3f3ff290 */ /* 0x000fe8000fffe03f */
[----:B------:R-:W-:Y:S04]  /*371e0*/  STL.64 [R1+0x30], R64 ;  /* 0x0000304001007387 */ /* 0x000fe80000100a00 */
[----:B------:R1:W-:Y:S04]  /*371f0*/  STL.64 [R1+0x38], R66 ;  /* 0x0000384201007387 */ /* 0x0003e80000100a00 */
[----:B------:R-:W-:Y:S04]  /*37200*/  STL.64 [R1+0x20], R60 ;  /* 0x0000203c01007387 */ /* 0x000fe80000100a00 */
[----:B------:R3:W-:Y:S01]  /*37210*/  STL.64 [R1+0x28], R62 ;  /* 0x0000283e01007387 */ /* 0x0007e20000100a00 */
[C---:B-1----:R-:W-:Y:S08]  /*37220*/  HMMA.1688.F32.TF32 R64, R104.reuse, R22, R172 ;  /* 0x000000166840723c */ /* 0x042ff000000810ac */
[C---:B---3--:R-:W-:Y:S01]  /*37230*/  HMMA.1688.F32.TF32 R60, R104.reuse, R34, R168 ;  /* 0x00000022683c723c */ /* 0x048fe200000810a8 */
[----:B------:R-:W-:Y:S04]  /*37240*/  STL.64 [R1+0x240], R76 ;  /* 0x0002404c01007387 */ /* 0x000fe80000100a00 */
[----:B------:R1:W-:Y:S10]  /*37250*/  STL.64 [R1+0x248], R78 ;  /* 0x0002484e01007387 */ /* 0x0003f40000100a00 */
[----:B------:R-:W-:Y:S01]  /*37260*/  STL.64 [R1+0x330], R64 ;  /* 0x0003304001007387 */ /* 0x000fe20000100a00 */
[C---:B-1----:R-:W-:Y:S03]  /*37270*/  HMMA.1688.F32.TF32 R76, R104.reuse, R30, R160 ;  /* 0x0000001e684c723c */ /* 0x042fe600000810a0 */
[----:B------:R1:W-:Y:S04]  /*37280*/  STL.64 [R1+0x338], R66 ;  /* 0x0003384201007387 */ /* 0x0003e80000100a00 */
[----:B------:R-:W-:Y:S04]  /*37290*/  STL.64 [R1+0x3b0], R60 ;  /* 0x0003b03c01007387 */ /* 0x000fe80000100a00 */
[----:B------:R2:W-:Y:S01]  /*372a0*/  STL.64 [R1+0x3b8], R62 ;  /* 0x0003b83e01007387 */ /* 0x0005e20000100a00 */
[C---:B-1----:R-:W-:Y:S08]  /*372b0*/  HMMA.1688.F32.TF32 R64, R104.reuse, R74, R156 ;  /* 0x0000004a6840723c */ /* 0x042ff0000008109c */
[C---:B--2---:R-:W-:Y:S03]  /*372c0*/  HMMA.1688.F32.TF32 R60, R104.reuse, R70, R152 ;  /* 0x00000046683c723c */ /* 0x044fe60000081098 */
[----:B------:R-:W-:Y:S04]  /*372d0*/  STL.64 [R1+0x450], R76 ;  /* 0x0004504c01007387 */ /* 0x000fe80000100a00 */
[----:B------:R1:W-:Y:S08]  /*372e0*/  STL.64 [R1+0x458], R78 ;  /* 0x0004584e01007387 */ /* 0x0003f00000100a00 */
        /* <DEDUP_REMOVED lines=8> */
[----:B----4-:R-:W-:Y:S03]  /*37370*/  HMMA.1688.F32.TF32 R60, R104, R38, R196 ;  /* 0x00000026683c723c */ /* 0x010fe600000810c4 */
[----:B------:R-:W-:Y:S04]  /*37380*/  STL.64 [R1+0x730], R76 ;  /* 0x0007304c01007387 */ /* 0x000fe80000100a00 */
[----:B------:R-:W-:Y:S01]  /*37390*/  STL.64 [R1+0x738], R78 ;  /* 0x0007384e01007387 */ /* 0x000fe20000100a00 */
[C---:B------:R-:W-:Y:S03]  /*373a0*/  HMMA.1688.F32.TF32 R200, R120.reuse, R10, R180 ;  /* 0x0000000a78c8723c */ /* 0x040fe600000810b4 */
[----:B------:R-:W-:Y:S04]  /*373b0*/  LDS R117, [R240+0x4680] ;  /* 0x00468000f0757984 */ /* 0x000fe80000000800 */
[----:B------:R-:W1:Y:S04]  /*373c0*/  LDS R119, [R240+0x6680] ;  /* 0x00668000f0777984 */ /* 0x000e680000000800 */
[----:B------:R-:W-:Y:S04]  /*373d0*/  STL.64 [R1+0x720], R64 ;  /* 0x0007204001007387 */ /* 0x000fe80000100a00 */
[----:B------:R-:W-:Y:S04]  /*373e0*/  STL.64 [R1+0x728], R66 ;  /* 0x0007284201007387 */ /* 0x000fe80000100a00 */
[----:B------:R-:W-:Y:S04]  /*373f0*/  STL.64 [R1+0x710], R60 ;  /* 0x0007103c01007387 */ /* 0x000fe80000100a00 */
[----:B------:R2:W-:Y:S04]  /*37400*/  STL.64 [R1+0x718], R62 ;  /* 0x0007183e01007387 */ /* 0x0005e80000100a00 */
[----:B------:R-:W-:Y:S04]  /*37410*/  LDS R148, [R3+0x4700] ;  /* 0x0047000003947984 */ /* 0x000fe80000000800 */
[----:B------:R-:W-:Y:S01]  /*37420*/  LDS R150, [R3+0x6700] ;  /* 0x0067000003967984 */ /* 0x000fe20000000800 */
[C---:B--2---:R-:W-:Y:S03]  /*37430*/  HMMA.1688.F32.TF32 R60, R120.reuse, R18, R136 ;  /* 0x00000012783c723c */ /* 0x044fe60000081088 */
[----:B------:R-:W-:Y:S04]  /*37440*/  LDS R149, [R240+0x4700] ;  /* 0x00470000f0957984 */ /* 0x000fe80000000800 */
[----:B------:R-:W2:Y:S01]  /*37450*/  LDS R151, [R240+0x6700] ;  /* 0x00670000f0977984 */ /* 0x000ea20000000800 */
[C---:B------:R-:W-:Y:S08]  /*37460*/  HMMA.1688.F32.TF32 R76, R120.reuse, R14, R132 ;  /* 0x0000000e784c723c */ /* 0x040ff00000081084 */
[C---:B------:R-:W-:Y:S07]  /*37470*/  HMMA.1688.F32.TF32 R64, R120.reuse, R26, R128 ;  /* 0x0000001a7840723c */ /* 0x040fee0000081080 */
[----:B------:R-:W-:Y:S04]  /*37480*/  STL.64 [R1+0x10], R60 ;  /* 0x0000103c01007387 */ /* 0x000fe80000100a00 */
[----:B------:R3:W-:Y:S02]  /*37490*/  STL.64 [R1+0x18], R62 ;  /* 0x0000183e01007387 */ /* 0x0007e40000100a00 */
[C---:B---3--:R-:W-:Y:S02]  /*374a0*/  HMMA.1688.F32.TF32 R60, R120.reuse, R22, R124 ;  /* 0x00000016783c723c */ /* 0x048fe4000008107c */
[----:B------:R-:W-:Y:S04]  /*374b0*/  STL.64 [R1], R76 ;  /* 0x0000004c01007387 */ /* 0x000fe80000100a00 */
[----:B------:R3:W-:Y:S04]  /*374c0*/  STL.64 [R1+0x8], R78 ;  /* 0x0000084e01007387 */ /* 0x0007e80000100a00 */
[----:B------:R-:W-:Y:S04]  /*374d0*/  STL.64 [R1+0x220], R64 ;  /* 0x0002204001007387 */ /* 0x000fe80000100a00 */
[----:B------:R4:W-:Y:S01]  /*374e0*/  STL.64 [R1+0x228], R66 ;  /* 0x0002284201007387 */ /* 0x0009e20000100a00 */
[C---:B---3--:R-:W-:Y:S08]  /*374f0*/  HMMA.1688.F32.TF32 R76, R120.reuse, R34, R164 ;  /* 0x00000022784c723c */ /* 0x048ff000000810a4 */
[----:B------:R-:W-:Y:S01]  /*37500*/  STL.64 [R1+0x310], R60 ;  /* 0x0003103c01007387 */ /* 0x000fe20000100a00 */
[C---:B----4-:R-:W-:Y:S03]  /*37510*/  HMMA.1688.F32.TF32 R64, R120.reuse, R30, R176 ;  /* 0x0000001e7840723c */ /* 0x050fe600000810b0 */
[----:B------:R3:W-:Y:S05]  /*37520*/  STL.64 [R1+0x318], R62 ;  /* 0x0003183e01007387 */ /* 0x0007ea0000100a00 */
[C---:B---3--:R-:W-:Y:S06]  /*37530*/  HMMA.1688.F32.TF32 R60, R120.reuse, R74, R184 ;  /* 0x0000004a783c723c */ /* 0x048fec00000810b8 */
[----:B------:R-:W-:Y:S04]  /*37540*/  STL.64 [R1+0x3a0], R76 ;  /* 0x0003a04c01007387 */ /* 0x000fe80000100a00 */
[----:B------:R3:W-:Y:S05]  /*37550*/  STL.64 [R1+0x3a8], R78 ;  /* 0x0003a84e01007387 */ /* 0x0007ea0000100a00 */
[----:B------:R-:W-:Y:S04]  /*37560*/  STL.64 [R1+0x440], R64 ;  /* 0x0004404001007387 */ /* 0x000fe80000100a00 */
[----:B------:R4:W-:Y:S01]  /*37570*/  STL.64 [R1+0x448], R66 ;  /* 0x0004484201007387 */ /* 0x0009e20000100a00 */
[C---:B---3--:R-:W-:Y:S03]  /*37580*/  HMMA.1688.F32.TF32 R76, R120.reuse, R70, R244 ;  /* 0x00000046784c723c */ /* 0x048fe600000810f4 */
[----:B------:R-:W-:Y:S05]  /*37590*/  STL.64 [R1+0x4c0], R60 ;  /* 0x0004c03c01007387 */ /* 0x000fea0000100a00 */
[C---:B----4-:R-:W-:Y:S01]  /*375a0*/  HMMA.1688.F32.TF32 R64, R120.reuse, R46, R248 ;  /* 0x0000002e7840723c */ /* 0x050fe200000810f8 */
[----:B------:R3:W-:Y:S07]  /*375b0*/  STL.64 [R1+0x4c8], R62 ;  /* 0x0004c83e01007387 */ /* 0x0007ee0000100a00 */
[C---:B---3--:R-:W-:Y:S07]  /*375c0*/  HMMA.1688.F32.TF32 R60, R120.reuse, R42, R188 ;  /* 0x0000002a783c723c */ /* 0x048fee00000810bc */
[----:B------:R-:W-:Y:S04]  /*375d0*/  STL.64 [R1+0x700], R76 ;  /* 0x0007004c01007387 */ /* 0x000fe80000100a00 */
[----:B------:R-:W-:Y:S04]  /*375e0*/  STL.64 [R1+0x708], R78 ;  /* 0x0007084e01007387 */ /* 0x000fe80000100a00 */
[----:B------:R-:W3:Y:S04]  /*375f0*/  LDL.LU R164, [R1+0xdc0] ;  /* 0x000dc00001a47983 */ /* 0x000ee80000300800 */
[----:B------:R-:W-:Y:S04]  /*37600*/  STL.64 [R1+0x6f0], R64 ;  /* 0x0006f04001007387 */ /* 0x000fe80000100a00 */
[----:B------:R-:W-:Y:S04]  /*37610*/  STL.64 [R1+0x6f8], R66 ;  /* 0x0006f84201007387 */ /* 0x000fe80000100a00 */
[----:B------:R4:W-:Y:S04]  /*37620*/  STL.64 [R1+0x6e0], R60 ;  /* 0x0006e03c01007387 */ /* 0x0009e80000100a00 */
[----:B------:R1:W-:Y:S04]  /*37630*/  STL.64 [R1+0x6e8], R62 ;  /* 0x0006e83e01007387 */ /* 0x0003e80000100a00 */
[----:B------:R-:W3:Y:S04]  /*37640*/  LDL.LU R165, [R1+0xdc4] ;  /* 0x000dc40001a57983 */ /* 0x000ee80000300800 */
[----:B------:R-:W3:Y:S04]  /*37650*/  LDL.LU R166, [R1+0xdc8] ;  /* 0x000dc80001a67983 */ /* 0x000ee80000300800 */
[----:B------:R-:W3:Y:S04]  /*37660*/  LDL.LU R167, [R1+0xdcc] ;  /* 0x000dcc0001a77983 */ /* 0x000ee80000300800 */
[----:B------:R-:W2:Y:S04]  /*37670*/  LDL.LU R184, [R1+0xe60] ;  /* 0x000e600001b87983 */ /* 0x000ea80000300800 */
[----:B------:R-:W2:Y:S04]  /*37680*/  LDL.LU R185, [R1+0xe64] ;  /* 0x000e640001b97983 */ /* 0x000ea80000300800 */
[----:B------:R-:W2:Y:S04]  /*37690*/  LDL.LU R186, [R1+0xe68] ;  /* 0x000e680001ba7983 */ /* 0x000ea80000300800 */
[----:B------:R-:W2:Y:S04]  /*376a0*/  LDL.LU R187, [R1+0xe6c] ;  /* 0x000e6c0001bb7983 */ /* 0x000ea80000300800 */
[----:B------:R-:W2:Y:S04]  /*376b0*/  LDL.LU R132, [R1+0xec0] ;  /* 0x000ec00001847983 */ /* 0x000ea80000300800 */
[----:B------:R-:W2:Y:S04]  /*376c0*/  LDL.LU R133, [R1+0xec4] ;  /* 0x000ec40001857983 */ /* 0x000ea80000300800 */
[----:B------:R-:W2:Y:S01]  /*376d0*/  LDL.LU R134, [R1+0xec8] ;  /* 0x000ec80001867983 */ /* 0x000ea20000300800 */
[----:B------:R-:W-:Y:S03]  /*376e0*/  HMMA.1688.F32.TF32 R104, R120, R58, R140 ;  /* 0x0000003a7868723c */ /* 0x000fe6000008108c */
[----:B------:R-:W2:Y:S04]  /*376f0*/  LDL.LU R135, [R1+0xecc] ;  /* 0x000ecc0001877983 */ /* 0x000ea80000300800 */
[----:B------:R-:W2:Y:S01]  /*37700*/  LDL.LU R180, [R1+0xf70] ;  /* 0x000f700001b47983 */ /* 0x000ea20000300800 */
[----:B------:R-:W-:-:S03]  /*37710*/  IMAD.MOV.U32 R140, RZ, RZ, R195 ;  /* 0x000000ffff8c7224 */ /* 0x000fc600078e00c3 */
[----:B------:R-:W2:Y:S01]  /*37720*/  LDL.LU R181, [R1+0xf74] ;  /* 0x000f740001b57983 */ /* 0x000ea20000300800 */
[----:B------:R-:W-:-:S03]  /*37730*/  IMAD.MOV.U32 R141, RZ, RZ, R194 ;  /* 0x000000ffff8d7224 */ /* 0x000fc600078e00c2 */
[----:B------:R-:W2:Y:S01]  /*37740*/  LDL.LU R182, [R1+0xf78] ;  /* 0x000f780001b67983 */ /* 0x000ea20000300800 */
[----:B------:R-:W-:-:S03]  /*37750*/  MOV R142, R193 ;  /* 0x000000c1008e7202 */ /* 0x000fc60000000f00 */
[----:B------:R-:W2:Y:S01]  /*37760*/  LDL.LU R183, [R1+0xf7c] ;  /* 0x000f7c0001b77983 */ /* 0x000ea20000300800 */
[----:B------:R-:W-:-:S03]  /*37770*/  IMAD.MOV.U32 R143, RZ, RZ, R192 ;  /* 0x000000ffff8f7224 */ /* 0x000fc600078e00c0 */
        /* <DEDUP_REMOVED lines=36> */
[----:B------:R-:W-:Y:S03]  /*379c0*/  HMMA.1688.F32.TF32 R196, R120, R6, R144 ;  /* 0x0000000678c4723c */ /* 0x000fe60000081090 */
[----:B----4-:R-:W4:Y:S04]  /*379d0*/  LDL.LU R60, [R1+0xd00] ;  /* 0x000d0000013c7983 */ /* 0x010f280000300800 */
        /* <DEDUP_REMOVED lines=23> */
[----:B--2---:R-:W-:-:S02]  /*37b50*/  IMAD.MOV.U32 R159, RZ, RZ, R195 ;  /* 0x000000ffff9f7224 */ /* 0x004fc400078e00c3 */
[----:B---3--:R-:W-:Y:S01]  /*37b60*/  IMAD.MOV.U32 R158, RZ, RZ, R194 ;  /* 0x000000ffff9e7224 */ /* 0x008fe200078e00c2 */
[----:B------:R-:W-:Y:S01]  /*37b70*/  MOV R157, R193 ;  /* 0x000000c1009d7202 */ /* 0x000fe20000000f00 */
[----:B------:R-:W-:Y:S02]  /*37b80*/  IMAD.MOV.U32 R156, RZ, RZ, R192 ;  /* 0x000000ffff9c7224 */ /* 0x000fe400078e00c0 */
        /* <DEDUP_REMOVED lines=12> */
[----:B------:R-:W-:Y:S08]  /*37c50*/  HMMA.1688.F32.TF32 R76, R116, R26, R232 ;  /* 0x0000001a744c723c */ /* 0x000ff000000810e8 */
[----:B--2---:R-:W-:Y:S08]  /*37c60*/  HMMA.1688.F32.TF32 R64, R120, R38, R192 ;  /* 0x000000267840723c */ /* 0x004ff000000810c0 */
[C---:B----4-:R-:W-:Y:S08]  /*37c70*/  HMMA.1688.F32.TF32 R192, R116.reuse, R10, R60 ;  /* 0x0000000a74c0723c */ /* 0x050ff0000008103c */
[C---:B------:R-:W-:Y:S07]  /*37c80*/  HMMA.1688.F32.TF32 R60, R116.reuse, R34, R236 ;  /* 0x00000022743c723c */ /* 0x040fee00000810ec */
[----:B------:R-:W-:Y:S04]  /*37c90*/  STL.64 [R1+0x6a0], R64 ;  /* 0x0006a04001007387 */ /* 0x000fe80000100a00 */
[----:B------:R1:W-:Y:S02]  /*37ca0*/  STL.64 [R1+0x6a8], R66 ;  /* 0x0006a84201007387 */ /* 0x0003e40000100a00 */
[C---:B-1----:R-:W-:Y:S02]  /*37cb0*/  HMMA.1688.F32.TF32 R64, R116.reuse, R22, R228 ;  /* 0x000000167440723c */ /* 0x042fe400000810e4 */
[----:B------:R-:W-:Y:S04]  /*37cc0*/  STL.64 [R1+0x210], R76 ;  /* 0x0002104c01007387 */ /* 0x000fe80000100a00 */
[----:B------:R1:W-:Y:S02]  /*37cd0*/  STL.64 [R1+0x218], R78 ;  /* 0x0002184e01007387 */ /* 0x0003e40000100a00 */
[C---:B-1----:R-:W-:Y:S11]  /*37ce0*/  HMMA.1688.F32.TF32 R76, R116.reuse, R30, R172 ;  /* 0x0000001e744c723c */ /* 0x042ff600000810ac */
[----:B------:R-:W-:Y:S04]  /*37cf0*/  @!UPT UIADD3 URZ, URZ, URZ, URZ ;  /* 0x0000003f3f3ff290 */ /* 0x000fe8000fffe03f */
        /* <DEDUP_REMOVED lines=14> */
[----:B--2---:R-:W-:Y:S03]  /*37de0*/  HMMA.1688.F32.TF32 R60, R116, R38, R140 ;  /* 0x00000026743c723c */ /* 0x004fe6000008108c */
[----:B------:R-:W-:Y:S04]  /*37df0*/  STL.64 [R1+0x6c0], R76 ;  /* 0x0006c04c01007387 */ /* 0x000fe80000100a00 */
[----:B------:R-:W-:Y:S01]  /*37e00*/  STL.64 [R1+0x6c8], R78 ;  /* 0x0006c84e01007387 */ /* 0x000fe20000100a00 */
[----:B------:R-:W-:Y:S01]  /*37e10*/  MOV R168, R56 ;  /* 0x0000003800a87202 */ /* 0x000fe20000000f00 */
[----:B------:R-:W-:Y:S01]  /*37e20*/  IMAD.MOV.U32 R169, RZ, RZ, R57 ;  /* 0x000000ffffa97224 */ /* 0x000fe200078e0039 */
[----:B------:R-:W-:Y:S01]  /*37e30*/  MOV R171, R49 ;  /* 0x0000003100ab7202 */ /* 0x000fe20000000f00 */
[----:B------:R-:W-:-:S04]  /*37e40*/  IMAD.MOV.U32 R170, RZ, RZ, R243 ;  /* 0x000000ffffaa7224 */ /* 0x000fc800078e00f3 */
[----:B------:R-:W-:Y:S04]  /*37e50*/  STL.64 [R1+0x6b0], R64 ;  /* 0x0006b04001007387 */ /* 0x000fe80000100a00 */
[----:B------:R-:W-:Y:S04]  /*37e60*/  STL.64 [R1+0x6b8], R66 ;  /* 0x0006b84201007387 */ /* 0x000fe80000100a00 */
[----:B------:R1:W-:Y:S04]  /*37e70*/  STL.64 [R1+0x690], R60 ;  /* 0x0006903c01007387 */ /* 0x0003e80000100a00 */
[----:B------:R2:W-:Y:S04]  /*37e80*/  STL.64 [R1+0x698], R62 ;  /* 0x0006983e01007387 */ /* 0x0005e80000100a00 */
[----:B------:R-:W4:Y:S04]  /*37e90*/  LDL.LU R56, [R1+0x3ed0] ;  /* 0x003ed00001387983 */ /* 0x000f280000300800 */
[----:B------:R-:W4:Y:S04]  /*37ea0*/  LDL.LU R57, [R1+0x3ecc] ;  /* 0x003ecc0001397983 */ /* 0x000f280000300800 */
[----:B------:R-:W4:Y:S04]  /*37eb0*/  LDL.LU R243, [R1+0x3ec8] ;  /* 0x003ec80001f37983 */ /* 0x000f280000300800 */
[----:B------:R-:W4:Y:S01]  /*37ec0*/  LDL.LU R49, [R1+0x3ec4] ;  /* 0x003ec40001317983 */ /* 0x000f220000300800 */
[----:B------:R-:W-:Y:S01]  /*37ed0*/  IMAD.MOV.U32 R172, RZ, RZ, R48 ;  /* 0x000000ffffac7224 */ /* 0x000fe200078e0030 */
[----:B------:R-:W-:Y:S01]  /*37ee0*/  MOV R174, R8 ;  /* 0x0000000800ae7202 */ /* 0x000fe20000000f00 */
[----:B------:R-:W-:Y:S01]  /*37ef0*/  IMAD.MOV.U32 R173, RZ, RZ, R9 ;  /* 0x000000ffffad7224 */ /* 0x000fe200078e0009 */
[----:B------:R-:W4:Y:S01]  /*37f00*/  LDL.LU R48, [R1+0x3ec0] ;  /* 0x003ec00001307983 */ /* 0x000f220000300800 */
[----:B------:R-:W-:-:S03]  /*37f10*/  IMAD.MOV.U32 R175, RZ, RZ, R252 ;  /* 0x000000ffffaf7224 */ /* 0x000fc600078e00fc */
[----:B------:R-:W4:Y:S04]  /*37f20*/  LDL.LU R9, [R1+0x3ebc] ;  /* 0x003ebc0001097983 */ /* 0x000f280000300800 */
[----:B------:R-:W4:Y:S04]  /*37f30*/  LDL.LU R8, [R1+0x3eb8] ;  /* 0x003eb80001087983 */ /* 0x000f280000300800 */
[----:B------:R-:W4:Y:S04]  /*37f40*/  LDL.LU R252, [R1+0x3eb4] ;  /* 0x003eb40001fc7983 */ /* 0x000f280000300800 */
[----:B-1----:R-:W4:Y:S04]  /*37f50*/  LDL.LU R60, [R1+0xde0] ;  /* 0x000de000013c7983 */ /* 0x002f280000300800 */
[----:B------:R-:W4:Y:S04]  /*37f60*/  LDL.LU R61, [R1+0xde4] ;  /* 0x000de400013d7983 */ /* 0x000f280000300800 */
[----:B--2---:R-:W2:Y:S04]  /*37f70*/  LDL.LU R62, [R1+0xde8] ;  /* 0x000de800013e7983 */ /* 0x004ea80000300800 */
        /* <DEDUP_REMOVED lines=16> */
[----:B------:R-:W2:Y:S01]  /*38080*/  LDL.LU R83, [R1+0xe9c] ;  /* 0x000e9c0001537983 */ /* 0x000ea20000300800 */
[----:B---3--:R-:W-:Y:S03]  /*38090*/  HMMA.1688.F32.TF32 R232, R148, R18, R176 ;  /* 0x0000001294e8723c */ /* 0x008fe600000810b0 */
        /* <DEDUP_REMOVED lines=9> */
[----:B------:R-:W2:Y:S01]  /*38130*/  LDL.LU R153, [R1+0xbb4] ;  /* 0x000bb40001997983 */ /* 0x000ea20000300800 */
[----:B----4-:R-:W-:Y:S01]  /*38140*/  MOV R155, R243 ;  /* 0x000000f3009b7202 */ /* 0x010fe20000000f00 */
[----:B------:R-:W-:-:S02]  /*38150*/  IMAD.MOV.U32 R154, RZ, RZ, R49 ;  /* 0x000000ffff9a7224 */ /* 0x000fc400078e0031 */
[----:B------:R-:W4:Y:S04]  /*38160*/  LDL.LU R49, [R1+0x3eb0] ;  /* 0x003eb00001317983 */ /* 0x000f280000300800 */
[----:B------:R-:W2:Y:S01]  /*38170*/  LDL.LU R243, [R1+0x3eac] ;  /* 0x003eac0001f37983 */ /* 0x000ea20000300800 */
[----:B------:R-:W-:Y:S01]  /*38180*/  IMAD.MOV.U32 R91, RZ, RZ, R48 ;  /* 0x000000ffff5b7224 */ /* 0x000fe200078e0030 */
[----:B------:R-:W-:Y:S01]  /*38190*/  MOV R90, R9 ;  /* 0x00000009005a7202 */ /* 0x000fe20000000f00 */
[----:B------:R-:W-:Y:S02]  /*381a0*/  IMAD.MOV.U32 R89, RZ, RZ, R8 ;  /* 0x000000ffff597224 */ /* 0x000fe400078e0008 */
[----:B------:R-:W-:Y:S02]  /*381b0*/  IMAD.MOV.U32 R88, RZ, RZ, R252 ;  /* 0x000000ffff587224 */ /* 0x000fe400078e00fc */
[----:B------:R-:W3:Y:S04]  /*381c0*/  LDL.LU R252, [R1+0x3ea8] ;  /* 0x003ea80001fc7983 */ /* 0x000ee80000300800 */
[----:B------:R-:W3:Y:S04]  /*381d0*/  LDL.LU R8, [R1+0x3ea4] ;  /* 0x003ea40001087983 */ /* 0x000ee80000300800 */
[----:B------:R-:W3:Y:S04]  /*381e0*/  LDL.LU R9, [R1+0x3ea0] ;  /* 0x003ea00001097983 */ /* 0x000ee80000300800 */
[----:B------:R-:W3:Y:S04]  /*381f0*/  LDL.LU R48, [R1+0x3e9c] ;  /* 0x003e9c0001307983 */ /* 0x000ee80000300800 */
[----:B------:R-:W3:Y:S04]  /*38200*/  LDL.LU R216, [R1+0xb90] ;  /* 0x000b900001d87983 */ /* 0x000ee80000300800 */
[----:B------:R-:W3:Y:S01]  /*38210*/  LDL.LU R217, [R1+0xb94] ;  /* 0x000b940001d97983 */ /* 0x000ee20000300800 */
[----:B----4-:R-:W-:Y:S01]  /*38220*/  MOV R219, R49 ;  /* 0x0000003100db7202 */ /* 0x010fe20000000f00 */
[----:B--2---:R-:W-:-:S02]  /*38230*/  IMAD.MOV.U32 R218, RZ, RZ, R243 ;  /* 0x000000ffffda7224 */ /* 0x004fc400078e00f3 */
[----:B------:R-:W2:Y:S04]  /*38240*/  LDL.LU R243, [R1+0x3e98] ;  /* 0x003e980001f37983 */ /* 0x000ea80000300800 */
[----:B------:R-:W4:Y:S04]  /*38250*/  LDL.LU R49, [R1+0x3e94] ;  /* 0x003e940001317983 */ /* 0x000f280000300800 */
[----:B------:R-:W3:Y:S04]  /*38260*/  LDL.LU R92, [R1+0xb40] ;  /* 0x000b4000015c7983 */ /* 0x000ee80000300800 */
[----:B------:R-:W3:Y:S04]  /*38270*/  LDL.LU R93, [R1+0xb44] ;  /* 0x000b4400015d7983 */ /* 0x000ee80000300800 */
[----:B------:R-:W3:Y:S04]  /*38280*/  LDL.LU R94, [R1+0xb48] ;  /* 0x000b4800015e7983 */ /* 0x000ee80000300800 */
[----:B------:R-:W3:Y:S01]  /*38290*/  LDL.LU R95, [R1+0xb4c] ;  /* 0x000b4c00015f7983 */ /* 0x000ee20000300800 */
[----:B--2---:R-:W-:-:S03]  /*382a0*/  IMAD.MOV.U32 R96, RZ, RZ, R243 ;  /* 0x000000ffff607224 */ /* 0x004fc600078e00f3 */
[----:B------:R-:W2:Y:S01]  /*382b0*/  LDL.LU R243, [R1+0x3e90] ;  /* 0x003e900001f37983 */ /* 0x000ea20000300800 */
[----:B----4-:R-:W-:-:S03]  /*382c0*/  IMAD.MOV.U32 R97, RZ, RZ, R49 ;  /* 0x000000ffff617224 */ /* 0x010fc600078e0031 */
[----:B------:R-:W4:Y:S04]  /*382d0*/  LDL.LU R49, [R1+0x3e8c] ;  /* 0x003e8c0001317983 */ /* 0x000f280000300800 */
[----:B------:R-:W4:Y:S04]  /*382e0*/  LDL.LU R98, [R1+0xc88] ;  /* 0x000c880001627983 */ /* 0x000f280000300800 */
[----:B------:R-:W4:Y:S04]  /*382f0*/  LDL.LU R99, [R1+0xc8c] ;  /* 0x000c8c0001637983 */ /* 0x000f280000300800 */
[----:B------:R-:W4:Y:S04]  /*38300*/  LDL.LU R100, [R1+0xc90] ;  /* 0x000c900001647983 */ /* 0x000f280000300800 */
[----:B------:R-:W4:Y:S01]  /*38310*/  LDL.LU R101, [R1+0xc94] ;  /* 0x000c940001657983 */ /* 0x000f220000300800 */
[----:B---3--:R-:W-:Y:S01]  /*38320*/  IMAD.MOV.U32 R212, RZ, RZ, R48 ;  /* 0x000000ffffd47224 */ /* 0x008fe200078e0030 */
[----:B------:R-:W-:-:S02]  /*38330*/  MOV R213, R9 ;  /* 0x0000000900d57202 */ /* 0x000fc40000000f00 */
[----:B--2---:R-:W-:Y:S02]  /*38340*/  MOV R102, R243 ;  /* 0x000000f300667202 */ /* 0x004fe40000000f00 */
[----:B------:R-:W2:Y:S01]  /*38350*/  LDL.LU R243, [R1+0x3e88] ;  /* 0x003e880001f37983 */ /* 0x000ea20000300800 */
[----:B----4-:R-:W-:-:S03]  /*38360*/  IMAD.MOV.U32 R103, RZ, RZ, R49 ;  /* 0x000000ffff677224 */ /* 0x010fc600078e0031 */
        /* <DEDUP_REMOVED lines=14> */
[----:B------:R-:W4:Y:S01]  /*38450*/  LDL.LU R9, [R1+0x3e7c] ;  /* 0x003e7c0001097983 */ /* 0x000f220000300800 */
[----:B------:R-:W-:Y:S01]  /*38460*/  HMMA.1688.F32.TF32 R140, R148, R54, R136 ;  /* 0x00000036948c723c */ /* 0x000fe20000081088 */
[----:B------:R-:W-:-:S02]  /*38470*/  IMAD.MOV.U32 R214, RZ, RZ, R8 ;  /* 0x000000ffffd67224 */ /* 0x000fc400078e0008 */
[----:B------:R-:W4:Y:S05]  /*38480*/  LDL.LU R8, [R1+0x3e78] ;  /* 0x003e780001087983 */ /* 0x000f2a0000300800 */
[----:B------:R-:W-:Y:S01]  /*38490*/  HMMA.1688.F32.TF32 R136, R148, R6, R164 ;  /* 0x000000069488723c */ /* 0x000fe200000810a4 */
[----:B------:R-:W4:Y:S04]  /*384a0*/  LDL.LU R164, [R1+0xfd0] ;  /* 0x000fd00001a47983 */ /* 0x000f280000300800 */
[----:B------:R-:W4:Y:S03]  /*384b0*/  LDL.LU R165, [R1+0xfd4] ;  /* 0x000fd40001a57983 */ /* 0x000f260000300800 */
[C---:B------:R-:W-:Y:S01]  /*384c0*/  HMMA.1688.F32.TF32 R108, R120.reuse, R54, R108 ;  /* 0x00000036786c723c */ /* 0x040fe2000008106c */
[----:B------:R-:W4:Y:S04]  /*384d0*/  LDL.LU R166, [R1+0xfd8] ;  /* 0x000fd80001a67983 */ /* 0x000f280000300800 */
[----:B------:R-:W4:Y:S03]  /*384e0*/  LDL.LU R167, [R1+0xfdc] ;  /* 0x000fdc0001a77983 */ /* 0x000f260000300800 */
[----:B------:R-:W-:Y:S08]  /*384f0*/  HMMA.1688.F32.TF32 R112, R120, R50, R112 ;  /* 0x000000327870723c */ /* 0x000ff00000081070 */
[C---:B------:R-:W-:Y:S08]  /*38500*/  HMMA.1688.F32.TF32 R120, R116.reuse, R58, R144 ;  /* 0x0000003a7478723c */ /* 0x040ff00000081090 */
[C---:B------:R-:W-:Y:S08]  /*38510*/  HMMA.1688.F32.TF32 R124, R116.reuse, R54, R124 ;  /* 0x00000036747c723c */ /* 0x040ff0000008107c */
[C---:B------:R-:W-:Y:S08]  /*38520*/  HMMA.1688.F32.TF32 R128, R116.reuse, R50, R128 ;  /* 0x000000327480723c */ /* 0x040ff00000081080 */
[C---:B------:R-:W-:Y:S08]  /*38530*/  HMMA.1688.F32.TF32 R188, R116.reuse, R6, R188 ;  /* 0x0000000674bc723c */ /* 0x040ff000000810bc */
[C---:B------:R-:W-:Y:S08]  /*38540*/  HMMA.1688.F32.TF32 R248, R116.reuse, R18, R248 ;  /* 0x0000001274f8723c */ /* 0x040ff000000810f8 */
[----:B------:R-:W-:Y:S01]  /*38550*/  HMMA.1688.F32.TF32 R244, R116, R14, R244 ;  /* 0x0000000e74f4723c */ /* 0x000fe200000810f4 */
[----:B------:R-:W-:Y:S01]  /*38560*/  IMAD.MOV.U32 R215, RZ, RZ, R252 ;  /* 0x000000ffffd77224 */ /* 0x000fe200078e00fc */
[----:B------:R-:W-:Y:S04]  /*38570*/  LDS R144, [R3+0x4780] ;  /* 0x0047800003907984 */ /* 0x000fe80000000800 */
[----:B------:R-:W-:Y:S02]  /*38580*/  LDS R146, [R3+0x6780] ;  /* 0x0067800003927984 */ /* 0x000fe40000000800 */
[C---:B------:R-:W-:Y:S02]  /*38590*/  HMMA.1688.F32.TF32 R116, R148.reuse, R58, R180 ;  /* 0x0000003a9474723c */ /* 0x040fe400000810b4 */
[----:B------:R-:W4:Y:S04]  /*385a0*/  LDL.LU R180, [R1+0x1000] ;  /* 0x0010000001b47983 */ /* 0x000f280000300800 */
[----:B------:R-:W4:Y:S04]  /*385b0*/  LDL.LU R181, [R1+0x1004] ;  /* 0x0010040001b57983 */ /* 0x000f280000300800 */
[----:B------:R-:W4:Y:S04]  /*385c0*/  LDL.LU R182, [R1+0x1008] ;  /* 0x0010080001b67983 */ /* 0x000f280000300800 */
[----:B------:R-:W4:Y:S01]  /*385d0*/  LDL.LU R183, [R1+0x100c] ;  /* 0x00100c0001b77983 */ /* 0x000f220000300800 */
[----:B---3--:R-:W-:Y:S01]  /*385e0*/  IMAD.MOV.U32 R78, RZ, RZ, R49 ;  /* 0x000000ffff4e7224 */ /* 0x008fe200078e0031 */
[C---:B------:R-:W-:Y:S02]  /*385f0*/  HMMA.1688.F32.TF32 R100, R148.reuse, R34, R100 ;  /* 0x000000229464723c */ /* 0x040fe40000081064 */
[----:B------:R-:W-:Y:S06]  /*38600*/  LDS R145, [R240+0x4780] ;  /* 0x00478000f0917984 */ /* 0x000fec0000000800 */
[----:B------:R-:W-:Y:S01]  /*38610*/  HMMA.1688.F32.TF32 R96, R148, R30, R96 ;  /* 0x0000001e9460723c */ /* 0x000fe20000081060 */
[----:B------:R-:W1:Y:S01]  /*38620*/  LDS R147, [R240+0x6780] ;  /* 0x00678000f0937984 */ /* 0x000e620000000800 */
[----:B--2---:R-:W-:Y:S01]  /*38630*/  IMAD.MOV.U32 R77, RZ, RZ, R48 ;  /* 0x000000ffff4d7224 */ /* 0x004fe200078e0030 */
[----:B----4-:R-:W-:-:S02]  /*38640*/  MOV R76, R9 ;  /* 0x00000009004c7202 */ /* 0x010fc40000000f00 */
[----:B------:R-:W2:Y:S04]  /*38650*/  LDL.LU R9, [R1+0x3e74] ;  /* 0x003e740001097983 */ /* 0x000ea80000300800 */
[----:B------:R-:W3:Y:S04]  /*38660*/  LDL.LU R48, [R1+0x3e70] ;  /* 0x003e700001307983 */ /* 0x000ee80000300800 */
[----:B------:R-:W4:Y:S01]  /*38670*/  LDL.LU R49, [R1+0x3e6c] ;  /* 0x003e6c0001317983 */ /* 0x000f220000300800 */
[C---:B------:R-:W-:Y:S08]  /*38680*/  HMMA.1688.F32.TF32 R204, R148.reuse, R26, R204 ;  /* 0x0000001a94cc723c */ /* 0x040ff000000810cc */
[----:B------:R-:W-:Y:S01]  /*38690*/  HMMA.1688.F32.TF32 R208, R148, R22, R208 ;  /* 0x0000001694d0723c */ /* 0x000fe200000810d0 */
[----:B------:R-:W-:-:S02]  /*386a0*/  MOV R79, R243 ;  /* 0x000000f3004f7202 */ /* 0x000fc40000000f00 */
[----:B------:R-:W2:Y:S05]  /*386b0*/  LDL.LU R243, [R1+0x3e68] ;  /* 0x003e680001f37983 */ /* 0x000eaa0000300800 */
[C---:B------:R-:W-:Y:S08]  /*386c0*/  HMMA.1688.F32.TF32 R92, R148.reuse, R74, R92 ;  /* 0x0000004a945c723c */ /* 0x040ff0000008105c */
[C---:B------:R-:W-:Y:S01]  /*386d0*/  HMMA.1688.F32.TF32 R212, R148.reuse, R70, R212 ;  /* 0x0000004694d4723c */ /* 0x040fe200000810d4 */
[----:B------:R-:W-:Y:S04]  /*386e0*/  STL.64 [R1+0x130], R204 ;  /* 0x000130cc01007387 */ /* 0x000fe80000100a00 */
[----:B------:R1:W-:Y:S03]  /*386f0*/  STL.64 [R1+0x138], R206 ;  /* 0x000138ce01007387 */ /* 0x0003e60000100a00 */
[C---:B------:R-:W-:Y:S01]  /*38700*/  HMMA.1688.F32.TF32 R216, R148.reuse, R46, R216 ;  /* 0x0000002e94d8723c */ /* 0x040fe200000810d8 */
[----:B-1----:R-:W2:Y:S07]  /*38710*/  LDL.LU.64 R206, [R1+0x3e60] ;  /* 0x003e600001ce7983 */ /* 0x002eae0000300a00 */
[C---:B------:R-:W-:Y:S01]  /*38720*/  HMMA.1688.F32.TF32 R88, R148.reuse, R42, R88 ;  /* 0x0000002a9458723c */ /* 0x040fe20000081058 */
[----:B------:R-:W2:Y:S04]  /*38730*/  LDL.LU.64 R204, [R1+0x3e58] ;  /* 0x003e580001cc7983 */ /* 0x000ea80000300a00 */
[----:B------:R-:W-:Y:S04]  /*38740*/  STL.64 [R1+0x2c0], R208 ;  /* 0x0002c0d001007387 */ /* 0x000fe80000100a00 */
[----:B------:R1:W-:Y:S01]  /*38750*/  STL.64 [R1+0x2c8], R210 ;  /* 0x0002c8d201007387 */ /* 0x0003e20000100a00 */
[C---:B------:R-:W-:Y:S03]  /*38760*/  HMMA.1688.F32.TF32 R132, R148.reuse, R50, R132 ;  /* 0x000000329484723c */ /* 0x040fe60000081084 */
[----:B-1----:R-:W2:Y:S05]  /*38770*/  LDL.LU.64 R210, [R1+0x3e50] ;  /* 0x003e500001d27983 */ /* 0x002eaa0000300a00 */
[C---:B------:R-:W-:Y:S01]  /*38780*/  HMMA.1688.F32.TF32 R184, R148.reuse, R10, R184 ;  /* 0x0000000a94b8723c */ /* 0x040fe200000810b8 */
[----:B------:R-:W2:Y:S04]  /*38790*/  LDL.LU.64 R208, [R1+0x3e48] ;  /* 0x003e480001d07983 */ /* 0x000ea80000300a00 */
[----:B------:R-:W-:Y:S03]  /*387a0*/  STL.64 [R1+0x370], R100 ;  /* 0x0003706401007387 */ /* 0x000fe60000100a00 */
[C---:B------:R-:W-:Y:S01]  /*387b0*/  HMMA.1688.F32.TF32 R228, R148.reuse, R14, R228 ;  /* 0x0000000e94e4723c */ /* 0x040fe200000810e4 */
[----:B------:R1:W-:Y:S07]  /*387c0*/  STL.64 [R1+0x378], R102 ;  /* 0x0003786601007387 */ /* 0x0003ee0000100a00 */
[----:B------:R-:W-:Y:S01]  /*387d0*/  HMMA.1688.F32.TF32 R148, R148, R38, R152 ;  /* 0x000000269494723c */ /* 0x000fe20000081098 */
        /* <DEDUP_REMOVED lines=16> */
[----:B------:R-:W-:-:S02]  /*388e0*/  IMAD.MOV.U32 R236, RZ, RZ, R57 ;  /* 0x000000ffffec7224 */ /* 0x000fc400078e0039 */
[----:B------:R-:W-:Y:S01]  /*388f0*/  IMAD.MOV.U32 R237, RZ, RZ, R56 ;  /* 0x000000ffffed7224 */ /* 0x000fe200078e0038 */
[----:B-1----:R-:W2:Y:S04]  /*38900*/  LDL.LU.64 R218, [R1+0x3e00] ;  /* 0x003e000001da7983 */ /* 0x002ea80000300a00 */
[----:B------:R-:W2:Y:S04]  /*38910*/  LDL.LU.64 R216, [R1+0x3df8] ;  /* 0x003df80001d87983 */ /* 0x000ea80000300a00 */
[----:B------:R-:W-:Y:S04]  /*38920*/  STL.64 [R1+0x660], R88 ;  /* 0x0006605801007387 */ /* 0x000fe80000100a00 */
[----:B------:R1:W-:Y:S01]  /*38930*/  STL.64 [R1+0x668], R90 ;  /* 0x0006685a01007387 */ /* 0x0003e20000100a00 */
[C---:B------:R-:W-:Y:S01]  /*38940*/  HMMA.1688.F32.TF32 R56, R144.reuse, R58, R180 ;  /* 0x0000003a9038723c */ /* 0x040fe200000810b4 */
[----:B------:R-:W-:Y:S01]  /*38950*/  MOV R238, R53 ;  /* 0x0000003500ee7202 */ /* 0x000fe20000000f00 */
[----:B------:R-:W-:Y:S01]  /*38960*/  IMAD.MOV.U32 R239, RZ, RZ, R52 ;  /* 0x000000ffffef7224 */ /* 0x000fe200078e0034 */
[----:B-1----:R-:W2:Y:S04]  /*38970*/  LDL.LU.64 R90, [R1+0x3df0] ;  /* 0x003df000015a7983 */ /* 0x002ea80000300a00 */
[----:B------:R-:W2:Y:S04]  /*38980*/  LDL.LU.64 R88, [R1+0x3de8] ;  /* 0x003de80001587983 */ /* 0x000ea80000300a00 */
[----:B------:R-:W2:Y:S04]  /*38990*/  LDL.LU.64 R154, [R1+0x3de0] ;  /* 0x003de000019a7983 */ /* 0x000ea80000300a00 */
[----:B------:R-:W2:Y:S01]  /*389a0*/  LDL.LU.64 R152, [R1+0x3dd8] ;  /* 0x003dd80001987983 */ /* 0x000ea20000300a00 */
[----:B------:R-:W-:Y:S03]  /*389b0*/  HMMA.1688.F32.TF32 R52, R144, R54, R164 ;  /* 0x000000369034723c */ /* 0x000fe600000810a4 */
[----:B------:R3:W-:Y:S04]  /*389c0*/  STL.64 [R1+0x650], R148 ;  /* 0x0006509401007387 */ /* 0x0007e80000100a00 */
[----:B------:R2:W-:Y:S04]  /*389d0*/  STL.64 [R1+0x658], R150 ;  /* 0x0006589601007387 */ /* 0x0005e80000100a00 */
[----:B------:R-:W2:Y:S04]  /*389e0*/  LDL.LU.64 R182, [R1+0x3dd0] ;  /* 0x003dd00001b67983 */ /* 0x000ea80000300a00 */
[----:B------:R-:W2:Y:S04]  /*389f0*/  LDL.LU.64 R180, [R1+0x3dc8] ;  /* 0x003dc80001b47983 */ /* 0x000ea80000300a00 */
[----:B------:R-:W2:Y:S04]  /*38a00*/  LDL.LU.64 R166, [R1+0x3dc0] ;  /* 0x003dc00001a67983 */ /* 0x000ea80000300a00 */
[----:B------:R-:W2:Y:S01]  /*38a10*/  LDL.LU.64 R164, [R1+0x3db8] ;  /* 0x003db80001a47983 */ /* 0x000ea20000300a00 */
[----:B---3--:R-:W-:-:S02]  /*38a20*/  IMAD.MOV.U32 R149, RZ, RZ, R48 ;  /* 0x000000ffff957224 */ /* 0x008fc400078e0030 */
[----:B----4-:R-:W-:Y:S02]  /*38a30*/  IMAD.MOV.U32 R148, RZ, RZ, R49 ;  /* 0x000000ffff947224 */ /* 0x010fe400078e0031 */
[----:B------:R-:W-:Y:S01]  /*38a40*/  HMMA.1688.F32.TF32 R48, R144, R50, R176 ;  /* 0x000000329030723c */ /* 0x000fe200000810b0 */
[----:B------:R-:W3:Y:S04]  /*38a50*/  LDL.LU.64 R178, [R1+0x3db0] ;  /* 0x003db00001b27983 */ /* 0x000ee80000300a00 */
[----:B------:R-:W4:Y:S01]  /*38a60*/  LDL.LU.64 R176, [R1+0x3da8] ;  /* 0x003da80001b07983 */ /* 0x000f220000300a00 */
[----:B------:R-:W-:Y:S02]  /*38a70*/  IMAD.MOV.U32 R162, RZ, RZ, R17 ;  /* 0x000000ffffa27224 */ /* 0x000fe400078e0011 */
[----:B------:R-:W-:-:S02]  /*38a80*/  IMAD.MOV.U32 R163, RZ, RZ, R16 ;  /* 0x000000ffffa37224 */ /* 0x000fc400078e0010 */
[C---:B------:R-:W-:Y:S08]  /*38a90*/  HMMA.1688.F32.TF32 R16, R144.reuse, R18, R80 ;  /* 0x000000129010723c */ /* 0x040ff00000081050 */
[C---:B------:R-:W-:Y:S08]  /*38aa0*/  HMMA.1688.F32.TF32 R80, R144.reuse, R22, R76 ;  /* 0x000000169050723c */ /* 0x040ff0000008104c */
[C---:B------:R-:W-:Y:S01]  /*38ab0*/  HMMA.1688.F32.TF32 R76, R144.reuse, R34, R64 ;  /* 0x00000022904c723c */ /* 0x040fe20000081040 */
[----:B------:R-:W1:Y:S01]  /*38ac0*/  S2R R252, SR_TID.X ;  /* 0x0000000000fc7919 */ /* 0x000e620000002100 */
[----:B------:R-:W-:Y:S01]  /*38ad0*/  MOV R156, R13 ;  /* 0x0000000d009c7202 */ /* 0x000fe20000000f00 */
[----:B------:R-:W-:Y:S01]  /*38ae0*/  IMAD.MOV.U32 R157, RZ, RZ, R12 ;  /* 0x000000ffff9d7224 */ /* 0x000fe200078e000c */
[----:B------:R-:W-:Y:S01]  /*38af0*/  MOV R159, R4 ;  /* 0x00000004009f7202 */ /* 0x000fe20000000f00 */
[----:B------:R-:W-:Y:S01]  /*38b00*/  IMAD.MOV.U32 R158, RZ, RZ, R5 ;  /* 0x000000ffff9e7224 */ /* 0x000fe200078e0005 */
[----:B------:R-:W-:Y:S01]  /*38b10*/  MOV R161, R24 ;  /* 0x0000001800a17202 */ /* 0x000fe20000000f00 */
[----:B------:R-:W-:Y:S01]  /*38b20*/  IMAD.MOV.U32 R160, RZ, RZ, R25 ;  /* 0x000000ffffa07224 */ /* 0x000fe200078e0019 */
[C---:B------:R-:W-:Y:S01]  /*38b30*/  HMMA.1688.F32.TF32 R64, R144.reuse, R30, R60 ;  /* 0x0000001e9040723c */ /* 0x040fe2000008103c */
[----:B--2---:R-:W-:Y:S01]  /*38b40*/  MOV R150, R9 ;  /* 0x0000000900967202 */ /* 0x004fe20000000f00 */
[----:B------:R-:W-:Y:S01]  /*38b50*/  IMAD.MOV.U32 R151, RZ, RZ, R8 ;  /* 0x000000ffff977224 */ /* 0x000fe200078e0008 */
[----:B------:R-:W-:Y:S04]  /*38b60*/  LDS R34, [R3+0xa680] ;  /* 0x00a6800003227984 */ /* 0x000fe80000000800 */
[----:B------:R-:W-:Y:S01]  /*38b70*/  STL.64 [R1+0x120], R80 ;  /* 0x0001205001007387 */ /* 0x000fe20000100a00 */
[C---:B------:R-:W-:Y:S03]  /*38b80*/  HMMA.1688.F32.TF32 R60, R144.reuse, R74, R236 ;  /* 0x0000004a903c723c */ /* 0x040fe600000810ec */
[----:B------:R-:W-:Y:S04]  /*38b90*/  STL.64 [R1+0x128], R82 ;  /* 0x0001285201007387 */ /* 0x000fe80000100a00 */
[----:B------:R-:W-:Y:S04]  /*38ba0*/  STL.64 [R1+0x290], R76 ;  /* 0x0002904c01007387 */ /* 0x000fe80000100a00 */
[----:B------:R2:W-:Y:S04]  /*38bb0*/  STL.64 [R1+0x298], R78 ;  /* 0x0002984e01007387 */ /* 0x0005e80000100a00 */
[----:B------:R-:W-:Y:S04]  /*38bc0*/  STL.64 [R1+0x350], R64 ;  /* 0x0003504001007387 */ /* 0x000fe80000100a00 */
[----:B------:R1:W-:Y:S01]  /*38bd0*/  STL.64 [R1+0x358], R66 ;  /* 0x0003584201007387 */ /* 0x0003e20000100a00 */
[C---:B--2---:R-:W-:Y:S03]  /*38be0*/  HMMA.1688.F32.TF32 R76, R144.reuse, R70, R172 ;  /* 0x00000046904c723c */ /* 0x044fe600000810ac */
[----:B------:R2:W-:Y:S04]  /*38bf0*/  STL.64 [R1+0x380], R60 ;  /* 0x0003803c01007387 */ /* 0x0005e80000100a00 */
[----:B------:R-:W-:Y:S01]  /*38c00*/  LDS R35, [R240+0xa680] ;  /* 0x00a68000f0237984 */ /* 0x000fe20000000800 */
[----:B-1----:R-:W-:Y:S03]  /*38c10*/  HMMA.1688.F32.TF32 R64, R144, R46, R168 ;  /* 0x0000002e9040723c */ /* 0x002fe600000810a8 */
[----:B------:R-:W-:Y:S01]  /*38c20*/  LDS R70, [R3+0xa100] ;  /* 0x00a1000003467984 */ /* 0x000fe20000000800 */
[C---:B--2---:R-:W-:Y:S01]  /*38c30*/  LOP3.LUT R60, R252.reuse, 0x7, RZ, 0xc0, !PT ;  /* 0x00000007fc3c7812 */ /* 0x044fe200078ec0ff */
[----:B------:R-:W-:-:S02]  /*38c40*/  IMAD.SHL.U32 R61, R252, 0x2, RZ ;  /* 0x00000002fc3d7824 */ /* 0x000fc400078e00ff */
[----:B------:R-:W-:Y:S02]  /*38c50*/  STL.64 [R1+0x388], R62 ;  /* 0x0003883e01007387 */ /* 0x000fe40000100a00 */
[----:B------:R-:W-:Y:S01]  /*38c60*/  IMAD R60, R60, 0x110, RZ ;  /* 0x000001103c3c7824 */ /* 0x000fe200078e02ff */
[----:B------:R-:W-:Y:S01]  /*38c70*/  HMMA.1688.F32.TF32 R4, R144, R6, R84 ;  /* 0x000000069004723c */ /* 0x000fe20000081054 */
[----:B------:R-:W-:Y:S03]  /*38c80*/  LDS R46, [R3+0xa080] ;  /* 0x00a08000032e7984 */ /* 0x000fe60000000800 */
[----:B------:R-:W-:Y:S01]  /*38c90*/  LOP3.LUT R60, R60, 0x30, R61, 0x78, !PT ;  /* 0x000000303c3c7812 */ /* 0x000fe200078e783d */
[----:B------:R-:W-:Y:S03]  /*38ca0*/  STL.64 [R1+0x620], R76 ;  /* 0x0006204c01007387 */ /* 0x000fe60000100a00 */
[----:B------:R-:W-:Y:S01]  /*38cb0*/  LOP3.LUT R60, R60, 0x40, RZ, 0x3c, !PT ;  /* 0x000000403c3c7812 */ /* 0x000fe200078e3cff */
[----:B------:R1:W-:Y:S04]  /*38cc0*/  STL.64 [R1+0x628], R78 ;  /* 0x0006284e01007387 */ /* 0x0003e80000100a00 */
[----:B------:R-:W-:Y:S01]  /*38cd0*/  STL.64 [R1+0x610], R64 ;  /* 0x0006104001007387 */ /* 0x000fe20000100a00 */
[----:B------:R-:W-:-:S03]  /*38ce0*/  IMAD R243, R243, 0x8000, R60 ;  /* 0x00008000f3f37824 */ /* 0x000fc600078e023c */
[----:B------:R2:W-:Y:S01]  /*38cf0*/  STL.64 [R1+0x618], R66 ;  /* 0x0006184201007387 */ /* 0x0005e20000100a00 */
[C---:B-1----:R-:W-:Y:S01]  /*38d00*/  HMMA.1688.F32.TF32 R76, R144.reuse, R42, R160 ;  /* 0x0000002a904c723c */ /* 0x042fe200000810a0 */
[----:B------:R-:W-:Y:S01]  /*38d10*/  MOV R84, R29 ;  /* 0x0000001d00547202 */ /* 0x000fe20000000f00 */
[----:B------:R-:W-:Y:S01]  /*38d20*/  IMAD.MOV.U32 R85, RZ, RZ, R28 ;  /* 0x000000ffff557224 */ /* 0x000fe200078e001c */
[----:B------:R-:W-:Y:S04]  /*38d30*/  LDS R42, [R3+0xa000] ;  /* 0x00a00000032a7984 */ /* 0x000fe80000000800 */
[----:B------:R-:W-:Y:S01]  /*38d40*/  LDS R43, [R240+0xa000] ;  /* 0x00a00000f02b7984 */ /* 0x000fe20000000800 */
[C---:B--2---:R-:W-:Y:S03]  /*38d50*/  HMMA.1688.F32.TF32 R64, R144.reuse, R38, R156 ;  /* 0x000000269040723c */ /* 0x044fe6000008109c */
[----:B------:R-:W-:Y:S04]  /*38d60*/  LDSM.16.M88.4 R28, [R243+0x40000] ;  /* 0x04000000f31c783b */ /* 0x000fe80000000200 */
[----:B------:R-:W-:Y:S01]  /*38d70*/  LDS R47, [R240+0xa080] ;  /* 0x00a08000f02f7984 */ /* 0x000fe20000000800 */
[----:B------:R-:W-:Y:S03]  /*38d80*/  HMMA.1688.F32.TF32 R12, R144, R14, R220 ;  /* 0x0000000e900c723c */ /* 0x000fe600000810dc */
[----:B------:R-:W-:Y:S04]  /*38d90*/  LDS R71, [R240+0xa100] ;  /* 0x00a10000f0477984 */ /* 0x000fe80000000800 */
[----:B------:R-:W-:Y:S01]  /*38da0*/  MOV R222, R41 ;  /* 0x0000002900de7202 */ /* 0x000fe20000000f00 */
[----:B------:R-:W-:Y:S01]  /*38db0*/  IMAD.MOV.U32 R223, RZ, RZ, R40 ;  /* 0x000000ffffdf7224 */ /* 0x000fe200078e0028 */
[----:B------:R-:W-:Y:S01]  /*38dc0*/  LDS R41, [R240+0x8000] ;  /* 0x00800000f0297984 */ /* 0x000fe20000000800 */
[----:B------:R-:W-:-:S03]  /*38dd0*/  IMAD.MOV.U32 R220, RZ, RZ, R45 ;  /* 0x000000ffffdc7224 */ /* 0x000fc600078e002d */
[----:B------:R-:W1:Y:S01]  /*38de0*/  LDS R40, [R3+0x8000] ;  /* 0x0080000003287984 */ /* 0x000e620000000800 */
[----:B------:R-:W-:Y:S01]  /*38df0*/  IMAD.MOV.U32 R221, RZ, RZ, R44 ;  /* 0x000000ffffdd7224 */ /* 0x000fe200078e002c */
[----:B------:R-:W-:Y:S02]  /*38e00*/  HMMA.1688.F32.TF32 R24, R144, R26, R224 ;  /* 0x0000001a9018723c */ /* 0x000fe400000810e0 */
[----:B------:R-:W-:Y:S04]  /*38e10*/  LDS R44, [R3+0x8080] ;  /* 0x00808000032c7984 */ /* 0x000fe80000000800 */
[----:B------:R-:W2:Y:S01]  /*38e20*/  LDS R45, [R240+0x8080] ;  /* 0x00808000f02d7984 */ /* 0x000ea20000000800 */
[----:B------:R-:W-:Y:S01]  /*38e30*/  IMAD.MOV.U32 R226, RZ, RZ, R69 ;  /* 0x000000ffffe27224 */ /* 0x000fe200078e0045 */
[----:B------:R-:W-:-:S02]  /*38e40*/  MOV R227, R68 ;  /* 0x0000004400e37202 */ /* 0x000fc40000000f00 */
[----:B------:R-:W-:Y:S01]  /*38e50*/  LDS R68, [R3+0x8100] ;  /* 0x0081000003447984 */ /* 0x000fe20000000800 */
[----:B------:R-:W-:-:S03]  /*38e60*/  IMAD.MOV.U32 R80, RZ, RZ, R37 ;  /* 0x000000ffff507224 */ /* 0x000fc600078e0025 */
[----:B------:R-:W1:Y:S01]  /*38e70*/  LDS R69, [R240+0x8100] ;  /* 0x00810000f0457984 */ /* 0x000e620000000800 */
[----:B------:R-:W-:-:S03]  /*38e80*/  MOV R81, R36 ;  /* 0x0000002400517202 */ /* 0x000fc60000000f00 */
[----:B------:R-:W-:Y:S04]  /*38e90*/  LDS R36, [R3+0x8180] ;  /* 0x0081800003247984 */ /* 0x000fe80000000800 */
[----:B------:R-:W-:Y:S04]  /*38ea0*/  LDS R38, [R3+0xa180] ;  /* 0x00a1800003267984 */ /* 0x000fe80000000800 */
[----:B------:R-:W-:Y:S04]  /*38eb0*/  LDS R37, [R240+0x8180] ;  /* 0x00818000f0257984 */ /* 0x000fe80000000800 */
[----:B------:R-:W2:Y:S04]  /*38ec0*/  LDS R39, [R240+0xa180] ;  /* 0x00a18000f0277984 */ /* 0x000ea80000000800 */
[----:B------:R-:W-:Y:S01]  /*38ed0*/  STL.64 [R1+0x5a0], R64 ;  /* 0x0005a04001007387 */ /* 0x000fe20000100a00 */
[----:B------:R-:W-:-:S03]  /*38ee0*/  IMAD.MOV.U32 R86, RZ, RZ, R21 ;  /* 0x000000ffff567224 */ /* 0x000fc600078e0015 */
[----:B------:R3:W-:Y:S01]  /*38ef0*/  STL.64 [R1+0x600], R76 ;  /* 0x0006004c01007387 */ /* 0x0007e20000100a00 */
[----:B------:R-:W-:-:S03]  /*38f00*/  MOV R87, R20 ;  /* 0x0000001400577202 */ /* 0x000fc60000000f00 */
[----:B------:R4:W-:Y:S04]  /*38f10*/  STL.64 [R1+0x608], R78 ;  /* 0x0006084e01007387 */ /* 0x0009e80000100a00 */
[----:B------:R-:W-:Y:S04]  /*38f20*/  LDSM.16.M88.4 R20, [R243+0x40800] ;  /* 0x04080000f314783b */ /* 0x000fe80000000200 */
[----:B------:R-:W-:Y:S04]  /*38f30*/  LDS R172, [R3+0x8300] ;  /* 0x0083000003ac7984 */ /* 0x000fe80000000800 */
[----:B------:R-:W-:Y:S04]  /*38f40*/  LDS R174, [R3+0xa300] ;  /* 0x00a3000003ae7984 */ /* 0x000fe80000000800 */
[----:B------:R-:W-:Y:S04]  /*38f50*/  LDS R173, [R240+0x8300] ;  /* 0x00830000f0ad7984 */ /* 0x000fe80000000800 */
[----:B------:R-:W-:Y:S01]  /*38f60*/  LDS R175, [R240+0xa300] ;  /* 0x00a30000f0af7984 */ /* 0x000fe20000000800 */
[----:B------:R-:W-:-:S02]  /*38f70*/  IMAD.MOV.U32 R82, RZ, RZ, R33 ;  /* 0x000000ffff527224 */ /* 0x000fc400078e0021 */
[----:B------:R-:W-:Y:S01]  /*38f80*/  IMAD.MOV.U32 R83, RZ, RZ, R32 ;  /* 0x000000ffff537224 */ /* 0x000fe200078e0020 */
[----:B-1----:R-:W-:Y:S01]  /*38f90*/  HMMA.1688.F32.TF32 R84, R40, R28, R84 ;  /* 0x0000001c2854723c */ /* 0x002fe20000081054 */
[----:B------:R-:W-:Y:S04]  /*38fa0*/  LDS R74, [R3+0xa780] ;  /* 0x00a78000034a7984 */ /* 0x000fe80000000800 */
[----:B------:R-:W-:Y:S01]  /*38fb0*/  LDS R75, [R240+0xa780] ;  /* 0x00a78000f04b7984 */ /* 0x000fe20000000800 */
[----:B------:R-:W-:Y:S01]  /*38fc0*/  MOV R236, R183 ;  /* 0x000000b700ec7202 */ /* 0x000fe20000000f00 */
[----:B------:R-:W-:Y:S02]  /*38fd0*/  IMAD.MOV.U32 R237, RZ, RZ, R182 ;  /* 0x000000ffffed7224 */ /* 0x000fe400078e00b6 */
[----:B------:R-:W-:Y:S01]  /*38fe0*/  LDS R183, [R240+0xa200] ;  /* 0x00a20000f0b77984 */ /* 0x000fe20000000800 */
[----:B------:R-:W-:Y:S01]  /*38ff0*/  IMAD.MOV.U32 R238, RZ, RZ, R181 ;  /* 0x000000ffffee7224 */ /* 0x000fe200078e00b5 */
[----:B------:R-:W-:-:S02]  /*39000*/  MOV R239, R180 ;  /* 0x000000b400ef7202 */ /* 0x000fc40000000f00 */
[----:B------:R-:W-:Y:S04]  /*39010*/  LDS R182, [R3+0xa200] ;  /* 0x00a2000003b67984 */ /* 0x000fe80000000800 */
[----:B------:R-:W-:Y:S04]  /*39020*/  LDS R180, [R3+0x8200] ;  /* 0x0082000003b47984 */ /* 0x000fe80000000800 */
[----:B------:R-:W1:Y:S01]  /*39030*/  LDS R181, [R240+0x8200] ;  /* 0x00820000f0b57984 */ /* 0x000e620000000800 */
[-C--:B--2---:R-:W-:Y:S01]  /*39040*/  HMMA.1688.F32.TF32 R80, R44, R28.reuse, R80 ;  /* 0x0000001c2c50723c */ /* 0x084fe20000081050 */
[----:B------:R-:W-:Y:S01]  /*39050*/  MOV R224, R73 ;  /* 0x0000004900e07202 */ /* 0x000fe20000000f00 */
[----:B------:R-:W-:Y:S01]  /*39060*/  IMAD.MOV.U32 R225, RZ, RZ, R72 ;  /* 0x000000ffffe17224 */ /* 0x000fe200078e0048 */
[----:B------:R-:W-:Y:S01]  /*39070*/  MOV R62, R165 ;  /* 0x000000a5003e7202 */ /* 0x000fe20000000f00 */
[----:B------:R-:W-:Y:S01]  /*39080*/  IMAD.MOV.U32 R60, RZ, RZ, R167 ;  /* 0x000000ffff3c7224 */ /* 0x000fe200078e00a7 */
[----:B------:R-:W-:Y:S03]  /*39090*/  LDS R168, [R3+0x8380] ;  /* 0x0083800003a87984 */ /* 0x000fe60000000800 */
[----:B------:R-:W-:Y:S01]  /*390a0*/  HMMA.1688.F32.TF32 R220, R68, R28, R220 ;  /* 0x0000001c44dc723c */ /* 0x000fe200000810dc */
[----:B------:R-:W-:Y:S01]  /*390b0*/  IMAD.MOV.U32 R61, RZ, RZ, R166 ;  /* 0x000000ffff3d7224 */ /* 0x000fe200078e00a6 */
[----:B------:R-:W-:Y:S01]  /*390c0*/  LDS R170, [R3+0xa380] ;  /* 0x00a3800003aa7984 */ /* 0x000fe20000000800 */
[----:B------:R-:W-:-:S03]  /*390d0*/  IMAD.MOV.U32 R63, RZ, RZ, R164 ;  /* 0x000000ffff3f7224 */ /* 0x000fc600078e00a4 */
[----:B------:R-:W-:Y:S02]  /*390e0*/  STL [R1+0x5a8], R66 ;  /* 0x0005a84201007387 */ /* 0x000fe40000100800 */
[----:B------:R-:W-:Y:S02]  /*390f0*/  HMMA.1688.F32.TF32 R224, R36, R28, R224 ;  /* 0x0000001c24e0723c */ /* 0x000fe400000810e0 */
        /* <DEDUP_REMOVED lines=9> */
[----:B---3--:R-:W-:Y:S01]  /*39190*/  IMAD.MOV.U32 R76, RZ, RZ, R179 ;  /* 0x000000ffff4c7224 */ /* 0x008fe200078e00b3 */
[----:B------:R-:W-:-:S02]  /*391a0*/  MOV R77, R178 ;  /* 0x000000b2004d7202 */ /* 0x000fc40000000f00 */
[----:B------:R-:W-:Y:S01]  /*391b0*/  LDS R179, [R240+0xa280] ;  /* 0x00a28000f0b37984 */ /* 0x000fe20000000800 */
[----:B----4-:R-:W-:Y:S02]  /*391c0*/  IMAD.MOV.U32 R78, RZ, RZ, R177 ;  /* 0x000000ffff4e7224 */ /* 0x010fe400078e00b1 */
[----:B------:R-:W-:Y:S01]  /*391d0*/  IMAD.MOV.U32 R79, RZ, RZ, R176 ;  /* 0x000000ffff4f7224 */ /* 0x000fe200078e00b0 */
[----:B------:R-:W-:Y:S04]  /*391e0*/  LDS R178, [R3+0xa280] ;  /* 0x00a2800003b27984 */ /* 0x000fe80000000800 */
[----:B------:R-:W-:Y:S04]  /*391f0*/  LDS R176, [R3+0x8280] ;  /* 0x0082800003b07984 */ /* 0x000fe80000000800 */
[----:B------:R-:W2:Y:S01]  /*39200*/  LDS R177, [R240+0x8280] ;  /* 0x00828000f0b17984 */ /* 0x000ea20000000800 */
[-C--:B-1----:R-:W-:Y:S03]  /*39210*/  HMMA.1688.F32.TF32 R76, R180, R28.reuse, R76 ;  /* 0x0000001cb44c723c */ /* 0x082fe6000008104c */
[----:B------:R-:W-:Y:S04]  /*39220*/  STL [R1+0x3c14], R30 ;  /* 0x003c141e01007387 */ /* 0x000fe80000100800 */
[----:B------:R-:W-:Y:S01]  /*39230*/  STL [R1+0x3c10], R31 ;  /* 0x003c101f01007387 */ /* 0x000fe20000100800 */
[-C--:B------:R-:W-:Y:S03]  /*39240*/  HMMA.1688.F32.TF32 R236, R172, R28.reuse, R236 ;  /* 0x0000001cacec723c */ /* 0x080fe600000810ec */
[----:B------:R-:W-:Y:S04]  /*39250*/  STL [R1+0x3c1c], R22 ;  /* 0x003c1c1601007387 */ /* 0x000fe80000100800 */
[----:B------:R-:W-:Y:S04]  /*39260*/  STL [R1+0x3c18], R23 ;  /* 0x003c181701007387 */ /* 0x000fe80000100800 */
[----:B------:R-:W-:Y:S04]  /*39270*/  STL.64 [R1+0x5d0], R84 ;  /* 0x0005d05401007387 */ /* 0x000fe80000100a00 */
[----:B------:R1:W-:Y:S04]  /*39280*/  STL.64 [R1+0x5d8], R86 ;  /* 0x0005d85601007387 */ /* 0x0003e80000100a00 */
[----:B------:R-:W-:Y:S04]  /*39290*/  LDS R164, [R3+0x8400] ;  /* 0x0084000003a47984 */ /* 0x000fe80000000800 */
[----:B------:R-:W-:Y:S04]  /*392a0*/  LDS R166, [R3+0xa400] ;  /* 0x00a4000003a67984 */ /* 0x000fe80000000800 */
[----:B-1----:R-:W3:Y:S01]  /*392b0*/  LDL.LU.64 R86, [R1+0x3da0] ;  /* 0x003da00001567983 */ /* 0x002ee20000300a00 */
[----:B--2---:R-:W-:Y:S03]  /*392c0*/  HMMA.1688.F32.TF32 R60, R176, R28, R60 ;  /* 0x0000001cb03c723c */ /* 0x004fe6000008103c */
[----:B------:R-:W3:Y:S04]  /*392d0*/  LDL.LU.64 R84, [R1+0x3d98] ;  /* 0x003d980001547983 */ /* 0x000ee80000300a00 */
[----:B------:R-:W-:Y:S04]  /*392e0*/  STL.64 [R1+0x5e0], R80 ;  /* 0x0005e05001007387 */ /* 0x000fe80000100a00 */
[----:B------:R1:W-:Y:S04]  /*392f0*/  STL.64 [R1+0x5e8], R82 ;  /* 0x0005e85201007387 */ /* 0x0003e80000100a00 */
[----:B------:R-:W-:Y:S04]  /*39300*/  LDS R165, [R240+0x8400] ;  /* 0x00840000f0a57984 */ /* 0x000fe80000000800 */
[----:B------:R-:W-:Y:S04]  /*39310*/  LDS R167, [R240+0xa400] ;  /* 0x00a40000f0a77984 */ /* 0x000fe80000000800 */
[----:B-1----:R-:W2:Y:S04]  /*39320*/  LDL.LU.64 R82, [R1+0x3d90] ;  /* 0x003d900001527983 */ /* 0x002ea80000300a00 */
[----:B------:R-:W2:Y:S04]  /*39330*/  LDL.LU.64 R80, [R1+0x3d88] ;  /* 0x003d880001507983 */ /* 0x000ea80000300a00 */
[----:B------:R-:W-:Y:S04]  /*39340*/  STL.64 [R1+0xa50], R220 ;  /* 0x000a50dc01007387 */ /* 0x000fe80000100a00 */
[----:B------:R1:W-:Y:S01]  /*39350*/  STL.64 [R1+0xa58], R222 ;  /* 0x000a58de01007387 */ /* 0x0003e20000100a00 */
[----:B------:R-:W-:Y:S01]  /*39360*/  MOV R252, R67 ;  /* 0x0000004300fc7202 */ /* 0x000fe20000000f00 */
[----:B------:R-:W-:Y:S01]  /*39370*/  IMAD.MOV.U32 R64, RZ, RZ, R155 ;  /* 0x000000ffff407224 */ /* 0x000fe200078e009b */
[----:B------:R-:W-:Y:S01]  /*39380*/  MOV R65, R154 ;  /* 0x0000009a00417202 */ /* 0x000fe20000000f00 */
[----:B------:R-:W-:Y:S01]  /*39390*/  LDS R159, [R240+0xa500] ;  /* 0x00a50000f09f7984 */ /* 0x000fe20000000800 */
[----:B------:R-:W-:Y:S03]  /*393a0*/  HMMA.1688.F32.TF32 R8, R144, R10, R148 ;  /* 0x0000000a9008723c */ /* 0x000fe60000081094 */
[----:B------:R-:W-:Y:S04]  /*393b0*/  LDS R32, [R3+0x8680] ;  /* 0x0086800003207984 */ /* 0x000fe80000000800 */
[----:B-1----:R-:W4:Y:S04]  /*393c0*/  LDL.LU.64 R222, [R1+0x3d80] ;  /* 0x003d800001de7983 */ /* 0x002f280000300a00 */
[----:B------:R-:W4:Y:S04]  /*393d0*/  LDL.LU.64 R220, [R1+0x3d78] ;  /* 0x003d780001dc7983 */ /* 0x000f280000300a00 */
[----:B------:R-:W-:Y:S04]  /*393e0*/  STL.64 [R1+0xb60], R224 ;  /* 0x000b60e001007387 */ /* 0x000fe80000100a00 */
[----:B------:R1:W-:Y:S01]  /*393f0*/  STL.64 [R1+0xb68], R226 ;  /* 0x000b68e201007387 */ /* 0x0003e20000100a00 */
[----:B------:R-:W-:-:S02]  /*39400*/  IMAD.MOV.U32 R66, RZ, RZ, R153 ;  /* 0x000000ffff427224 */ /* 0x000fc400078e0099 */
[----:B------:R-:W-:Y:S01]  /*39410*/  IMAD.MOV.U32 R67, RZ, RZ, R152 ;  /* 0x000000ffff437224 */ /* 0x000fe200078e0098 */
[----:B------:R-:W-:Y:S04]  /*39420*/  LDS R154, [R3+0xa580] ;  /* 0x00a58000039a7984 */ /* 0x000fe80000000800 */
[----:B------:R-:W-:Y:S04]  /*39430*/  LDS R152, [R3+0x8580] ;  /* 0x0085800003987984 */ /* 0x000fe80000000800 */
[----:B-1----:R-:W2:Y:S04]  /*39440*/  LDL.LU.64 R226, [R1+0x3d70] ;  /* 0x003d700001e27983 */ /* 0x002ea80000300a00 */
[----:B------:R-:W2:Y:S04]  /*39450*/  LDL.LU.64 R224, [R1+0x3d68] ;  /* 0x003d680001e07983 */ /* 0x000ea80000300a00 */
[----:B------:R-:W-:Y:S04]  /*39460*/  STL.64 [R1+0xc50], R76 ;  /* 0x000c504c01007387 */ /* 0x000fe80000100a00 */
[----:B------:R1:W-:Y:S04]  /*39470*/  STL.64 [R1+0xc58], R78 ;  /* 0x000c584e01007387 */ /* 0x0003e80000100a00 */
        /* <DEDUP_REMOVED lines=13> */
[----:B------:R-:W1:Y:S04]  /*39550*/  LDS R151, [R240+0xa600] ;  /* 0x00a60000f0977984 */ /* 0x000e680000000800 */
[----:B-1----:R-:W2:Y:S04]  /*39560*/  LDL.LU.64 R238, [R1+0x3d40] ;  /* 0x003d400001ee7983 */ /* 0x002ea80000300a00 */
[----:B------:R-:W2:Y:S01]  /*39570*/  LDL.LU.64 R236, [R1+0x3d38] ;  /* 0x003d380001ec7983 */ /* 0x000ea20000300a00 */
[-C--:B------:R-:W-:Y:S03]  /*39580*/  HMMA.1688.F32.TF32 R64, R168, R28.reuse, R64 ;  /* 0x0000001ca840723c */ /* 0x080fe60000081040 */
[----:B------:R-:W1:Y:S04]  /*39590*/  LDS R33, [R240+0x8680] ;  /* 0x00868000f0217984 */ /* 0x000e680000000800 */
[----:B------:R-:W-:Y:S04]  /*395a0*/  LDS R144, [R3+0x8700] ;  /* 0x0087000003907984 */ /* 0x000fe80000000800 */
[----:B------:R-:W-:Y:S04]  /*395b0*/  LDS R146, [R3+0xa700] ;  /* 0x00a7000003927984 */ /* 0x000fe80000000800 */
[----:B------:R-:W-:Y:S04]  /*395c0*/  LDS R145, [R240+0x8700] ;  /* 0x00870000f0917984 */ /* 0x000fe80000000800 */
[----:B------:R-:W1:Y:S04]  /*395d0*/  LDS R147, [R240+0xa700] ;  /* 0x00a70000f0937984 */ /* 0x000e680000000800 */
[----:B------:R-:W-:Y:S04]  /*395e0*/  STL.64 [R1+0xf60], R64 ;  /* 0x000f604001007387 */ /* 0x000fe80000100a00 */
[----:B------:R2:W-:Y:S04]  /*395f0*/  STL.64 [R1+0xf68], R66 ;  /* 0x000f684201007387 */ /* 0x0005e80000100a00 */
[----:B------:R-:W-:Y:S04]  /*39600*/  LDS R72, [R3+0x8780] ;  /* 0x0087800003487984 */ /* 0x000fe80000000800 */
[----:B------:R-:W1:Y:S01]  /*39610*/  LDS R73, [R240+0x8780] ;  /* 0x00878000f0497984 */ /* 0x000e620000000800 */
[-C--:B------:R-:W-:Y:S08]  /*39620*/  HMMA.1688.F32.TF32 R104, R148, R28.reuse, R104 ;  /* 0x0000001c9468723c */ /* 0x080ff00000081068 */
[-C--:B--2---:R-:W-:Y:S08]  /*39630*/  HMMA.1688.F32.TF32 R64, R164, R28.reuse, R236 ;  /* 0x0000001ca440723c */ /* 0x084ff000000810ec */
[-C--:B------:R-:W-:Y:S08]  /*39640*/  HMMA.1688.F32.TF32 R236, R160, R28.reuse, R60 ;  /* 0x0000001ca0ec723c */ /* 0x080ff0000008103c */
[-C--:B------:R-:W-:Y:S07]  /*39650*/  HMMA.1688.F32.TF32 R60, R152, R28.reuse, R92 ;  /* 0x0000001c983c723c */ /* 0x080fee000008105c */
[----:B------:R-:W-:Y:S04]  /*39660*/  STL.64 [R1+0x1150], R64 ;  /* 0x0011504001007387 */ /* 0x000fe80000100a00 */
[----:B------:R2:W-:Y:S02]  /*39670*/  STL.64 [R1+0x1158], R66 ;  /* 0x0011584201007387 */ /* 0x0005e40000100a00 */
[-C--:B--2---:R-:W-:Y:S02]  /*39680*/  HMMA.1688.F32.TF32 R64, R156, R28.reuse, R80 ;  /* 0x0000001c9c40723c */ /* 0x084fe40000081050 */
[----:B------:R-:W-:Y:S04]  /*39690*/  STL.64 [R1+0x1220], R236 ;  /* 0x001220ec01007387 */ /* 0x000fe80000100a00 */
[----:B------:R-:W-:Y:S04]  /*396a0*/  STL.64 [R1+0x1228], R238 ;  /* 0x001228ee01007387 */ /* 0x000fe80000100a00 */
[----:B------:R-:W2:Y:S11]  /*396b0*/  LDL.LU R80, [R1+0xdb0] ;  /* 0x000db00001507983 */ /* 0x000eb60000300800 */
[----:B------:R-:W-:Y:S02]  /*396c0*/  @!UPT UIADD3 URZ, URZ, URZ, URZ ;  /* 0x0000003f3f3ff290 */ /* 0x000fe4000fffe03f */
[----:B------:R-:W-:Y:S04]  /*396d0*/  STL.64 [R1+0x1350], R64 ;  /* 0x0013504001007387 */ /* 0x000fe80000100a00 */
[----:B------:R-:W-:Y:S04]  /*396e0*/  STL.64 [R1+0x1358], R66 ;  /* 0x0013584201007387 */ /* 0x000fe80000100a00 */
[----:B------:R-:W-:Y:S04]  /*396f0*/  STL.64 [R1+0x1410], R60 ;  /* 0x0014103c01007387 */ /* 0x000fe80000100a00 */
[----:B------:R1:W-:Y:S04]  /*39700*/  STL.64 [R1+0x1418], R62 ;  /* 0x0014183e01007387 */ /* 0x0003e80000100a00 */
[----:B------:R-:W2:Y:S04]  /*39710*/  LDL.LU R81, [R1+0xdb4] ;  /* 0x000db40001517983 */ /* 0x000ea80000300800 */
[----:B------:R-:W2:Y:S04]  /*39720*/  LDL.LU R82, [R1+0xdb8] ;  /* 0x000db80001527983 */ /* 0x000ea80000300800 */
[----:B------:R-:W2:Y:S01]  /*39730*/  LDL.LU R83, [R1+0xdbc] ;  /* 0x000dbc0001537983 */ /* 0x000ea20000300800 */
[-C--:B-1----:R-:W-:Y:S03]  /*39740*/  HMMA.1688.F32.TF32 R60, R32, R28.reuse, R120 ;  /* 0x0000001c203c723c */ /* 0x082fe60000081078 */
[----:B------:R-:W2:Y:S04]  /*39750*/  LDL.LU R92, [R1+0xef0] ;  /* 0x000ef000015c7983 */ /* 0x000ea80000300800 */
[----:B------:R-:W2:Y:S01]  /*39760*/  LDL.LU R93, [R1+0xef4] ;  /* 0x000ef400015d7983 */ /* 0x000ea20000300800 */
[-C--:B------:R-:W-:Y:S03]  /*39770*/  HMMA.1688.F32.TF32 R64, R144, R28.reuse, R116 ;  /* 0x0000001c9040723c */ /* 0x080fe60000081074 */
[----:B------:R-:W2:Y:S04]  /*39780*/  LDL.LU R94, [R1+0xef8] ;  /* 0x000ef800015e7983 */ /* 0x000ea80000300800 */
[----:B------:R-:W2:Y:S01]  /*39790*/  LDL.LU R95, [R1+0xefc] ;  /* 0x000efc00015f7983 */ /* 0x000ea20000300800 */
[----:B------:R-:W-:Y:S03]  /*397a0*/  HMMA.1688.F32.TF32 R28, R72, R28, R56 ;  /* 0x0000001c481c723c */ /* 0x000fe60000081038 */
[----:B------:R-:W3:Y:S04]  /*397b0*/  LDL.LU R236, [R1+0xc20] ;  /* 0x000c200001ec7983 */ /* 0x000ee80000300800 */
[----:B------:R-:W3:Y:S04]  /*397c0*/  LDL.LU R237, [R1+0xc24] ;  /* 0x000c240001ed7983 */ /* 0x000ee80000300800 */
[----:B------:R-:W3:Y:S04]  /*397d0*/  LDL.LU R238, [R1+0xc28] ;  /* 0x000c280001ee7983 */ /* 0x000ee80000300800 */
[----:B------:R-:W3:Y:S04]  /*397e0*/  LDL.LU R239, [R1+0xc2c] ;  /* 0x000c2c0001ef7983 */ /* 0x000ee80000300800 */
[----:B------:R-:W-:Y:S04]  /*397f0*/  STL.64 [R1+0x14c0], R104 ;  /* 0x0014c06801007387 */ /* 0x000fe80000100a00 */
[----:B------:R-:W-:Y:S04]  /*39800*/  STL.64 [R1+0x14c8], R106 ;  /* 0x0014c86a01007387 */ /* 0x000fe80000100a00 */
[----:B------:R1:W-:Y:S04]  /*39810*/  STL.64 [R1+0x1540], R60 ;  /* 0x0015403c01007387 */ /* 0x0003e80000100a00 */
[----:B------:R4:W-:Y:S04]  /*39820*/  STL.64 [R1+0x1548], R62 ;  /* 0x0015483e01007387 */ /* 0x0009e80000100a00 */
[----:B-1----:R-:W3:Y:S04]  /*39830*/  LDL.LU R60, [R1+0x1c0] ;  /* 0x0001c000013c7983 */ /* 0x002ee80000300800 */
[----:B------:R-:W-:Y:S04]  /*39840*/  STL.64 [R1+0x15c0], R64 ;  /* 0x0015c04001007387 */ /* 0x000fe80000100a00 */
[----:B------:R-:W-:Y:S04]  /*39850*/  STL.64 [R1+0x15c8], R66 ;  /* 0x0015c84201007387 */ /* 0x000fe80000100a00 */
[----:B------:R1:W-:Y:S04]  /*39860*/  STL.64 [R1+0x15d0], R28 ;  /* 0x0015d01c01007387 */ /* 0x0003e80000100a00 */
[----:B------:R1:W-:Y:S04]  /*39870*/  STL.64 [R1+0x15d8], R30 ;  /* 0x0015d81e01007387 */ /* 0x0003e80000100a00 */
[----:B------:R-:W3:Y:S04]  /*39880*/  LDL.LU R61, [R1+0x1c4] ;  /* 0x0001c400013d7983 */ /* 0x000ee80000300800 */
        /* <DEDUP_REMOVED lines=16> */
[----:B------:R-:W-:-:S03]  /*39990*/  IMAD.MOV.U32 R121, RZ, RZ, R2 ;  /* 0x000000ffff797224 */ /* 0x000fc600078e0002 */
[----:B------:R-:W4:Y:S01]  /*399a0*/  LDL.LU R117, [R1+0xf4] ;  /* 0x0000f40001757983 */ /* 0x000f220000300800 */
[----:B------:R-:W-:-:S03]  /*399b0*/  MOV R122, R241 ;  /* 0x000000f1007a7202 */ /* 0x000fc60000000f00 */
[----:B------:R-:W4:Y:S01]  /*399c0*/  LDL.LU R118, [R1+0xf8] ;  /* 0x0000f80001767983 */ /* 0x000f220000300800 */
[----:B------:R-:W-:-:S03]  /*399d0*/  IMAD.MOV.U32 R123, RZ, RZ, R242 ;  /* 0x000000ffff7b7224 */ /* 0x000fc600078e00f2 */
[----:B------:R-:W4:Y:S04]  /*399e0*/  LDL.LU R119, [R1+0xfc] ;  /* 0x0000fc0001777983 */ /* 0x000f280000300800 */
[----:B------:R-:W4:Y:S04]  /*399f0*/  LDL.LU R0, [R1+0x3d34] ;  /* 0x003d340001007983 */ /* 0x000f280000300800 */
[----:B------:R-:W4:Y:S04]  /*39a00*/  LDL.LU R2, [R1+0x3d30] ;  /* 0x003d300001027983 */ /* 0x000f280000300800 */
[----:B------:R-:W4:Y:S04]  /*39a10*/  LDL.LU R241, [R1+0x3d2c] ;  /* 0x003d2c0001f17983 */ /* 0x000f280000300800 */
[----:B------:R-:W4:Y:S01]  /*39a20*/  LDL.LU R242, [R1+0x3d28] ;  /* 0x003d280001f27983 */ /* 0x000f220000300800 */
[-C--:B--2---:R-:W-:Y:S08]  /*39a30*/  HMMA.1688.F32.TF32 R92, R40, R20.reuse, R92 ;  /* 0x00000014285c723c */ /* 0x084ff0000008105c */
[-C--:B------:R-:W-:Y:S11]  /*39a40*/  HMMA.1688.F32.TF32 R104, R44, R20.reuse, R80 ;  /* 0x000000142c68723c */ /* 0x080ff60000081050 */
[----:B------:R-:W-:Y:S04]  /*39a50*/  @!UPT UIADD3 URZ, URZ, URZ, URZ ;  /* 0x0000003f3f3ff290 */ /* 0x000fe8000fffe03f */
[----:B------:R-:W-:Y:S04]  /*39a60*/  STL.64 [R1+0x4e0], R92 ;  /* 0x0004e05c01007387 */ /* 0x000fe80000100a00 */
[----:B------:R3:W-:Y:S04]  /*39a70*/  STL.64 [R1+0x4e8], R94 ;  /* 0x0004e85e01007387 */ /* 0x0007e80000100a00 */
[----:B------:R-:W2:Y:S01]  /*39a80*/  LDL.LU R80, [R1+0xc60] ;  /* 0x000c600001507983 */ /* 0x000ea20000300800 */
[-C--:B---3--:R-:W-:Y:S03]  /*39a90*/  HMMA.1688.F32.TF32 R92, R68, R20.reuse, R236 ;  /* 0x00000014445c723c */ /* 0x088fe600000810ec */
[----:B------:R-:W-:Y:S04]  /*39aa0*/  STL.64 [R1+0x560], R104 ;  /* 0x0005606801007387 */ /* 0x000fe80000100a00 */
[----:B------:R-:W-:Y:S11]  /*39ab0*/  STL.64 [R1+0x568], R106 ;  /* 0x0005686a01007387 */ /* 0x000ff60000100a00 */
[----:B------:R-:W-:Y:S05]  /*39ac0*/  @!UPT UIADD3 URZ, URZ, URZ, URZ ;  /* 0x0000003f3f3ff290 */ /* 0x000fea000fffe03f */
[----:B------:R1:W-:Y:S04]  /*39ad0*/  STL.64 [R1+0x570], R92 ;  /* 0x0005705c01007387 */ /* 0x0003e80000100a00 */
[----:B------:R3:W-:Y:S04]  /*39ae0*/  STL.64 [R1+0x578], R94 ;  /* 0x0005785e01007387 */ /* 0x0007e80000100a00 */
[----:B------:R-:W2:Y:S04]  /*39af0*/  LDL.LU R81, [R1+0xc64] ;  /* 0x000c640001517983 */ /* 0x000ea80000300800 */
[----:B------:R-:W2:Y:S04]  /*39b00*/  LDL.LU R82, [R1+0xc68] ;  /* 0x000c680001527983 */ /* 0x000ea80000300800 */
[----:B------:R-:W2:Y:S04]  /*39b10*/  LDL.LU R83, [R1+0xc6c] ;  /* 0x000c6c0001537983 */ /* 0x000ea80000300800 */
[----:B-1----:R-:W2:Y:S04]  /*39b20*/  LDL.LU R92, [R1+0xe30] ;  /* 0x000e3000015c7983 */ /* 0x002ea80000300800 */
[----:B------:R-:W2:Y:S04]  /*39b30*/  LDL.LU R93, [R1+0xe34] ;  /* 0x000e3400015d7983 */ /* 0x000ea80000300800 */
[----:B---3--:R-:W2:Y:S04]  /*39b40*/  LDL.LU R94, [R1+0xe38] ;  /* 0x000e3800015e7983 */ /* 0x008ea80000300800 */
[----:B------:R-:W2:Y:S04]  /*39b50*/  LDL.LU R95, [R1+0xe3c] ;  /* 0x000e3c00015f7983 */ /* 0x000ea80000300800 */
[----:B------:R-:W3:Y:S01]  /*39b60*/  LDL.LU R104, [R1+0xf40] ;  /* 0x000f400001687983 */ /* 0x000ee20000300800 */
[-C--:B----4-:R-:W-:Y:S03]  /*39b70*/  HMMA.1688.F32.TF32 R64, R36, R20.reuse, R64 ;  /* 0x000000142440723c */ /* 0x090fe60000081040 */
[----:B------:R-:W3:Y:S04]  /*39b80*/  LDL.LU R105, [R1+0xf44] ;  /* 0x000f440001697983 */ /* 0x000ee80000300800 */
[----:B------:R-:W3:Y:S04]  /*39b90*/  LDL.LU R106, [R1+0xf48] ;  /* 0x000f4800016a7983 */ /* 0x000ee80000300800 */
[----:B------:R-:W3:Y:S11]  /*39ba0*/  LDL.LU R107, [R1+0xf4c] ;  /* 0x000f4c00016b7983 */ /* 0x000ef60000300800 */
[----:B------:R-:W-:Y:S01]  /*39bb0*/  @!UPT UIADD3 URZ, URZ, URZ, URZ ;  /* 0x0000003f3f3ff290 */ /* 0x000fe2000fffe03f */
[----:B------:R-:W-:Y:S04]  /*39bc0*/  STL.64 [R1+0xaf0], R64 ;  /* 0x000af04001007387 */ /* 0x000fe80000100a00 */
[----:B------:R1:W-:Y:S04]  /*39bd0*/  STL.64 [R1+0xaf8], R66 ;  /* 0x000af84201007387 */ /* 0x0003e80000100a00 */
[----:B-1----:R-:W4:Y:S04]  /*39be0*/  LDL.LU.64 R66, [R1+0x3d20] ;  /* 0x003d200001427983 */ /* 0x002f280000300a00 */
[----:B------:R-:W4:Y:S01]  /*39bf0*/  LDL.LU.64 R64, [R1+0x3d18] ;  /* 0x003d180001407983 */ /* 0x000f220000300a00 */
[-C--:B------:R-:W-:Y:S11]  /*39c00*/  HMMA.1688.F32.TF32 R28, R180, R20.reuse, R28 ;  /* 0x00000014b41c723c */ /* 0x080ff6000008101c */
[----:B------:R-:W-:Y:S11]  /*39c10*/  @!UPT UIADD3 URZ, URZ, URZ, URZ ;  /* 0x0000003f3f3ff290 */ /* 0x000ff6000fffe03f */
[----:B------:R-:W-:Y:S01]  /*39c20*/  @!UPT UIADD3 URZ, URZ, URZ, URZ ;  /* 0x0000003f3f3ff290 */ /* 0x000fe2000fffe03f */
[----:B------:R-:W-:Y:S04]  /*39c30*/  STL.64 [R1+0xb90], R28 ;  /* 0x000b901c01007387 */ /* 0x000fe80000100a00 */
[----:B------:R1:W-:Y:S02]  /*39c40*/  STL.64 [R1+0xb98], R30 ;  /* 0x000b981e01007387 */ /* 0x0003e40000100a00 */
[-C--:B-1----:R-:W-:Y:S02]  /*39c50*/  HMMA.1688.F32.TF32 R28, R176, R20.reuse, R60 ;  /* 0x00000014b01c723c */ /* 0x082fe4000008103c */
[----:B------:R-:W1:Y:S04]  /*39c60*/  LDSM.16.M88.4 R60, [R243+0x41000] ;  /* 0x04100000f33c783b */ /* 0x000e680000000200 */
[----:B-1----:R-:W-:Y:S11]  /*39c70*/  STL [R1+0x3c24], R62 ;  /* 0x003c243e01007387 */ /* 0x002ff60000100800 */
[----:B------:R-:W-:Y:S06]  /*39c80*/  @!UPT UIADD3 URZ, URZ, URZ, URZ ;  /* 0x0000003f3f3ff290 */ /* 0x000fec000fffe03f */
[----:B------:R-:W-:Y:S04]  /*39c90*/  STL.64 [R1+0xc80], R28 ;  /* 0x000c801c01007387 */ /* 0x000fe80000100a00 */
[----:B------:R1:W-:Y:S02]  /*39ca0*/  STL.64 [R1+0xc88], R30 ;  /* 0x000c881e01007387 */ /* 0x0003e40000100a00 */
[-C--:B-1----:R-:W-:Y:S02]  /*39cb0*/  HMMA.1688.F32.TF32 R28, R172, R20.reuse, R56 ;  /* 0x00000014ac1c723c */ /* 0x082fe40000081038 */
[----:B------:R-:W1:Y:S04]  /*39cc0*/  LDSM.16.M88.4 R56, [R243+0x41800] ;  /* 0x04180000f338783b */ /* 0x000e680000000200 */
[----:B------:R-:W-:Y:S02]  /*39cd0*/  STL [R1+0x3c20], R63 ;  /* 0x003c203f01007387 */ /* 0x000fe40000100800 */
[-C--:B------:R-:W-:Y:S02]  /*39ce0*/  HMMA.1688.F32.TF32 R116, R168, R20.reuse, R116 ;  /* 0x00000014a874723c */ /* 0x080fe40000081074 */
[----:B-1----:R-:W-:Y:S11]  /*39cf0*/  STL [R1+0x3c2c], R58 ;  /* 0x003c2c3a01007387 */ /* 0x002ff60000100800 */
[----:B------:R-:W-:Y:S02]  /*39d00*/  @!UPT UIADD3 URZ, URZ, URZ, URZ ;  /* 0x0000003f3f3ff290 */ /* 0x000fe4000fffe03f */
[----:B------:R-:W-:Y:S04]  /*39d10*/  STL.64 [R1+0xd90], R28 ;  /* 0x000d901c01007387 */ /* 0x000fe80000100a00 */
[----:B------:R1:W-:Y:S02]  /*39d20*/  STL.64 [R1+0xd98], R30 ;  /* 0x000d981e01007387 */ /* 0x0003e40000100a00 */
[-C--:B-1----:R-:W-:Y:S02]  /*39d30*/  HMMA.1688.F32.TF32 R28, R164, R20.reuse, R120 ;  /* 0x00000014a41c723c */ /* 0x082fe40000081078 */
[----:B------:R-:W-:Y:S04]  /*39d40*/  STL [R1+0x3c28], R59 ;  /* 0x003c283b01007387 */ /* 0x000fe80000100800 */
[----:B------:R-:W-:Y:S04]  /*39d50*/  STL.64 [R1+0xe90], R116 ;  /* 0x000e907401007387 */ /* 0x000fe80000100a00 */
[----:B------:R-:W-:Y:S11]  /*39d60*/  STL.64 [R1+0xe98], R118 ;  /* 0x000e987601007387 */ /* 0x000ff60000100a00 */
[----:B------:R-:W-:Y:S02]  /*39d70*/  @!UPT UIADD3 URZ, URZ, URZ, URZ ;  /* 0x0000003f3f3ff290 */ /* 0x000fe4000fffe03f */
[----:B------:R-:W-:Y:S04]  /*39d80*/  STL.64 [R1+0xf70], R28 ;  /* 0x000f701c01007387 */ /* 0x000fe80000100a00 */
[----:B------:R1:W-:Y:S02]  /*39d90*/  STL.64 [R1+0xf78], R30 ;  /* 0x000f781e01007387 */ /* 0x0003e40000100a00 */
[----:B-1----:R-:W-:Y:S01]  /*39da0*/  HMMA.1688.F32.TF32 R28, R152, R20, R96 ;  /* 0x00000014981c723c */ /* 0x002fe20000081060 */
[----:B------:R-:W-:Y:S01]  /*39db0*/  IMAD.MOV.U32 R236, RZ, RZ, R242 ;  /* 0x000000ffffec7224 */ /* 0x000fe200078e00f2 */
[----:B------:R-:W-:Y:S01]  /*39dc0*/  MOV R237, R241 ;  /* 0x000000f100ed7202 */ /* 0x000fe20000000f00 */
[----:B------:R-:W-:Y:S02]  /*39dd0*/  IMAD.MOV.U32 R238, RZ, RZ, R2 ;  /* 0x000000ffffee7224 */ /* 0x000fe400078e0002 */
[----:B------:R-:W-:-:S03]  /*39de0*/  IMAD.MOV.U32 R239, RZ, RZ, R0 ;  /* 0x000000ffffef7224 */ /* 0x000fc600078e0000 */
[-C--:B----4-:R-:W-:Y:S08]  /*39df0*/  HMMA.1688.F32.TF32 R116, R160, R20.reuse, R64 ;  /* 0x00000014a074723c */ /* 0x090ff00000081040 */
[-C--:B------:R-:W-:Y:S11]  /*39e00*/  HMMA.1688.F32.TF32 R64, R156, R20.reuse, R84 ;  /* 0x000000149c40723c */ /* 0x080ff60000081054 */
[----:B------:R-:W-:Y:S04]  /*39e10*/  @!UPT UIADD3 URZ, URZ, URZ, URZ ;  /* 0x0000003f3f3ff290 */ /* 0x000fe8000fffe03f */
[----:B------:R-:W-:Y:S04]  /*39e20*/  STL.64 [R1+0x1190], R116 ;  /* 0x0011907401007387 */ /* 0x000fe80000100a00 */
[----:B------:R-:W-:Y:S04]  /*39e30*/  STL.64 [R1+0x1198], R118 ;  /* 0x0011987601007387 */ /* 0x000fe80000100a00 */
[----:B------:R-:W-:Y:S04]  /*39e40*/  STL.64 [R1+0x1260], R64 ;  /* 0x0012604001007387 */ /* 0x000fe80000100a00 */
[----:B------:R-:W-:Y:S04]  /*39e50*/  STL.64 [R1+0x1268], R66 ;  /* 0x0012684201007387 */ /* 0x000fe80000100a00 */
[----:B------:R-:W-:Y:S04]  /*39e60*/  STL.64 [R1+0x1370], R28 ;  /* 0x0013701c01007387 */ /* 0x000fe80000100a00 */
[----:B------:R1:W-:Y:S02]  /*39e70*/  STL.64 [R1+0x1378], R30 ;  /* 0x0013781e01007387 */ /* 0x0003e40000100a00 */
[-C--:B-1----:R-:W-:Y:S08]  /*39e80*/  HMMA.1688.F32.TF32 R28, R144, R20.reuse, R140 ;  /* 0x00000014901c723c */ /* 0x082ff0000008108c */
[-C--:B------:R-:W-:Y:S08]  /*39e90*/  HMMA.1688.F32.TF32 R84, R148, R20.reuse, R108 ;  /* 0x000000149454723c */ /* 0x080ff0000008106c */
[----:B------:R-:W-:Y:S08]  /*39ea0*/  HMMA.1688.F32.TF32 R64, R32, R20, R124 ;  /* 0x000000142040723c */ /* 0x000ff0000008107c */
[----:B------:R-:W-:Y:S01]  /*39eb0*/  MOV R242, R28 ;  /* 0x0000001c00f27202 */ /* 0x000fe20000000f00 */
[----:B------:R-:W-:Y:S01]  /*39ec0*/  IMAD.MOV.U32 R241, RZ, RZ, R29 ;  /* 0x000000fffff17224 */ /* 0x000fe200078e001d */
[----:B------:R-:W-:Y:S01]  /*39ed0*/  MOV R0, R31 ;  /* 0x0000001f00007202 */ /* 0x000fe20000000f00 */
[----:B------:R-:W-:-:S02]  /*39ee0*/  IMAD.MOV.U32 R2, RZ, RZ, R30 ;  /* 0x000000ffff027224 */ /* 0x000fc400078e001e */
[----:B------:R-:W-:Y:S08]  /*39ef0*/  HMMA.1688.F32.TF32 R28, R72, R20, R52 ;  /* 0x00000014481c723c */ /* 0x000ff00000081034 */
[-C--:B---3--:R-:W-:Y:S01]  /*39f00*/  HMMA.1688.F32.TF32 R20, R40, R60.reuse, R104 ;  /* 0x0000003c2814723c */ /* 0x088fe20000081068 */
[----:B------:R-:W-:Y:S04]  /*39f10*/  STL.64 [R1+0x1430], R84 ;  /* 0x0014305401007387 */ /* 0x000fe80000100a00 */
[----:B------:R-:W-:Y:S04]  /*39f20*/  STL.64 [R1+0x1438], R86 ;  /* 0x0014385601007387 */ /* 0x000fe80000100a00 */
[----:B------:R-:W-:Y:S04]  /*39f30*/  STL.64 [R1+0x14f0], R64 ;  /* 0x0014f04001007387 */ /* 0x000fe80000100a00 */
[----:B------:R-:W-:Y:S01]  /*39f40*/  STL.64 [R1+0x14f8], R66 ;  /* 0x0014f84201007387 */ /* 0x000fe20000100a00 */
[-C--:B--2---:R-:W-:Y:S03]  /*39f50*/  HMMA.1688.F32.TF32 R52, R44, R60.reuse, R92 ;  /* 0x0000003c2c34723c */ /* 0x084fe6000008105c */
[----:B------:R-:W-:Y:S04]  /*39f60*/  STL [R1+0x3a98], R2 ;  /* 0x003a980201007387 */ /* 0x000fe80000100800 */
[----:B------:R-:W-:Y:S04]  /*39f70*/  STL [R1+0x3a94], R242 ;  /* 0x003a94f201007387 */ /* 0x000fe80000100800 */
[----:B------:R-:W-:Y:S04]  /*39f80*/  STL [R1+0x3a90], R241 ;  /* 0x003a90f101007387 */ /* 0x000fe80000100800 */
[----:B------:R-:W-:Y:S04]  /*39f90*/  STL [R1+0x3a8c], R0 ;  /* 0x003a8c0001007387 */ /* 0x000fe80000100800 */
[----:B------:R-:W-:Y:S04]  /*39fa0*/  STL.64 [R1+0x15b0], R28 ;  /* 0x0015b01c01007387 */ /* 0x000fe80000100a00 */
[----:B------:R1:W-:Y:S04]  /*39fb0*/  STL.64 [R1+0x15b8], R30 ;  /* 0x0015b81e01007387 */ /* 0x0003e80000100a00 */
[----:B------:R-:W-:Y:S04]  /*39fc0*/  STL.64 [R1+0x460], R20 ;  /* 0x0004601401007387 */ /* 0x000fe80000100a00 */
[----:B------:R2:W-:Y:S01]  /*39fd0*/  STL.64 [R1+0x468], R22 ;  /* 0x0004681601007387 */ /* 0x0005e20000100a00 */
[-C--:B-1----:R-:W-:Y:S08]  /*39fe0*/  HMMA.1688.F32.TF32 R28, R68, R60.reuse, R80 ;  /* 0x0000003c441c723c */ /* 0x082ff00000081050 */
[-C--:B--2---:R-:W-:Y:S01]  /*39ff0*/  HMMA.1688.F32.TF32 R20, R36, R60.reuse, R236 ;  /* 0x0000003c2414723c */ /* 0x084fe200000810ec */
[----:B------:R1:W-:Y:S04]  /*3a000*/  STL.64 [R1+0x470], R52 ;  /* 0x0004703401007387 */ /* 0x0003e80000100a00 */
[----:B------:R2:W-:Y:S04]  /*3a010*/  STL.64 [R1+0x478], R54 ;  /* 0x0004783601007387 */ /* 0x0005e80000100a00 */
[----:B------:R-:W3:Y:S06]  /*3a020*/  LDL.LU R80, [R1+0x110] ;  /* 0x0001100001507983 */ /* 0x000eec0000300800 */
[----:B------:R4:W-:Y:S04]  /*3a030*/  STL.64 [R1+0x480], R28 ;  /* 0x0004801c01007387 */ /* 0x0009e80000100a00 */
[----:B------:R1:W-:Y:S04]  /*3a040*/  STL.64 [R1+0x488], R30 ;  /* 0x0004881e01007387 */ /* 0x0003e80000100a00 */
[----:B------:R-:W-:Y:S04]  /*3a050*/  STL.64 [R1+0x980], R20 ;  /* 0x0009801401007387 */ /* 0x000fe80000100a00 */
[----:B------:R1:W-:Y:S04]  /*3a060*/  STL.64 [R1+0x988], R22 ;  /* 0x0009881601007387 */ /* 0x0003e80000100a00 */
        /* <DEDUP_REMOVED lines=19> */
[----:B-1----:R-:W3:Y:S04]  /*3a1a0*/  LDL.LU R52, [R1+0x300] ;  /* 0x0003000001347983 */ /* 0x002ee80000300800 */
[----:B------:R-:W3:Y:S04]  /*3a1b0*/  LDL.LU R53, [R1+0x304] ;  /* 0x0003040001357983 */ /* 0x000ee80000300800 */
[----:B--2---:R-:W3:Y:S04]  /*3a1c0*/  LDL.LU R54, [R1+0x308] ;  /* 0x0003080001367983 */ /* 0x004ee80000300800 */
[----:B------:R-:W3:Y:S04]  /*3a1d0*/  LDL.LU R55, [R1+0x30c] ;  /* 0x00030c0001377983 */ /* 0x000ee80000300800 */
        /* <DEDUP_REMOVED lines=20> */
[----:B----4-:R-:W4:Y:S04]  /*3a320*/  LDL.LU R28, [R1+0xd40] ;  /* 0x000d4000011c7983 */ /* 0x010f280000300800 */
        /* <DEDUP_REMOVED lines=11> */
[-C--:B------:R-:W-:Y:S08]  /*3a3e0*/  HMMA.1688.F32.TF32 R76, R160, R60.reuse, R76 ;  /* 0x0000003ca04c723c */ /* 0x080ff0000008104c */
[-C--:B------:R-:W-:Y:S08]  /*3a3f0*/  HMMA.1688.F32.TF32 R48, R72, R60.reuse, R48 ;  /* 0x0000003c4830723c */ /* 0x080ff00000081030 */
[-C--:B---3--:R-:W-:Y:S08]  /*3a400*/  HMMA.1688.F32.TF32 R20, R180, R60.reuse, R52 ;  /* 0x0000003cb414723c */ /* 0x088ff00000081034 */
[-C--:B------:R-:W-:Y:S08]  /*3a410*/  HMMA.1688.F32.TF32 R52, R176, R60.reuse, R140 ;  /* 0x0000003cb034723c */ /* 0x080ff0000008108c */
[-C--:B--2---:R-:W-:Y:S07]  /*3a420*/  HMMA.1688.F32.TF32 R124, R172, R60.reuse, R124 ;  /* 0x0000003cac7c723c */ /* 0x084fee000008107c */
[----:B------:R-:W-:Y:S04]  /*3a430*/  STL.64 [R1+0xb00], R20 ;  /* 0x000b001401007387 */ /* 0x000fe80000100a00 */
[----:B------:R1:W-:Y:S02]  /*3a440*/  STL.64 [R1+0xb08], R22 ;  /* 0x000b081601007387 */ /* 0x0003e40000100a00 */
[-C--:B-1----:R-:W-:Y:S02]  /*3a450*/  HMMA.1688.F32.TF32 R20, R168, R60.reuse, R108 ;  /* 0x0000003ca814723c */ /* 0x082fe4000008106c */
[----:B------:R-:W-:Y:S04]  /*3a460*/  STL.64 [R1+0xbd0], R52 ;  /* 0x000bd03401007387 */ /* 0x000fe80000100a00 */
[----:B------:R1:W-:Y:S04]  /*3a470*/  STL.64 [R1+0xbd8], R54 ;  /* 0x000bd83601007387 */ /* 0x0003e80000100a00 */
[----:B------:R-:W-:Y:S04]  /*3a480*/  STL.64 [R1+0xcb0], R124 ;  /* 0x000cb07c01007387 */ /* 0x000fe80000100a00 */
[----:B------:R-:W-:Y:S01]  /*3a490*/  STL.64 [R1+0xcb8], R126 ;  /* 0x000cb87e01007387 */ /* 0x000fe20000100a00 */
[-C--:B-1----:R-:W-:Y:S08]  /*3a4a0*/  HMMA.1688.F32.TF32 R52, R164, R60.reuse, R96 ;  /* 0x0000003ca434723c */ /* 0x082ff00000081060 */
[----:B------:R-:W-:Y:S04]  /*3a4b0*/  STL.64 [R1+0xdb0], R20 ;  /* 0x000db01401007387 */ /* 0x000fe80000100a00 */
[----:B------:R1:W-:Y:S02]  /*3a4c0*/  STL.64 [R1+0xdb8], R22 ;  /* 0x000db81601007387 */ /* 0x0003e40000100a00 */
[-C--:B-1----:R-:W-:Y:S09]  /*3a4d0*/  HMMA.1688.F32.TF32 R20, R156, R60.reuse, R88 ;  /* 0x0000003c9c14723c */ /* 0x082ff20000081058 */
[----:B------:R-:W-:Y:S04]  /*3a4e0*/  STL.64 [R1+0xea0], R52 ;  /* 0x000ea03401007387 */ /* 0x000fe80000100a00 */
[----:B------:R1:W-:Y:S04]  /*3a4f0*/  STL.64 [R1+0xea8], R54 ;  /* 0x000ea83601007387 */ /* 0x0003e80000100a00 */
[----:B------:R-:W-:Y:S04]  /*3a500*/  STL.64 [R1+0xf40], R76 ;  /* 0x000f404c01007387 */ /* 0x000fe80000100a00 */
[----:B------:R2:W-:Y:S01]  /*3a510*/  STL.64 [R1+0xf48], R78 ;  /* 0x000f484e01007387 */ /* 0x0005e20000100a00 */
[-C--:B-1----:R-:W-:Y:S03]  /*3a520*/  HMMA.1688.F32.TF32 R52, R152, R60.reuse, R100 ;  /* 0x0000003c9834723c */ /* 0x082fe60000081064 */
[----:B------:R-:W-:Y:S05]  /*3a530*/  STL.64 [R1+0x11a0], R20 ;  /* 0x0011a01401007387 */ /* 0x000fea0000100a00 */
[-C--:B--2---:R-:W-:Y:S01]  /*3a540*/  HMMA.1688.F32.TF32 R76, R148, R60.reuse, R112 ;  /* 0x0000003c944c723c */ /* 0x084fe20000081070 */
[----:B------:R1:W-:Y:S07]  /*3a550*/  STL.64 [R1+0x11a8], R22 ;  /* 0x0011a81601007387 */ /* 0x0003ee0000100a00 */
[----:B-1----:R-:W-:Y:S07]  /*3a560*/  HMMA.1688.F32.TF32 R20, R32, R60, R128 ;  /* 0x0000003c2014723c */ /* 0x002fee0000081080 */
[----:B------:R-:W-:Y:S04]  /*3a570*/  STL.64 [R1+0x12a0], R52 ;  /* 0x0012a03401007387 */ /* 0x000fe80000100a00 */
[----:B------:R-:W-:Y:S04]  /*3a580*/  STL.64 [R1+0x12a8], R54 ;  /* 0x0012a83601007387 */ /* 0x000fe80000100a00 */
[----:B------:R-:W-:Y:S04]  /*3a590*/  STL.64 [R1+0x1380], R76 ;  /* 0x0013804c01007387 */ /* 0x000fe80000100a00 */
[----:B------:R-:W-:Y:S04]  /*3a5a0*/  STL.64 [R1+0x1388], R78 ;  /* 0x0013884e01007387 */ /* 0x000fe80000100a00 */
[----:B------:R-:W-:Y:S04]  /*3a5b0*/  STL.64 [R1+0x1460], R20 ;  /* 0x0014601401007387 */ /* 0x000fe80000100a00 */
[----:B------:R1:W-:Y:S02]  /*3a5c0*/  STL.64 [R1+0x1468], R22 ;  /* 0x0014681601007387 */ /* 0x0003e40000100a00 */
[----:B-1----:R-:W-:Y:S08]  /*3a5d0*/  HMMA.1688.F32.TF32 R20, R40, R56, R84 ;  /* 0x000000382814723c */ /* 0x002ff00000081054 */
[----:B------:R-:W-:Y:S11]  /*3a5e0*/  HMMA.1688.F32.TF32 R52, R144, R60, R132 ;  /* 0x0000003c9034723c */ /* 0x000ff60000081084 */
[----:B------:R-:W-:Y:S05]  /*3a5f0*/  @!UPT UIADD3 URZ, URZ, URZ, URZ ;  /* 0x0000003f3f3ff290 */ /* 0x000fea000fffe03f */
[----:B------:R-:W-:Y:S01]  /*3a600*/  IMAD.MOV.U32 R58, RZ, RZ, R20 ;  /* 0x000000ffff3a7224 */ /* 0x000fe200078e0014 */
[----:B------:R-:W-:Y:S01]  /*3a610*/  MOV R62, R22 ;  /* 0x00000016003e7202 */ /* 0x000fe20000000f00 */
[----:B------:R-:W-:Y:S02]  /*3a620*/  IMAD.MOV.U32 R59, RZ, RZ, R21 ;  /* 0x000000ffff3b7224 */ /* 0x000fe400078e0015 */
[----:B------:R-:W-:Y:S02]  /*3a630*/  IMAD.MOV.U32 R63, RZ, RZ, R23 ;  /* 0x000000ffff3f7224 */ /* 0x000fe400078e0017 */
[-C--:B------:R-:W-:Y:S01]  /*3a640*/  HMMA.1688.F32.TF32 R20, R44, R56.reuse, R64 ;  /* 0x000000382c14723c */ /* 0x080fe20000081040 */
[----:B------:R-:W-:Y:S04]  /*3a650*/  STL.64 [R1+0x14e0], R52 ;  /* 0x0014e03401007387 */ /* 0x000fe80000100a00 */
[----:B------:R-:W-:Y:S04]  /*3a660*/  STL.64 [R1+0x14e8], R54 ;  /* 0x0014e83601007387 */ /* 0x000fe80000100a00 */
[----:B------:R-:W-:Y:S01]  /*3a670*/  STL.64 [R1+0x1550], R48 ;  /* 0x0015503001007387 */ /* 0x000fe20000100a00 */
[-C--:B----4-:R-:W-:Y:S03]  /*3a680*/  HMMA.1688.F32.TF32 R28, R68, R56.reuse, R28 ;  /* 0x00000038441c723c */ /* 0x090fe6000008101c */
[----:B------:R1:W-:Y:S04]  /*3a690*/  STL.64 [R1+0x1558], R50 ;  /* 0x0015583201007387 */ /* 0x0003e80000100a00 */
[----:B------:R-:W-:Y:S04]  /*3a6a0*/  STL [R1+0x3c3c], R63 ;  /* 0x003c3c3f01007387 */ /* 0x000fe80000100800 */
[----:B------:R-:W-:Y:S04]  /*3a6b0*/  STL [R1+0x3c38], R62 ;  /* 0x003c383e01007387 */ /* 0x000fe80000100800 */
[----:B------:R-:W-:Y:S01]  /*3a6c0*/  STL [R1+0x3c34], R59 ;  /* 0x003c343b01007387 */ /* 0x000fe20000100800 */
[-C--:B-1----:R-:W-:Y:S03]  /*3a6d0*/  HMMA.1688.F32.TF32 R48, R36, R56.reuse, R116 ;  /* 0x000000382430723c */ /* 0x082fe60000081074 */
[----:B------:R-:W-:Y:S04]  /*3a6e0*/  STL [R1+0x3c30], R58 ;  /* 0x003c303a01007387 */ /* 0x000fe80000100800 */
[----:B------:R-:W-:Y:S04]  /*3a6f0*/  STL.64 [R1+0x3f0], R20 ;  /* 0x0003f01401007387 */ /* 0x000fe80000100a00 */
[----:B------:R1:W-:Y:S01]  /*3a700*/  STL.64 [R1+0x3f8], R22 ;  /* 0x0003f81601007387 */ /* 0x0003e20000100a00 */
[-C--:B------:R-:W-:Y:S03]  /*3a710*/  HMMA.1688.F32.TF32 R76, R152, R56.reuse, R208 ;  /* 0x00000038984c723c */ /* 0x080fe600000810d0 */
[----:B------:R-:W2:Y:S05]  /*3a720*/  LDSM.16.M88.4 R52, [R243+0x42000] ;  /* 0x04200000f334783b */ /* 0x000eaa0000000200 */
[-C--:B-1----:R-:W-:Y:S01]  /*3a730*/  HMMA.1688.F32.TF32 R20, R180, R56.reuse, R120 ;  /* 0x00000038b414723c */ /* 0x082fe20000081078 */
[----:B------:R-:W-:Y:S04]  /*3a740*/  STL.64 [R1+0x400], R28 ;  /* 0x0004001c01007387 */ /* 0x000fe80000100a00 */
[----:B------:R1:W-:Y:S04]  /*3a750*/  STL.64 [R1+0x408], R30 ;  /* 0x0004081e01007387 */ /* 0x0003e80000100a00 */
[----:B------:R-:W-:Y:S04]  /*3a760*/  STL.64 [R1+0x410], R48 ;  /* 0x0004103001007387 */ /* 0x000fe80000100a00 */
[----:B------:R-:W-:Y:S01]  /*3a770*/  STL.64 [R1+0x418], R50 ;  /* 0x0004183201007387 */ /* 0x000fe20000100a00 */
[-C--:B-1----:R-:W-:Y:S03]  /*3a780*/  HMMA.1688.F32.TF32 R28, R176, R56.reuse, R104 ;  /* 0x00000038b01c723c */ /* 0x082fe60000081068 */
[----:B------:R-:W1:Y:S06]  /*3a790*/  LDSM.16.M88.4 R48, [R243+0x42800] ;  /* 0x04280000f330783b */ /* 0x000e6c0000000200 */
[----:B------:R-:W-:Y:S04]  /*3a7a0*/  STL.64 [R1+0xa30], R20 ;  /* 0x000a301401007387 */ /* 0x000fe80000100a00 */
[----:B------:R3:W-:Y:S02]  /*3a7b0*/  STL.64 [R1+0xa38], R22 ;  /* 0x000a381601007387 */ /* 0x0007e40000100a00 */
[-C--:B---3--:R-:W-:Y:S08]  /*3a7c0*/  HMMA.1688.F32.TF32 R20, R172, R56.reuse, R92 ;  /* 0x00000038ac14723c */ /* 0x088ff0000008105c */
[----:B------:R-:W-:Y:S04]  /*3a7d0*/  STL.64 [R1+0xb30], R28 ;  /* 0x000b301c01007387 */ /* 0x000fe80000100a00 */
[----:B------:R3:W-:Y:S01]  /*3a7e0*/  STL.64 [R1+0xb38], R30 ;  /* 0x000b381e01007387 */ /* 0x0007e20000100a00 */
[-C--:B------:R-:W-:Y:S08]  /*3a7f0*/  HMMA.1688.F32.TF32 R60, R168, R56.reuse, R80 ;  /* 0x00000038a83c723c */ /* 0x080ff00000081050 */
[-C--:B---3--:R-:W-:Y:S02]  /*3a800*/  HMMA.1688.F32.TF32 R28, R164, R56.reuse, R236 ;  /* 0x00000038a41c723c */ /* 0x088fe400000810ec */
[----:B------:R-:W-:Y:S04]  /*3a810*/  STL.64 [R1+0xbf0], R20 ;  /* 0x000bf01401007387 */ /* 0x000fe80000100a00 */
[----:B------:R3:W-:Y:S02]  /*3a820*/  STL.64 [R1+0xbf8], R22 ;  /* 0x000bf81601007387 */ /* 0x0007e40000100a00 */
[-C--:B---3--:R-:W-:Y:S07]  /*3a830*/  HMMA.1688.F32.TF32 R20, R160, R56.reuse, R224 ;  /* 0x00000038a014723c */ /* 0x088fee00000810e0 */
[----:B------:R-:W-:Y:S04]  /*3a840*/  STL.64 [R1+0xcd0], R60 ;  /* 0x000cd03c01007387 */ /* 0x000fe80000100a00 */
[----:B------:R-:W-:Y:S04]  /*3a850*/  STL.64 [R1+0xcd8], R62 ;  /* 0x000cd83e01007387 */ /* 0x000fe80000100a00 */
[----:B------:R-:W3:Y:S04]  /*3a860*/  LDL.LU R120, [R1+0x100] ;  /* 0x0001000001787983 */ /* 0x000ee80000300800 */
[----:B------:R4:W-:Y:S04]  /*3a870*/  STL.64 [R1+0xe10], R28 ;  /* 0x000e101c01007387 */ /* 0x0009e80000100a00 */
[----:B------:R1:W-:Y:S04]  /*3a880*/  STL.64 [R1+0xe18], R30 ;  /* 0x000e181e01007387 */ /* 0x0003e80000100a00 */
[----:B------:R-:W-:Y:S04]  /*3a890*/  STL.64 [R1+0xeb0], R20 ;  /* 0x000eb01401007387 */ /* 0x000fe80000100a00 */
        /* <DEDUP_REMOVED lines=20> */
[----:B----4-:R-:W2:Y:S04]  /*3a9e0*/  LDL.LU R28, [R1+0x1010] ;  /* 0x00101000011c7983 */ /* 0x010ea80000300800 */
[----:B------:R-:W2:Y:S04]  /*3a9f0*/  LDL.LU R29, [R1+0x1014] ;  /* 0x00101400011d7983 */ /* 0x000ea80000300800 */
[----:B-1----:R-:W2:Y:S04]  /*3aa00*/  LDL.LU R30, [R1+0x1018] ;  /* 0x00101800011e7983 */ /* 0x002ea80000300800 */
        /* <DEDUP_REMOVED lines=10> */
[----:B------:R-:W3:Y:S01]  /*3aab0*/  LDL.LU R105, [R1+0xa4] ;  /* 0x0000a40001697983 */ /* 0x000ee20000300800 */
[-C--:B------:R-:W-:Y:S03]  /*3aac0*/  HMMA.1688.F32.TF32 R20, R156, R56.reuse, R216 ;  /* 0x000000389c14723c */ /* 0x080fe600000810d8 */
[----:B------:R-:W3:Y:S04]  /*3aad0*/  LDL.LU R106, [R1+0xa8] ;  /* 0x0000a800016a7983 */ /* 0x000ee80000300800 */
[----:B------:R-:W3:Y:S01]  /*3aae0*/  LDL.LU R107, [R1+0xac] ;  /* 0x0000ac00016b7983 */ /* 0x000ee20000300800 */
[-C--:B------:R-:W-:Y:S11]  /*3aaf0*/  HMMA.1688.F32.TF32 R60, R148, R56.reuse, R200 ;  /* 0x00000038943c723c */ /* 0x080ff600000810c8 */
[----:B------:R-:W-:Y:S04]  /*3ab00*/  @!UPT UIADD3 URZ, URZ, URZ, URZ ;  /* 0x0000003f3f3ff290 */ /* 0x000fe8000fffe03f */
[----:B------:R-:W-:Y:S04]  /*3ab10*/  STL.64 [R1+0xf90], R20 ;  /* 0x000f901401007387 */ /* 0x000fe80000100a00 */
[----:B------:R1:W-:Y:S02]  /*3ab20*/  STL.64 [R1+0xf98], R22 ;  /* 0x000f981601007387 */ /* 0x0003e40000100a00 */
[-C--:B-1----:R-:W-:Y:S02]  /*3ab30*/  HMMA.1688.F32.TF32 R20, R32, R56.reuse, R192 ;  /* 0x000000382014723c */ /* 0x082fe400000810c0 */
[----:B------:R-:W-:Y:S04]  /*3ab40*/  STL.64 [R1+0x11b0], R76 ;  /* 0x0011b04c01007387 */ /* 0x000fe80000100a00 */
[----:B------:R-:W-:Y:S04]  /*3ab50*/  STL.64 [R1+0x11b8], R78 ;  /* 0x0011b84e01007387 */ /* 0x000fe80000100a00 */
[----:B------:R-:W3:Y:S04]  /*3ab60*/  LDL.LU R92, [R1+0x1080] ;  /* 0x00108000015c7983 */ /* 0x000ee80000300800 */
[----:B------:R-:W-:Y:S04]  /*3ab70*/  STL.64 [R1+0x12b0], R60 ;  /* 0x0012b03c01007387 */ /* 0x000fe80000100a00 */
[----:B------:R-:W-:Y:S05]  /*3ab80*/  STL.64 [R1+0x12b8], R62 ;  /* 0x0012b83e01007387 */ /* 0x000fea0000100a00 */
        /* <DEDUP_REMOVED lines=13> */
[-C--:B-1----:R-:W-:Y:S08]  /*3ac60*/  HMMA.1688.F32.TF32 R20, R144, R56.reuse, R184 ;  /* 0x000000389014723c */ /* 0x082ff000000810b8 */
[----:B------:R-:W-:Y:S11]  /*3ac70*/  HMMA.1688.F32.TF32 R8, R72, R56, R8 ;  /* 0x000000384808723c */ /* 0x000ff60000081008 */
[----:B------:R-:W-:Y:S04]  /*3ac80*/  @!UPT UIADD3 URZ, URZ, URZ, URZ ;  /* 0x0000003f3f3ff290 */ /* 0x000fe8000fffe03f */
[----:B------:R-:W-:Y:S04]  /*3ac90*/  STL.64 [R1+0x1450], R20 ;  /* 0x0014501401007387 */ /* 0x000fe80000100a00 */
[----:B------:R-:W-:Y:S04]  /*3aca0*/  STL.64 [R1+0x1458], R22 ;  /* 0x0014581601007387 */ /* 0x000fe80000100a00 */
[----:B------:R-:W-:Y:S04]  /*3acb0*/  STL.64 [R1+0x14d0], R8 ;  /* 0x0014d00801007387 */ /* 0x000fe80000100a00 */
[----:B------:R4:W-:Y:S01]  /*3acc0*/  STL.64 [R1+0x14d8], R10 ;  /* 0x0014d80a01007387 */ /* 0x0009e20000100a00 */
[-C--:B--2---:R-:W-:Y:S08]  /*3acd0*/  HMMA.1688.F32.TF32 R60, R40, R52.reuse, R28 ;  /* 0x00000034283c723c */ /* 0x084ff0000008101c */
[-C--:B----4-:R-:W-:Y:S08]  /*3ace0*/  HMMA.1688.F32.TF32 R8, R44, R52.reuse, R124 ;  /* 0x000000342c08723c */ /* 0x090ff0000008107c */
[----:B------:R-:W-:Y:S08]  /*3acf0*/  HMMA.1688.F32.TF32 R56, R68, R52, R108 ;  /* 0x000000344438723c */ /* 0x000ff0000008106c */
[----:B------:R-:W-:Y:S01]  /*3ad00*/  IMAD.MOV.U32 R22, RZ, RZ, R60 ;  /* 0x000000ffff167224 */ /* 0x000fe200078e003c */
[----:B------:R-:W-:Y:S01]  /*3ad10*/  MOV R23, R61 ;  /* 0x0000003d00177202 */ /* 0x000fe20000000f00 */
[----:B------:R-:W-:-:S02]  /*3ad20*/  IMAD.MOV.U32 R30, RZ, RZ, R62 ;  /* 0x000000ffff1e7224 */ /* 0x000fc400078e003e */
[----:B------:R-:W-:Y:S02]  /*3ad30*/  IMAD.MOV.U32 R31, RZ, RZ, R63 ;  /* 0x000000ffff1f7224 */ /* 0x000fe400078e003f */
[-C--:B------:R-:W-:Y:S01]  /*3ad40*/  HMMA.1688.F32.TF32 R60, R36, R52.reuse, R96 ;  /* 0x00000034243c723c */ /* 0x080fe20000081060 */
[----:B------:R-:W-:Y:S04]  /*3ad50*/  STL.64 [R1+0x2b0], R8 ;  /* 0x0002b00801007387 */ /* 0x000fe80000100a00 */
[----:B------:R3:W-:Y:S03]  /*3ad60*/  STL.64 [R1+0x2b8], R10 ;  /* 0x0002b80a01007387 */ /* 0x0007e60000100a00 */
[-C--:B---3--:R-:W-:Y:S01]  /*3ad70*/  HMMA.1688.F32.TF32 R8, R180, R52.reuse, R84 ;  /* 0x00000034b408723c */ /* 0x088fe20000081054 */
[----:B------:R-:W-:Y:S04]  /*3ad80*/  STL.64 [R1+0x2d0], R56 ;  /* 0x0002d03801007387 */ /* 0x000fe80000100a00 */
[----:B------:R1:W-:Y:S10]  /*3ad90*/  STL.64 [R1+0x2d8], R58 ;  /* 0x0002d83a01007387 */ /* 0x0003f40000100a00 */
[----:B------:R-:W-:Y:S04]  /*3ada0*/  STL.64 [R1+0x300], R60 ;  /* 0x0003003c01007387 */ /* 0x000fe80000100a00 */
[----:B------:R2:W-:Y:S01]  /*3adb0*/  STL.64 [R1+0x308], R62 ;  /* 0x0003083e01007387 */ /* 0x0005e20000100a00 */
[-C--:B-1----:R-:W-:Y:S03]  /*3adc0*/  HMMA.1688.F32.TF32 R56, R176, R52.reuse, R64 ;  /* 0x00000034b038723c */ /* 0x082fe60000081040 */
[----:B------:R-:W-:Y:S05]  /*3add0*/  STL.64 [R1+0x320], R8 ;  /* 0x0003200801007387 */ /* 0x000fea0000100a00 */
[-C--:B--2---:R-:W-:Y:S01]  /*3ade0*/  HMMA.1688.F32.TF32 R60, R172, R52.reuse, R116 ;  /* 0x00000034ac3c723c */ /* 0x084fe20000081074 */
[----:B------:R1:W-:Y:S07]  /*3adf0*/  STL.64 [R1+0x328], R10 ;  /* 0x0003280a01007387 */ /* 0x0003ee0000100a00 */
[-C--:B-1----:R-:W-:Y:S07]  /*3ae00*/  HMMA.1688.F32.TF32 R8, R168, R52.reuse, R120 ;  /* 0x00000034a808723c */ /* 0x082fee0000081078 */
        /* <DEDUP_REMOVED lines=21> */
[----:B------:R-:W-:Y:S01]  /*3af60*/  STL.64 [R1+0x1018], R62 ;  /* 0x0010183e01007387 */ /* 0x000fe20000100a00 */
[-C--:B------:R-:W-:Y:S03]  /*3af70*/  HMMA.1688.F32.TF32 R4, R72, R52.reuse, R4 ;  /* 0x000000344804723c */ /* 0x080fe60000081004 */
[----:B------:R-:W-:Y:S05]  /*3af80*/  STL.64 [R1+0x12d0], R8 ;  /* 0x0012d00801007387 */ /* 0x000fea0000100a00 */
[----:B-1----:R-:W-:Y:S01]  /*3af90*/  HMMA.1688.F32.TF32 R56, R144, R52, R136 ;  /* 0x000000349038723c */ /* 0x002fe20000081088 */
[----:B------:R1:W-:Y:S07]  /*3afa0*/  STL.64 [R1+0x12d8], R10 ;  /* 0x0012d80a01007387 */ /* 0x0003ee0000100a00 */
[----:B-1----:R-:W-:Y:S11]  /*3afb0*/  HMMA.1688.F32.TF32 R8, R40, R48, R92 ;  /* 0x000000302808723c */ /* 0x002ff6000008105c */
[----:B------:R-:W-:Y:S04]  /*3afc0*/  @!UPT UIADD3 URZ, URZ, URZ, URZ ;  /* 0x0000003f3f3ff290 */ /* 0x000fe8000fffe03f */
[----:B------:R1:W-:Y:S04]  /*3afd0*/  STL.64 [R1+0x13a0], R56 ;  /* 0x0013a03801007387 */ /* 0x0003e80000100a00 */
[----:B------:R-:W-:Y:S04]  /*3afe0*/  STL.64 [R1+0x13a8], R58 ;  /* 0x0013a83a01007387 */ /* 0x000fe80000100a00 */
[----:B------:R-:W-:Y:S04]  /*3aff0*/  STL.64 [R1+0x1440], R4 ;  /* 0x0014400401007387 */ /* 0x000fe80000100a00 */
[----:B------:R2:W-:Y:S01]  /*3b000*/  STL.64 [R1+0x1448], R6 ;  /* 0x0014480601007387 */ /* 0x0005e20000100a00 */
[----:B-1----:R-:W-:Y:S01]  /*3b010*/  MOV R57, R8 ;  /* 0x0000000800397202 */ /* 0x002fe20000000f00 */
[----:B------:R-:W-:Y:S01]  /*3b020*/  IMAD.MOV.U32 R56, RZ, RZ, R9 ;  /* 0x000000ffff387224 */ /* 0x000fe200078e0009 */
[----:B------:R-:W-:Y:S01]  /*3b030*/  MOV R52, R11 ;  /* 0x0000000b00347202 */ /* 0x000fe20000000f00 */
[----:B------:R-:W-:-:S02]  /*3b040*/  IMAD.MOV.U32 R53, RZ, RZ, R10 ;  /* 0x000000ffff357224 */ /* 0x000fc400078e000a */
[-C--:B------:R-:W-:Y:S08]  /*3b050*/  HMMA.1688.F32.TF32 R8, R44, R48.reuse, R80 ;  /* 0x000000302c08723c */ /* 0x080ff00000081050 */
[-C--:B--2---:R-:W-:Y:S01]  /*3b060*/  HMMA.1688.F32.TF32 R4, R68, R48.reuse, R236 ;  /* 0x000000304404723c */ /* 0x084fe200000810ec */
[----:B------:R-:W-:Y:S04]  /*3b070*/  STL.64 [R1+0x3c48], R54 ;  /* 0x003c483601007387 */ /* 0x000fe80000100a00 */
[----:B------:R1:W-:Y:S04]  /*3b080*/  STL.64 [R1+0x3c40], R52 ;  /* 0x003c403401007387 */ /* 0x0003e80000100a00 */
[----:B------:R-:W2:Y:S06]  /*3b090*/  LDL.LU R80, [R1+0x5f0] ;  /* 0x0005f00001507983 */ /* 0x000eac0000300800 */
        /* <DEDUP_REMOVED lines=76> */
[-C--:B--2---:R-:W-:Y:S08]  /*3b560*/  HMMA.1688.F32.TF32 R60, R172, R48.reuse, R100 ;  /* 0x00000030ac3c723c */ /* 0x084ff00000081064 */
[-C--:B-1----:R-:W-:Y:S08]  /*3b570*/  HMMA.1688.F32.TF32 R52, R180, R48.reuse, R128 ;  /* 0x00000030b434723c */ /* 0x082ff00000081080 */
[-C--:B---3--:R-:W-:Y:S08]  /*3b580*/  HMMA.1688.F32.TF32 R8, R36, R48.reuse, R132 ;  /* 0x000000302408723c */ /* 0x088ff00000081084 */
[-C--:B----4-:R-:W-:Y:S11]  /*3b590*/  HMMA.1688.F32.TF32 R4, R176, R48.reuse, R112 ;  /* 0x00000030b004723c */ /* 0x090ff60000081070 */
[----:B------:R-:W-:Y:S04]  /*3b5a0*/  @!UPT UIADD3 URZ, URZ, URZ, URZ ;  /* 0x0000003f3f3ff290 */ /* 0x000fe8000fffe03f */
[----:B------:R-:W-:Y:S04]  /*3b5b0*/  STL.64 [R1+0x270], R8 ;  /* 0x0002700801007387 */ /* 0x000fe80000100a00 */
[----:B------:R-:W-:Y:S04]  /*3b5c0*/  STL.64 [R1+0x278], R10 ;  /* 0x0002780a01007387 */ /* 0x000fe80000100a00 */
[----:B------:R-:W-:Y:S04]  /*3b5d0*/  STL.64 [R1+0x260], R52 ;  /* 0x0002603401007387 */ /* 0x000fe80000100a00 */
[----:B------:R1:W-:Y:S04]  /*3b5e0*/  STL.64 [R1+0x268], R54 ;  /* 0x0002683601007387 */ /* 0x0003e80000100a00 */
[----:B------:R-:W-:Y:S04]  /*3b5f0*/  STL.64 [R1+0x9a0], R4 ;  /* 0x0009a00401007387 */ /* 0x000fe80000100a00 */
[----:B------:R-:W2:Y:S01]  /*3b600*/  LDSM.16.M88.4 R8, [R243+0x43000] ;  /* 0x04300000f308783b */ /* 0x000ea20000000200 */
[-C--:B-1----:R-:W-:Y:S03]  /*3b610*/  HMMA.1688.F32.TF32 R52, R168, R48.reuse, R88 ;  /* 0x00000030a834723c */ /* 0x082fe60000081058 */
[----:B------:R-:W-:Y:S04]  /*3b620*/  STL.64 [R1+0x9a8], R6 ;  /* 0x0009a80601007387 */ /* 0x000fe80000100a00 */
[----:B------:R-:W-:Y:S04]  /*3b630*/  STL.64 [R1+0xad0], R60 ;  /* 0x000ad03c01007387 */ /* 0x000fe80000100a00 */
[----:B------:R1:W-:Y:S04]  /*3b640*/  STL.64 [R1+0xad8], R62 ;  /* 0x000ad83e01007387 */ /* 0x0003e80000100a00 */
[----:B------:R-:W3:Y:S01]  /*3b650*/  LDSM.16.M88.4 R4, [R243+0x43800] ;  /* 0x04380000f304783b */ /* 0x000ee20000000200 */
[-C--:B-1----:R-:W-:Y:S07]  /*3b660*/  HMMA.1688.F32.TF32 R60, R164, R48.reuse, R76 ;  /* 0x00000030a43c723c */ /* 0x082fee000008104c */
[----:B------:R-:W-:Y:S04]  /*3b670*/  STL.64 [R1+0xbb0], R52 ;  /* 0x000bb03401007387 */ /* 0x000fe80000100a00 */
[----:B------:R1:W-:Y:S01]  /*3b680*/  STL.64 [R1+0xbb8], R54 ;  /* 0x000bb83601007387 */ /* 0x0003e20000100a00 */
[-C--:B------:R-:W-:Y:S08]  /*3b690*/  HMMA.1688.F32.TF32 R76, R160, R48.reuse, R140 ;  /* 0x00000030a04c723c */ /* 0x080ff0000008108c */
[-C--:B-1----:R-:W-:Y:S03]  /*3b6a0*/  HMMA.1688.F32.TF32 R52, R156, R48.reuse, R124 ;  /* 0x000000309c34723c */ /* 0x082fe6000008107c */
[----:B------:R-:W-:Y:S04]  /*3b6b0*/  STL.64 [R1+0xc70], R60 ;  /* 0x000c703c01007387 */ /* 0x000fe80000100a00 */
[----:B------:R1:W-:Y:S02]  /*3b6c0*/  STL.64 [R1+0xc78], R62 ;  /* 0x000c783e01007387 */ /* 0x0003e40000100a00 */
[-C--:B-1----:R-:W-:Y:S06]  /*3b6d0*/  HMMA.1688.F32.TF32 R60, R152, R48.reuse, R108 ;  /* 0x00000030983c723c */ /* 0x082fec000008106c */
[----:B------:R-:W-:Y:S04]  /*3b6e0*/  STL.64 [R1+0xd50], R76 ;  /* 0x000d504c01007387 */ /* 0x000fe80000100a00 */
[----:B------:R1:W-:Y:S04]  /*3b6f0*/  STL.64 [R1+0xd58], R78 ;  /* 0x000d584e01007387 */ /* 0x0003e80000100a00 */
[----:B------:R-:W-:Y:S04]  /*3b700*/  STL.64 [R1+0xe40], R52 ;  /* 0x000e403401007387 */ /* 0x000fe80000100a00 */
[----:B------:R4:W-:Y:S01]  /*3b710*/  STL.64 [R1+0xe48], R54 ;  /* 0x000e483601007387 */ /* 0x0009e20000100a00 */
[-C--:B-1----:R-:W-:Y:S08]  /*3b720*/  HMMA.1688.F32.TF32 R76, R148, R48.reuse, R96 ;  /* 0x00000030944c723c */ /* 0x082ff00000081060 */
[-C--:B----4-:R-:W-:Y:S01]  /*3b730*/  HMMA.1688.F32.TF32 R52, R32, R48.reuse, R248 ;  /* 0x000000302034723c */ /* 0x090fe200000810f8 */
[----:B------:R-:W-:Y:S04]  /*3b740*/  STL.64 [R1+0xef0], R60 ;  /* 0x000ef03c01007387 */ /* 0x000fe80000100a00 */
[----:B------:R1:W-:Y:S03]  /*3b750*/  STL.64 [R1+0xef8], R62 ;  /* 0x000ef83e01007387 */ /* 0x0003e60000100a00 */
[----:B-1----:R-:W-:Y:S07]  /*3b760*/  HMMA.1688.F32.TF32 R60, R144, R48, R232 ;  /* 0x00000030903c723c */ /* 0x002fee00000810e8 */
[----:B------:R-:W-:Y:S04]  /*3b770*/  STL.64 [R1+0xfc0], R76 ;  /* 0x000fc04c01007387 */ /* 0x000fe80000100a00 */
[----:B------:R-:W-:Y:S04]  /*3b780*/  STL.64 [R1+0xfc8], R78 ;  /* 0x000fc84e01007387 */ /* 0x000fe80000100a00 */
[----:B------:R-:W-:Y:S04]  /*3b790*/  STL.64 [R1+0x1080], R52 ;  /* 0x0010803401007387 */ /* 0x000fe80000100a00 */
[----:B------:R2:W-:Y:S02]  /*3b7a0*/  STL.64 [R1+0x1088], R54 ;  /* 0x0010883601007387 */ /* 0x0005e40000100a00 */
[-C--:B--2---:R-:W-:Y:S02]  /*3b7b0*/  HMMA.1688.F32.TF32 R52, R40, R8.reuse, R84 ;  /* 0x000000082834723c */ /* 0x084fe40000081054 */
[----:B------:R-:W-:Y:S04]  /*3b7c0*/  STL.64 [R1+0x12c0], R60 ;  /* 0x0012c03c01007387 */ /* 0x000fe80000100a00 */
[----:B------:R-:W-:Y:S04]  /*3b7d0*/  STL.64 [R1+0x12c8], R62 ;  /* 0x0012c83e01007387 */ /* 0x000fe80000100a00 */
[----:B------:R-:W-:Y:S04]  /*3b7e0*/  STL.64 [R1+0x1390], R16 ;  /* 0x0013901001007387 */ /* 0x000fe80000100a00 */
[----:B------:R1:W-:Y:S02]  /*3b7f0*/  STL.64 [R1+0x1398], R18 ;  /* 0x0013981201007387 */ /* 0x0003e40000100a00 */
[----:B-1----:R-:W-:Y:S08]  /*3b800*/  HMMA.1688.F32.TF32 R16, R44, R8, R64 ;  /* 0x000000082c10723c */ /* 0x002ff00000081040 */
[----:B------:R-:W-:Y:S01]  /*3b810*/  MOV R21, R54 ;  /* 0x0000003600157202 */ /* 0x000fe20000000f00 */
[----:B------:R-:W-:-:S02]  /*3b820*/  IMAD.MOV.U32 R20, RZ, RZ, R55 ;  /* 0x000000ffff147224 */ /* 0x000fc400078e0037 */
[----:B------:R-:W-:Y:S02]  /*3b830*/  IMAD.MOV.U32 R29, RZ, RZ, R52 ;  /* 0x000000ffff1d7224 */ /* 0x000fe400078e0034 */
[----:B------:R-:W-:Y:S01]  /*3b840*/  IMAD.MOV.U32 R28, RZ, RZ, R53 ;  /* 0x000000ffff1c7224 */ /* 0x000fe200078e0035 */
        /* <DEDUP_REMOVED lines=8> */
[-C--:B-1----:R-:W-:Y:S11]  /*3b8d0*/  HMMA.1688.F32.TF32 R16, R180, R8.reuse, R104 ;  /* 0x00000008b410723c */ /* 0x082ff60000081068 */
[----:B------:R-:W-:Y:S04]  /*3b8e0*/  @!UPT UIADD3 URZ, URZ, URZ, URZ ;  /* 0x0000003f3f3ff290 */ /* 0x000fe8000fffe03f */
[----:B------:R-:W-:Y:S04]  /*3b8f0*/  STL.64 [R1+0x1f0], R28 ;  /* 0x0001f01c01007387 */ /* 0x000fe80000100a00 */
[----:B------:R1:W-:Y:S04]  /*3b900*/  STL.64 [R1+0x1f8], R30 ;  /* 0x0001f81e01007387 */ /* 0x0003e80000100a00 */
[----:B------:R-:W-:Y:S04]  /*3b910*/  STL.64 [R1+0x1e0], R20 ;  /* 0x0001e01401007387 */ /* 0x000fe80000100a00 */
[----:B------:R2:W-:Y:S01]  /*3b920*/  STL.64 [R1+0x1e8], R22 ;  /* 0x0001e81601007387 */ /* 0x0005e20000100a00 */
[-C--:B-1----:R-:W-:Y:S03]  /*3b930*/  HMMA.1688.F32.TF32 R28, R176, R8.reuse, R92 ;  /* 0x00000008b01c723c */ /* 0x082fe6000008105c */
[----:B------:R-:W-:Y:S04]  /*3b940*/  STL.64 [R1+0x1d0], R16 ;  /* 0x0001d01001007387 */ /* 0x000fe80000100a00 */
[----:B------:R1:W-:Y:S01]  /*3b950*/  STL.64 [R1+0x1d8], R18 ;  /* 0x0001d81201007387 */ /* 0x0003e20000100a00 */
[-C--:B--2---:R-:W-:Y:S08]  /*3b960*/  HMMA.1688.F32.TF32 R20, R172, R8.reuse, R80 ;  /* 0x00000008ac14723c */ /* 0x084ff00000081050 */
[-C--:B-1----:R-:W-:Y:S07]  /*3b970*/  HMMA.1688.F32.TF32 R16, R168, R8.reuse, R236 ;  /* 0x00000008a810723c */ /* 0x082fee00000810ec */
[----:B------:R-:W-:Y:S04]  /*3b980*/  STL.64 [R1+0x1c0], R28 ;  /* 0x0001c01c01007387 */ /* 0x000fe80000100a00 */
[----:B------:R1:W-:Y:S04]  /*3b990*/  STL.64 [R1+0x1c8], R30 ;  /* 0x0001c81e01007387 */ /* 0x0003e80000100a00 */
[----:B------:R-:W2:Y:S04]  /*3b9a0*/  LDL.LU R80, [R1+0x240] ;  /* 0x0002400001507983 */ /* 0x000ea80000300800 */
        /* <DEDUP_REMOVED lines=27> */
[----:B------:R-:W2:Y:S04]  /*3bb60*/  LDL.LU R88, [R1] ;  /* 0x0000000001587983 */ /* 0x000ea80000300800 */
        /* <DEDUP_REMOVED lines=47> */
[-C--:B------:R-:W-:Y:S08]  /*3be60*/  HMMA.1688.F32.TF32 R12, R72, R8.reuse, R12 ;  /* 0x00000008480c723c */ /* 0x080ff0000008100c */
[-C--:B-1----:R-:W-:Y:S08]  /*3be70*/  HMMA.1688.F32.TF32 R28, R160, R8.reuse, R128 ;  /* 0x00000008a01c723c */ /* 0x082ff00000081080 */
[-C--:B----4-:R-:W-:Y:S08]  /*3be80*/  HMMA.1688.F32.TF32 R20, R164, R8.reuse, R132 ;  /* 0x00000008a414723c */ /* 0x090ff00000081084 */
[-C--:B--2---:R-:W-:Y:S11]  /*3be90*/  HMMA.1688.F32.TF32 R16, R156, R8.reuse, R112 ;  /* 0x000000089c10723c */ /* 0x084ff60000081070 */
        /* <DEDUP_REMOVED lines=12> */
[----:B------:R-:W-:Y:S04]  /*3bf60*/  STL.64 [R1+0xf00], R28 ;  /* 0x000f001c01007387 */ /* 0x000fe80000100a00 */
[----:B------:R-:W-:Y:S04]  /*3bf70*/  STL.64 [R1+0xf08], R30 ;  /* 0x000f081e01007387 */ /* 0x000fe80000100a00 */
[----:B------:R-:W-:Y:S01]  /*3bf80*/  STL.64 [R1+0xf80], R16 ;  /* 0x000f801001007387 */ /* 0x000fe20000100a00 */
[----:B-1----:R-:W-:Y:S03]  /*3bf90*/  HMMA.1688.F32.TF32 R20, R144, R8, R228 ;  /* 0x000000089014723c */ /* 0x002fe600000810e4 */
[----:B------:R3:W-:Y:S05]  /*3bfa0*/  STL.64 [R1+0xf88], R18 ;  /* 0x000f881201007387 */ /* 0x0007ea0000100a00 */
[----:B---3--:R-:W-:Y:S11]  /*3bfb0*/  HMMA.1688.F32.TF32 R16, R40, R4, R76 ;  /* 0x000000042810723c */ /* 0x008ff6000008104c */
[----:B------:R-:W-:Y:S04]  /*3bfc0*/  @!UPT UIADD3 URZ, URZ, URZ, URZ ;  /* 0x0000003f3f3ff290 */ /* 0x000fe8000fffe03f */
[----:B------:R-:W-:Y:S04]  /*3bfd0*/  STL.64 [R1+0x10f0], R20 ;  /* 0x0010f01401007387 */ /* 0x000fe80000100a00 */
[----:B------:R-:W-:Y:S04]  /*3bfe0*/  STL.64 [R1+0x10f8], R22 ;  /* 0x0010f81601007387 */ /* 0x000fe80000100a00 */
[----:B------:R-:W-:Y:S04]  /*3bff0*/  STL.64 [R1+0x12e0], R12 ;  /* 0x0012e00c01007387 */ /* 0x000fe80000100a00 */
[----:B------:R-:W-:Y:S01]  /*3c000*/  STL.64 [R1+0x12e8], R14 ;  /* 0x0012e80e01007387 */ /* 0x000fe20000100a00 */
[----:B------:R-:W-:-:S02]  /*3c010*/  IMAD.MOV.U32 R9, RZ, RZ, R18 ;  /* 0x000000ffff097224 */ /* 0x000fc400078e0012 */
[----:B------:R-:W-:Y:S01]  /*3c020*/  IMAD.MOV.U32 R8, RZ, RZ, R19 ;  /* 0x000000ffff087224 */ /* 0x000fe200078e0013 */
[----:B------:R-:W-:Y:S04]  /*3c030*/  STL.64 [R1+0x3c88], R10 ;  /* 0x003c880a01007387 */ /* 0x000fe80000100a00 */
[----:B------:R1:W-:Y:S02]  /*3c040*/  STL.64 [R1+0x3c80], R8 ;  /* 0x003c800801007387 */ /* 0x0003e40000100a00 */
[-C--:B-1----:R-:W-:Y:S01]  /*3c050*/  HMMA.1688.F32.TF32 R8, R44, R4.reuse, R140 ;  /* 0x000000042c08723c */ /* 0x082fe2000008108c */
[----:B------:R-:W-:Y:S01]  /*3c060*/  IMAD.MOV.U32 R49, RZ, RZ, R16 ;  /* 0x000000ffff317224 */ /* 0x000fe200078e0010 */
[----:B------:R-:W-:Y:S01]  /*3c070*/  MOV R48, R17 ;  /* 0x0000001100307202 */ /* 0x000fe20000000f00 */
[----:B------:R-:W-:Y:S04]  /*3c080*/  STL.64 [R1+0x3c78], R50 ;  /* 0x003c783201007387 */ /* 0x000fe80000100a00 */
[----:B------:R-:W-:Y:S01]  /*3c090*/  STL.64 [R1+0x3c70], R48 ;  /* 0x003c703001007387 */ /* 0x000fe20000100a00 */
[-C--:B------:R-:W-:Y:S08]  /*3c0a0*/  HMMA.1688.F32.TF32 R12, R68, R4.reuse, R124 ;  /* 0x00000004440c723c */ /* 0x080ff0000008107c */
[-C--:B------:R-:W-:Y:S07]  /*3c0b0*/  HMMA.1688.F32.TF32 R16, R36, R4.reuse, R108 ;  /* 0x000000042410723c */ /* 0x080fee000008106c */
        /* <DEDUP_REMOVED lines=8> */
[----:B------:R-:W1:Y:S05]  /*3c140*/  LDSM.16.M88.4 R16, [R243+0x44000] ;  /* 0x04400000f310783b */ /* 0x000e6a0000000200 */
[----:B------:R-:W-:Y:S04]  /*3c150*/  STL.64 [R1+0x170], R8 ;  /* 0x0001700801007387 */ /* 0x000fe80000100a00 */
[----:B------:R2:W-:Y:S02]  /*3c160*/  STL.64 [R1+0x178], R10 ;  /* 0x0001780a01007387 */ /* 0x0005e40000100a00 */
[-C--:B--2---:R-:W-:Y:S09]  /*3c170*/  HMMA.1688.F32.TF32 R8, R172, R4.reuse, R64 ;  /* 0x00000004ac08723c */ /* 0x084ff20000081040 */
[----:B------:R-:W-:Y:S04]  /*3c180*/  STL.64 [R1+0x160], R12 ;  /* 0x0001600c01007387 */ /* 0x000fe80000100a00 */
[----:B------:R-:W-:Y:S01]  /*3c190*/  STL.64 [R1+0x168], R14 ;  /* 0x0001680e01007387 */ /* 0x000fe20000100a00 */
[-C--:B------:R-:W-:Y:S03]  /*3c1a0*/  HMMA.1688.F32.TF32 R28, R168, R4.reuse, R116 ;  /* 0x00000004a81c723c */ /* 0x080fe60000081074 */
[----:B------:R-:W2:Y:S05]  /*3c1b0*/  LDSM.16.M88.4 R12, [R243+0x44800] ;  /* 0x04480000f30c783b */ /* 0x000eaa0000000200 */
[-C--:B------:R-:W-:Y:S01]  /*3c1c0*/  HMMA.1688.F32.TF32 R20, R164, R4.reuse, R120 ;  /* 0x00000004a414723c */ /* 0x080fe20000081078 */
[----:B------:R-:W-:Y:S04]  /*3c1d0*/  STL.64 [R1+0x940], R8 ;  /* 0x0009400801007387 */ /* 0x000fe80000100a00 */
[----:B------:R3:W-:Y:S03]  /*3c1e0*/  STL.64 [R1+0x948], R10 ;  /* 0x0009480a01007387 */ /* 0x0007e60000100a00 */
[-C--:B---3--:R-:W-:Y:S07]  /*3c1f0*/  HMMA.1688.F32.TF32 R8, R160, R4.reuse, R104 ;  /* 0x00000004a008723c */ /* 0x088fee0000081068 */
[----:B------:R-:W-:Y:S04]  /*3c200*/  STL.64 [R1+0xac0], R28 ;  /* 0x000ac01c01007387 */ /* 0x000fe80000100a00 */
[----:B------:R3:W-:Y:S04]  /*3c210*/  STL.64 [R1+0xac8], R30 ;  /* 0x000ac81e01007387 */ /* 0x0007e80000100a00 */
[----:B------:R-:W-:Y:S04]  /*3c220*/  STL.64 [R1+0xb70], R20 ;  /* 0x000b701401007387 */ /* 0x000fe80000100a00 */
[----:B------:R4:W-:Y:S01]  /*3c230*/  STL.64 [R1+0xb78], R22 ;  /* 0x000b781601007387 */ /* 0x0009e20000100a00 */
[-C--:B---3--:R-:W-:Y:S03]  /*3c240*/  HMMA.1688.F32.TF32 R28, R156, R4.reuse, R92 ;  /* 0x000000049c1c723c */ /* 0x088fe6000008105c */
[----:B------:R-:W-:Y:S05]  /*3c250*/  STL.64 [R1+0xc20], R8 ;  /* 0x000c200801007387 */ /* 0x000fea0000100a00 */
[-C--:B----4-:R-:W-:Y:S01]  /*3c260*/  HMMA.1688.F32.TF32 R20, R152, R4.reuse, R80 ;  /* 0x000000049814723c */ /* 0x090fe20000081050 */
[----:B------:R3:W-:Y:S07]  /*3c270*/  STL.64 [R1+0xc28], R10 ;  /* 0x000c280a01007387 */ /* 0x0007ee0000100a00 */
[-C--:B---3--:R-:W-:Y:S07]  /*3c280*/  HMMA.1688.F32.TF32 R8, R148, R4.reuse, R236 ;  /* 0x000000049408723c */ /* 0x088fee00000810ec */
[----:B------:R-:W-:Y:S04]  /*3c290*/  STL.64 [R1+0xcf0], R28 ;  /* 0x000cf01c01007387 */ /* 0x000fe80000100a00 */
[----:B------:R-:W-:Y:S04]  /*3c2a0*/  STL.64 [R1+0xcf8], R30 ;  /* 0x000cf81e01007387 */ /* 0x000fe80000100a00 */
[----:B------:R-:W3:Y:S04]  /*3c2b0*/  LDL.LU R80, [R1+0x2c0] ;  /* 0x0002c00001507983 */ /* 0x000ee80000300800 */
[----:B------:R-:W-:Y:S04]  /*3c2c0*/  STL.64 [R1+0xe00], R20 ;  /* 0x000e001401007387 */ /* 0x000fe80000100a00 */
        /* <DEDUP_REMOVED lines=74> */
[-C--:B----4-:R-:W-:Y:S03]  /*3c770*/  HMMA.1688.F32.TF32 R20, R72, R4.reuse, R24 ;  /* 0x000000044814723c */ /* 0x090fe60000081018 */
[----:B------:R-:W-:Y:S05]  /*3c780*/  LDSM.16.M88.4 R24, [R243+0x45800] ;  /* 0x04580000f318783b */ /* 0x000fea0000000200 */
[-C--:B-1----:R-:W-:Y:S08]  /*3c790*/  HMMA.1688.F32.TF32 R8, R32, R4.reuse, R132 ;  /* 0x000000042008723c */ /* 0x082ff00000081084 */
[----:B--2---:R-:W-:Y:S11]  /*3c7a0*/  HMMA.1688.F32.TF32 R28, R144, R4, R128 ;  /* 0x00000004901c723c */ /* 0x004ff60000081080 */
[----:B------:R-:W-:Y:S04]  /*3c7b0*/  @!UPT UIADD3 URZ, URZ, URZ, URZ ;  /* 0x0000003f3f3ff290 */ /* 0x000fe8000fffe03f */
[----:B------:R-:W-:Y:S04]  /*3c7c0*/  STL.64 [R1+0xf10], R8 ;  /* 0x000f100801007387 */ /* 0x000fe80000100a00 */
[----:B------:R3:W-:Y:S02]  /*3c7d0*/  STL.64 [R1+0xf18], R10 ;  /* 0x000f180a01007387 */ /* 0x0007e40000100a00 */
[----:B---3--:R-:W-:Y:S02]  /*3c7e0*/  HMMA.1688.F32.TF32 R8, R40, R16, R112 ;  /* 0x000000102808723c */ /* 0x008fe40000081070 */
[----:B------:R-:W-:Y:S04]  /*3c7f0*/  STL.64 [R1+0x1000], R28 ;  /* 0x0010001c01007387 */ /* 0x000fe80000100a00 */
[----:B------:R-:W-:Y:S04]  /*3c800*/  STL.64 [R1+0x1008], R30 ;  /* 0x0010081e01007387 */ /* 0x000fe80000100a00 */
[----:B------:R-:W-:Y:S04]  /*3c810*/  STL.64 [R1+0x10d0], R20 ;  /* 0x0010d01401007387 */ /* 0x000fe80000100a00 */
[----:B------:R-:W-:Y:S04]  /*3c820*/  STL.64 [R1+0x10d8], R22 ;  /* 0x0010d81601007387 */ /* 0x000fe80000100a00 */
[----:B------:R-:W-:Y:S06]  /*3c830*/  STL.64 [R1+0x3ca8], R6 ;  /* 0x003ca80601007387 */ /* 0x000fec0000100a00 */
[----:B------:R-:W-:Y:S01]  /*3c840*/  IMAD.MOV.U32 R5, RZ, RZ, R10 ;  /* 0x000000ffff057224 */ /* 0x000fe200078e000a */
[----:B------:R-:W-:-:S05]  /*3c850*/  MOV R4, R11 ;  /* 0x0000000b00047202 */ /* 0x000fca0000000f00 */
[----:B------:R1:W-:Y:S02]  /*3c860*/  STL.64 [R1+0x3ca0], R4 ;  /* 0x003ca00401007387 */ /* 0x0003e40000100a00 */
[----:B-1----:R-:W-:Y:S01]  /*3c870*/  HMMA.1688.F32.TF32 R4, R44, R16, R100 ;  /* 0x000000102c04723c */ /* 0x002fe20000081064 */
[----:B------:R-:W-:Y:S01]  /*3c880*/  MOV R59, R8 ;  /* 0x00000008003b7202 */ /* 0x000fe20000000f00 */
[----:B------:R-:W-:-:S05]  /*3c890*/  IMAD.MOV.U32 R58, RZ, RZ, R9 ;  /* 0x000000ffff3a7224 */ /* 0x000fca00078e0009 */
[----:B------:R-:W-:Y:S01]  /*3c8a0*/  STL.64 [R1+0x3c98], R58 ;  /* 0x003c983a01007387 */ /* 0x000fe20000100a00 */
[-C--:B------:R-:W-:Y:S03]  /*3c8b0*/  HMMA.1688.F32.TF32 R20, R68, R16.reuse, R88 ;  /* 0x000000104414723c */ /* 0x080fe60000081058 */
[----:B------:R-:W-:Y:S05]  /*3c8c0*/  STL.64 [R1+0x3c90], R56 ;  /* 0x003c903801007387 */ /* 0x000fea0000100a00 */
[-C--:B------:R-:W-:Y:S07]  /*3c8d0*/  HMMA.1688.F32.TF32 R8, R36, R16.reuse, R76 ;  /* 0x000000102408723c */ /* 0x080fee000008104c */
[----:B------:R-:W-:Y:S01]  /*3c8e0*/  STL.64 [R1+0x130], R4 ;  /* 0x0001300401007387 */ /* 0x000fe20000100a00 */
[-C--:B------:R-:W-:Y:S03]  /*3c8f0*/  HMMA.1688.F32.TF32 R76, R176, R16.reuse, R124 ;  /* 0x00000010b04c723c */ /* 0x080fe6000008107c */
[----:B------:R1:W-:Y:S05]  /*3c900*/  STL.64 [R1+0x138], R6 ;  /* 0x0001380601007387 */ /* 0x0003ea0000100a00 */
[-C--:B-1----:R-:W-:Y:S01]  /*3c910*/  HMMA.1688.F32.TF32 R4, R180, R16.reuse, R140 ;  /* 0x00000010b404723c */ /* 0x082fe2000008108c */
[----:B------:R-:W-:Y:S04]  /*3c920*/  STL.64 [R1+0xf0], R20 ;  /* 0x0000f01401007387 */ /* 0x000fe80000100a00 */
[----:B------:R1:W-:Y:S03]  /*3c930*/  STL.64 [R1+0xf8], R22 ;  /* 0x0000f81601007387 */ /* 0x0003e60000100a00 */
[-C--:B------:R-:W-:Y:S01]  /*3c940*/  HMMA.1688.F32.TF32 R92, R172, R16.reuse, R92 ;  /* 0x00000010ac5c723c */ /* 0x080fe2000008105c */
[----:B------:R-:W-:Y:S04]  /*3c950*/  STL.64 [R1+0x40], R8 ;  /* 0x0000400801007387 */ /* 0x000fe80000100a00 */
[----:B------:R2:W-:Y:S03]  /*3c960*/  STL.64 [R1+0x48], R10 ;  /* 0x0000480a01007387 */ /* 0x0005e60000100a00 */
[-C--:B-1----:R-:W-:Y:S01]  /*3c970*/  HMMA.1688.F32.TF32 R20, R168, R16.reuse, R108 ;  /* 0x00000010a814723c */ /* 0x082fe2000008106c */
[----:B------:R-:W-:Y:S06]  /*3c980*/  STL.64 [R1+0x3ad8], R78 ;  /* 0x003ad84e01007387 */ /* 0x000fec0000100a00 */
[----:B------:R-:W-:Y:S01]  /*3c990*/  STL.64 [R1], R4 ;  /* 0x0000000401007387 */ /* 0x000fe20000100a00 */
[-C--:B--2---:R-:W-:Y:S03]  /*3c9a0*/  HMMA.1688.F32.TF32 R8, R164, R16.reuse, R96 ;  /* 0x00000010a408723c */ /* 0x084fe60000081060 */
[----:B------:R1:W-:Y:S05]  /*3c9b0*/  STL.64 [R1+0x8], R6 ;  /* 0x0000080601007387 */ /* 0x0003ea0000100a00 */
[-C--:B-1----:R-:W-:Y:S01]  /*3c9c0*/  HMMA.1688.F32.TF32 R4, R160, R16.reuse, R84 ;  /* 0x00000010a004723c */ /* 0x082fe20000081054 */
[----:B------:R-:W-:Y:S04]  /*3c9d0*/  STL.64 [R1+0x3ad0], R76 ;  /* 0x003ad04c01007387 */ /* 0x000fe80000100a00 */
[----:B------:R-:W-:Y:S04]  /*3c9e0*/  STL.64 [R1+0x3ae8], R94 ;  /* 0x003ae85e01007387 */ /* 0x000fe80000100a00 */
[----:B------:R-:W-:Y:S04]  /*3c9f0*/  STL.64 [R1+0x3ae0], R92 ;  /* 0x003ae05c01007387 */ /* 0x000fe80000100a00 */
        /* <DEDUP_REMOVED lines=17> */
[----:B-1----:R-:W-:Y:S07]  /*3cb10*/  HMMA.1688.F32.TF32 R4, R72, R16, R236 ;  /* 0x000000104804723c */ /* 0x002fee00000810ec */
[----:B------:R-:W-:Y:S04]  /*3cb20*/  STL.64 [R1+0xed0], R20 ;  /* 0x000ed01401007387 */ /* 0x000fe80000100a00 */
[----:B------:R-:W-:Y:S04]  /*3cb30*/  STL.64 [R1+0xed8], R22 ;  /* 0x000ed81601007387 */ /* 0x000fe80000100a00 */
[----:B------:R-:W2:Y:S04]  /*3cb40*/  LDL.LU R236, [R1+0x3b0] ;  /* 0x0003b00001ec7983 */ /* 0x000ea80000300800 */
[----:B------:R-:W-:Y:S04]  /*3cb50*/  STL.64 [R1+0xf30], R8 ;  /* 0x000f300801007387 */ /* 0x000fe80000100a00 */
[----:B------:R-:W-:Y:S04]  /*3cb60*/  STL.64 [R1+0xf38], R10 ;  /* 0x000f380a01007387 */ /* 0x000fe80000100a00 */
[----:B------:R-:W-:Y:S04]  /*3cb70*/  STL.64 [R1+0x1020], R4 ;  /* 0x0010200401007387 */ /* 0x000fe80000100a00 */
[----:B------:R1:W-:Y:S04]  /*3cb80*/  STL.64 [R1+0x1028], R6 ;  /* 0x0010280601007387 */ /* 0x0003e80000100a00 */
        /* <DEDUP_REMOVED lines=47> */
[----:B------:R-:W-:Y:S01]  /*3ce80*/  STL.64 [R1+0x3cc0], R18 ;  /* 0x003cc01201007387 */ /* 0x000fe20000100a00 */
[-C--:B-1----:R-:W-:Y:S08]  /*3ce90*/  HMMA.1688.F32.TF32 R4, R40, R12.reuse, R88 ;  /* 0x0000000c2804723c */ /* 0x082ff00000081058 */
[----:B--2---:R-:W-:Y:S11]  /*3cea0*/  HMMA.1688.F32.TF32 R8, R68, R12, R124 ;  /* 0x0000000c4408723c */ /* 0x004ff6000008107c */
[----:B------:R-:W-:Y:S05]  /*3ceb0*/  @!UPT UIADD3 URZ, URZ, URZ, URZ ;  /* 0x0000003f3f3ff290 */ /* 0x000fea000fffe03f */
[----:B------:R-:W-:Y:S01]  /*3cec0*/  MOV R17, R6 ;  /* 0x0000000600117202 */ /* 0x000fe20000000f00 */
[----:B------:R-:W-:-:S05]  /*3ced0*/  IMAD.MOV.U32 R16, RZ, RZ, R7 ;  /* 0x000000ffff107224 */ /* 0x000fca00078e0007 */
[----:B------:R3:W-:Y:S01]  /*3cee0*/  STL.64 [R1+0x3cb8], R16 ;  /* 0x003cb81001007387 */ /* 0x0007e20000100a00 */
[----:B------:R-:W-:Y:S02]  /*3cef0*/  IMAD.MOV.U32 R63, RZ, RZ, R4 ;  /* 0x000000ffff3f7224 */ /* 0x000fe400078e0004 */
[----:B------:R-:W-:Y:S01]  /*3cf00*/  IMAD.MOV.U32 R62, RZ, RZ, R5 ;  /* 0x000000ffff3e7224 */ /* 0x000fe200078e0005 */
[-C--:B---3--:R-:W-:Y:S08]  /*3cf10*/  HMMA.1688.F32.TF32 R16, R44, R12.reuse, R140 ;  /* 0x0000000c2c10723c */ /* 0x088ff0000008108c */
[-C--:B----4-:R-:W-:Y:S01]  /*3cf20*/  HMMA.1688.F32.TF32 R4, R36, R12.reuse, R108 ;  /* 0x0000000c2404723c */ /* 0x090fe2000008106c */
[----:B------:R-:W-:Y:S07]  /*3cf30*/  STL.64 [R1+0x3cb0], R62 ;  /* 0x003cb03e01007387 */ /* 0x000fee0000100a00 */
[----:B------:R-:W-:Y:S07]  /*3cf40*/  HMMA.1688.F32.TF32 R248, R180, R12, R64 ;  /* 0x0000000cb4f8723c */ /* 0x000fee0000081040 */
[----:B------:R-:W-:Y:S04]  /*3cf50*/  STL.64 [R1+0x120], R16 ;  /* 0x0001201001007387 */ /* 0x000fe80000100a00 */
[----:B------:R-:W-:Y:S04]  /*3cf60*/  STL.64 [R1+0x128], R18 ;  /* 0x0001281201007387 */ /* 0x000fe80000100a00 */
[----:B------:R-:W-:Y:S01]  /*3cf70*/  STL.64 [R1+0xe0], R8 ;  /* 0x0000e00801007387 */ /* 0x000fe20000100a00 */
[----:B------:R-:W-:Y:S01]  /*3cf80*/  IMAD.MOV.U32 R79, RZ, RZ, R4 ;  /* 0x000000ffff4f7224 */ /* 0x000fe200078e0004 */
[----:B------:R-:W-:-:S02]  /*3cf90*/  MOV R78, R5 ;  /* 0x00000005004e7202 */ /* 0x000fc40000000f00 */
[----:B------:R1:W-:Y:S01]  /*3cfa0*/  STL.64 [R1+0xe8], R10 ;  /* 0x0000e80a01007387 */ /* 0x0003e20000100a00 */
[-C--:B------:R-:W-:Y:S01]  /*3cfb0*/  HMMA.1688.F32.TF32 R80, R176, R12.reuse, R80 ;  /* 0x0000000cb050723c */ /* 0x080fe20000081050 */
[----:B------:R-:W-:Y:S02]  /*3cfc0*/  IMAD.MOV.U32 R77, RZ, RZ, R6 ;  /* 0x000000ffff4d7224 */ /* 0x000fe400078e0006 */
[----:B------:R-:W-:Y:S01]  /*3cfd0*/  IMAD.MOV.U32 R76, RZ, RZ, R7 ;  /* 0x000000ffff4c7224 */ /* 0x000fe200078e0007 */
[----:B------:R-:W2:Y:S04]  /*3cfe0*/  LDSM.16.M88.4 R64, [R243+0x45000] ;  /* 0x04500000f340783b */ /* 0x000ea80000000200 */
[-C--:B------:R-:W-:Y:S08]  /*3cff0*/  HMMA.1688.F32.TF32 R4, R164, R12.reuse, R116 ;  /* 0x0000000ca404723c */ /* 0x080ff00000081074 */
[-C--:B------:R-:W-:Y:S01]  /*3d000*/  HMMA.1688.F32.TF32 R96, R172, R12.reuse, R96 ;  /* 0x0000000cac60723c */ /* 0x080fe20000081060 */
[----:B------:R-:W-:Y:S07]  /*3d010*/  STL.64 [R1+0x3b58], R78 ;  /* 0x003b584e01007387 */ /* 0x000fee0000100a00 */
[-C--:B-1----:R-:W-:Y:S01]  /*3d020*/  HMMA.1688.F32.TF32 R8, R168, R12.reuse, R84 ;  /* 0x0000000ca808723c */ /* 0x082fe20000081054 */
[----:B------:R-:W-:Y:S04]  /*3d030*/  STL.64 [R1+0x3b50], R76 ;  /* 0x003b504c01007387 */ /* 0x000fe80000100a00 */
[----:B------:R-:W-:Y:S04]  /*3d040*/  STL.64 [R1+0x3af8], R250 ;  /* 0x003af8fa01007387 */ /* 0x000fe80000100a00 */
[----:B------:R-:W-:Y:S04]  /*3d050*/  STL.64 [R1+0x3af0], R248 ;  /* 0x003af0f801007387 */ /* 0x000fe80000100a00 */
[----:B------:R-:W-:Y:S04]  /*3d060*/  STL.64 [R1+0x3b08], R82 ;  /* 0x003b085201007387 */ /* 0x000fe80000100a00 */
[----:B------:R-:W-:Y:S01]  /*3d070*/  STL.64 [R1+0x3b00], R80 ;  /* 0x003b005001007387 */ /* 0x000fe20000100a00 */
[-C--:B------:R-:W-:Y:S03]  /*3d080*/  HMMA.1688.F32.TF32 R16, R160, R12.reuse, R120 ;  /* 0x0000000ca010723c */ /* 0x080fe60000081078 */
[----:B------:R-:W-:Y:S04]  /*3d090*/  STL.64 [R1+0x3b18], R98 ;  /* 0x003b186201007387 */ /* 0x000fe80000100a00 */
[----:B------:R-:W-:Y:S04]  /*3d0a0*/  STL.64 [R1+0x3b10], R96 ;  /* 0x003b106001007387 */ /* 0x000fe80000100a00 */
[----:B------:R-:W-:Y:S04]  /*3d0b0*/  STL.64 [R1+0x8f0], R8 ;  /* 0x0008f00801007387 */ /* 0x000fe80000100a00 */
[----:B------:R1:W-:Y:S04]  /*3d0c0*/  STL.64 [R1+0x8f8], R10 ;  /* 0x0008f80a01007387 */ /* 0x0003e80000100a00 */
[----:B------:R-:W-:Y:S04]  /*3d0d0*/  STL.64 [R1+0xaa0], R4 ;  /* 0x000aa00401007387 */ /* 0x000fe80000100a00 */
[----:B------:R3:W-:Y:S01]  /*3d0e0*/  STL.64 [R1+0xaa8], R6 ;  /* 0x000aa80601007387 */ /* 0x0007e20000100a00 */
[-C--:B-1----:R-:W-:Y:S08]  /*3d0f0*/  HMMA.1688.F32.TF32 R8, R156, R12.reuse, R104 ;  /* 0x0000000c9c08723c */ /* 0x082ff00000081068 */
[-C--:B---3--:R-:W-:Y:S01]  /*3d100*/  HMMA.1688.F32.TF32 R4, R152, R12.reuse, R236 ;  /* 0x0000000c9804723c */ /* 0x088fe200000810ec */
[----:B------:R-:W-:Y:S04]  /*3d110*/  STL.64 [R1+0xb50], R16 ;  /* 0x000b501001007387 */ /* 0x000fe80000100a00 */
[----:B------:R-:W-:Y:S04]  /*3d120*/  STL.64 [R1+0xb58], R18 ;  /* 0x000b581201007387 */ /* 0x000fe80000100a00 */
[----:B------:R-:W3:Y:S06]  /*3d130*/  LDL.LU R116, [R1+0x10a0] ;  /* 0x0010a00001747983 */ /* 0x000eec0000300800 */
[----:B------:R-:W-:Y:S04]  /*3d140*/  STL.64 [R1+0xc10], R8 ;  /* 0x000c100801007387 */ /* 0x000fe80000100a00 */
[----:B------:R-:W-:Y:S04]  /*3d150*/  STL.64 [R1+0xc18], R10 ;  /* 0x000c180a01007387 */ /* 0x000fe80000100a00 */
[----:B------:R-:W-:Y:S04]  /*3d160*/  STL.64 [R1+0xcc0], R4 ;  /* 0x000cc00401007387 */ /* 0x000fe80000100a00 */
[----:B------:R1:W-:Y:S04]  /*3d170*/  STL.64 [R1+0xcc8], R6 ;  /* 0x000cc80601007387 */ /* 0x0003e80000100a00 */
        /* <DEDUP_REMOVED lines=47> */
[-C--:B-1----:R-:W-:Y:S08]  /*3d470*/  HMMA.1688.F32.TF32 R4, R32, R12.reuse, R112 ;  /* 0x0000000c2004723c */ /* 0x082ff00000081070 */
[----:B--2---:R-:W-:Y:S11]  /*3d480*/  HMMA.1688.F32.TF32 R8, R148, R12, R128 ;  /* 0x0000000c9408723c */ /* 0x004ff60000081080 */
[----:B------:R-:W-:Y:S05]  /*3d490*/  @!UPT UIADD3 URZ, URZ, URZ, URZ ;  /* 0x0000003f3f3ff290 */ /* 0x000fea000fffe03f */
[----:B------:R-:W-:Y:S01]  /*3d4a0*/  MOV R2, R4 ;  /* 0x0000000400027202 */ /* 0x000fe20000000f00 */
[----:B------:R-:W-:Y:S01]  /*3d4b0*/  IMAD.MOV.U32 R242, RZ, RZ, R5 ;  /* 0x000000fffff27224 */ /* 0x000fe200078e0005 */
[----:B------:R-:W-:Y:S01]  /*3d4c0*/  MOV R0, R7 ;  /* 0x0000000700007202 */ /* 0x000fe20000000f00 */
[----:B------:R-:W-:-:S04]  /*3d4d0*/  IMAD.MOV.U32 R241, RZ, RZ, R6 ;  /* 0x000000fffff17224 */ /* 0x000fc800078e0006 */
[----:B------:R-:W-:Y:S04]  /*3d4e0*/  STL.64 [R1+0xdc0], R8 ;  /* 0x000dc00801007387 */ /* 0x000fe80000100a00 */
[----:B------:R4:W-:Y:S01]  /*3d4f0*/  STL.64 [R1+0xdc8], R10 ;  /* 0x000dc80a01007387 */ /* 0x0009e20000100a00 */
[-C--:B---3--:R-:W-:Y:S08]  /*3d500*/  HMMA.1688.F32.TF32 R4, R72, R12.reuse, R88 ;  /* 0x0000000c4804723c */ /* 0x088ff00000081058 */
[----:B----4-:R-:W-:Y:S01]  /*3d510*/  HMMA.1688.F32.TF32 R8, R144, R12, R100 ;  /* 0x0000000c9008723c */ /* 0x010fe20000081064 */
[----:B------:R-:W-:Y:S04]  /*3d520*/  STL [R1+0x3aa8], R0 ;  /* 0x003aa80001007387 */ /* 0x000fe80000100800 */
[----:B------:R-:W-:Y:S04]  /*3d530*/  STL [R1+0x3aa4], R241 ;  /* 0x003aa4f101007387 */ /* 0x000fe80000100800 */
[----:B------:R-:W-:Y:S01]  /*3d540*/  STL [R1+0x3aa0], R242 ;  /* 0x003aa0f201007387 */ /* 0x000fe20000100800 */
[-C--:B------:R-:W-:Y:S03]  /*3d550*/  HMMA.1688.F32.TF32 R96, R40, R64.reuse, R140 ;  /* 0x000000402860723c */ /* 0x080fe6000008108c */
[----:B------:R-:W-:Y:S04]  /*3d560*/  STL [R1+0x3a9c], R2 ;  /* 0x003a9c0201007387 */ /* 0x000fe80000100800 */
[----:B------:R-:W-:Y:S01]  /*3d570*/  STL.64 [R1+0x3cc8], R14 ;  /* 0x003cc80e01007387 */ /* 0x000fe20000100a00 */
[-C--:B------:R-:W-:Y:S05]  /*3d580*/  HMMA.1688.F32.TF32 R92, R68, R64.reuse, R108 ;  /* 0x00000040445c723c */ /* 0x080fea000008106c */
[----:B------:R-:W-:Y:S04]  /*3d590*/  STL.64 [R1+0xee0], R8 ;  /* 0x000ee00801007387 */ /* 0x000fe80000100a00 */
[----:B------:R-:W-:Y:S04]  /*3d5a0*/  STL.64 [R1+0xee8], R10 ;  /* 0x000ee80a01007387 */ /* 0x000fe80000100a00 */
[----:B------:R-:W-:Y:S04]  /*3d5b0*/  STL.64 [R1+0xf50], R4 ;  /* 0x000f500401007387 */ /* 0x000fe80000100a00 */
[----:B------:R1:W-:Y:S02]  /*3d5c0*/  STL.64 [R1+0xf58], R6 ;  /* 0x000f580601007387 */ /* 0x0003e40000100a00 */
[-C--:B-1----:R-:W-:Y:S02]  /*3d5d0*/  HMMA.1688.F32.TF32 R4, R44, R64.reuse, R124 ;  /* 0x000000402c04723c */ /* 0x082fe4000008107c */
[----:B------:R-:W-:Y:S04]  /*3d5e0*/  STL.64 [R1+0x3cd8], R98 ;  /* 0x003cd86201007387 */ /* 0x000fe80000100a00 */
[----:B------:R-:W-:Y:S04]  /*3d5f0*/  STL.64 [R1+0x3cd0], R96 ;  /* 0x003cd06001007387 */ /* 0x000fe80000100a00 */
[----:B------:R-:W-:Y:S01]  /*3d600*/  STL.64 [R1+0x3b68], R94 ;  /* 0x003b685e01007387 */ /* 0x000fe20000100a00 */
[-C--:B------:R-:W-:Y:S11]  /*3d610*/  HMMA.1688.F32.TF32 R244, R180, R64.reuse, R116 ;  /* 0x00000040b4f4723c */ /* 0x080ff60000081074 */
[----:B------:R-:W-:Y:S01]  /*3d620*/  @!UPT UIADD3 URZ, URZ, URZ, URZ ;  /* 0x0000003f3f3ff290 */ /* 0x000fe2000fffe03f */
[----:B------:R-:W-:Y:S04]  /*3d630*/  STL.64 [R1+0x110], R4 ;  /* 0x0001100401007387 */ /* 0x000fe80000100a00 */
[----:B------:R1:W-:Y:S02]  /*3d640*/  STL.64 [R1+0x118], R6 ;  /* 0x0001180601007387 */ /* 0x0003e40000100a00 */
[-C--:B-1----:R-:W-:Y:S02]  /*3d650*/  HMMA.1688.F32.TF32 R4, R36, R64.reuse, R84 ;  /* 0x000000402404723c */ /* 0x082fe40000081054 */
[----:B------:R-:W-:Y:S04]  /*3d660*/  STL.64 [R1+0x3b60], R92 ;  /* 0x003b605c01007387 */ /* 0x000fe80000100a00 */
[----:B------:R-:W-:Y:S02]  /*3d670*/  STL.64 [R1+0x3b28], R246 ;  /* 0x003b28f601007387 */ /* 0x000fe40000100a00 */
[-C--:B------:R-:W-:Y:S08]  /*3d680*/  HMMA.1688.F32.TF32 R84, R176, R64.reuse, R120 ;  /* 0x00000040b054723c */ /* 0x080ff00000081078 */
[-C--:B------:R-:W-:Y:S07]  /*3d690*/  HMMA.1688.F32.TF32 R100, R172, R64.reuse, R104 ;  /* 0x00000040ac64723c */ /* 0x080fee0000081068 */
[----:B------:R-:W-:Y:S04]  /*3d6a0*/  STL.64 [R1+0x20], R4 ;  /* 0x0000200401007387 */ /* 0x000fe80000100a00 */
[----:B------:R1:W-:Y:S02]  /*3d6b0*/  STL.64 [R1+0x28], R6 ;  /* 0x0000280601007387 */ /* 0x0003e40000100a00 */
[-C--:B-1----:R-:W-:Y:S02]  /*3d6c0*/  HMMA.1688.F32.TF32 R4, R168, R64.reuse, R236 ;  /* 0x00000040a804723c */ /* 0x082fe400000810ec */
[----:B------:R-:W-:Y:S04]  /*3d6d0*/  STL.64 [R1+0x3b20], R244 ;  /* 0x003b20f401007387 */ /* 0x000fe80000100a00 */
[----:B------:R-:W-:Y:S04]  /*3d6e0*/  STL.64 [R1+0x3b38], R86 ;  /* 0x003b385601007387 */ /* 0x000fe80000100a00 */
[----:B------:R-:W-:Y:S04]  /*3d6f0*/  STL.64 [R1+0x3b30], R84 ;  /* 0x003b305401007387 */ /* 0x000fe80000100a00 */
[----:B------:R-:W-:Y:S04]  /*3d700*/  STL.64 [R1+0x3b48], R102 ;  /* 0x003b486601007387 */ /* 0x000fe80000100a00 */
[----:B------:R-:W-:Y:S04]  /*3d710*/  STL.64 [R1+0x3b40], R100 ;  /* 0x003b406401007387 */ /* 0x000fe80000100a00 */
[----:B------:R-:W2:Y:S04]  /*3d720*/  LDL.LU R88, [R1+0x430] ;  /* 0x0004300001587983 */ /* 0x000ea80000300800 */
        /* <DEDUP_REMOVED lines=49> */
[-C--:B----4-:R-:W-:Y:S08]  /*3da40*/  HMMA.1688.F32.TF32 R8, R160, R64.reuse, R132 ;  /* 0x00000040a008723c */ /* 0x090ff00000081084 */
[-C--:B--2---:R-:W-:Y:S08]  /*3da50*/  HMMA.1688.F32.TF32 R12, R164, R64.reuse, R224 ;  /* 0x00000040a40c723c */ /* 0x084ff000000810e0 */
[-C--:B-1----:R-:W-:Y:S11]  /*3da60*/  HMMA.1688.F32.TF32 R4, R156, R64.reuse, R236 ;  /* 0x000000409c04723c */ /* 0x082ff600000810ec */
[----:B------:R-:W-:Y:S04]  /*3da70*/  @!UPT UIADD3 URZ, URZ, URZ, URZ ;  /* 0x0000003f3f3ff290 */ /* 0x000fe8000fffe03f */
[----:B------:R-:W-:Y:S04]  /*3da80*/  STL.64 [R1+0x9e0], R12 ;  /* 0x0009e00c01007387 */ /* 0x000fe80000100a00 */
[----:B------:R3:W-:Y:S04]  /*3da90*/  STL.64 [R1+0x9e8], R14 ;  /* 0x0009e80e01007387 */ /* 0x0007e80000100a00 */
[----:B------:R-:W2:Y:S04]  /*3daa0*/  LDL.LU R236, [R1+0x1130] ;  /* 0x0011300001ec7983 */ /* 0x000ea80000300800 */
[----:B------:R-:W-:Y:S01]  /*3dab0*/  STL.64 [R1+0xae0], R8 ;  /* 0x000ae00801007387 */ /* 0x000fe20000100a00 */
[-C--:B---3--:R-:W-:Y:S03]  /*3dac0*/  HMMA.1688.F32.TF32 R12, R152, R64.reuse, R128 ;  /* 0x00000040980c723c */ /* 0x088fe60000081080 */
[----:B------:R1:W-:Y:S04]  /*3dad0*/  STL.64 [R1+0xae8], R10 ;  /* 0x000ae80a01007387 */ /* 0x0003e80000100a00 */
[----:B------:R-:W-:Y:S04]  /*3dae0*/  STL.64 [R1+0xba0], R4 ;  /* 0x000ba00401007387 */ /* 0x000fe80000100a00 */
[----:B------:R3:W-:Y:S01]  /*3daf0*/  STL.64 [R1+0xba8], R6 ;  /* 0x000ba80601007387 */ /* 0x0007e20000100a00 */
[-C--:B-1----:R-:W-:Y:S03]  /*3db00*/  HMMA.1688.F32.TF32 R8, R148, R64.reuse, R112 ;  /* 0x000000409408723c */ /* 0x082fe60000081070 */
[----:B------:R-:W2:Y:S04]  /*3db10*/  LDL.LU R237, [R1+0x1134] ;  /* 0x0011340001ed7983 */ /* 0x000ea80000300800 */
[----:B------:R-:W2:Y:S01]  /*3db20*/  LDL.LU R238, [R1+0x1138] ;  /* 0x0011380001ee7983 */ /* 0x000ea20000300800 */
[----:B---3--:R-:W-:Y:S03]  /*3db30*/  HMMA.1688.F32.TF32 R4, R32, R64, R88 ;  /* 0x000000402004723c */ /* 0x008fe60000081058 */
[----:B------:R-:W2:Y:S04]  /*3db40*/  LDL.LU R239, [R1+0x113c] ;  /* 0x00113c0001ef7983 */ /* 0x000ea80000300800 */
[----:B------:R-:W-:Y:S04]  /*3db50*/  STL.64 [R1+0xc40], R12 ;  /* 0x000c400c01007387 */ /* 0x000fe80000100a00 */
[----:B------:R-:W-:Y:S04]  /*3db60*/  STL.64 [R1+0xc48], R14 ;  /* 0x000c480e01007387 */ /* 0x000fe80000100a00 */
[----:B------:R-:W-:Y:S04]  /*3db70*/  STL.64 [R1+0xd40], R8 ;  /* 0x000d400801007387 */ /* 0x000fe80000100a00 */
[----:B------:R1:W-:Y:S05]  /*3db80*/  STL.64 [R1+0xd48], R10 ;  /* 0x000d480a01007387 */ /* 0x0003ea0000100a00 */
[----:B------:R-:W-:Y:S01]  /*3db90*/  IMAD.MOV.U32 R0, RZ, RZ, R4 ;  /* 0x000000ffff007224 */ /* 0x000fe200078e0004 */
[----:B------:R-:W-:Y:S01]  /*3dba0*/  MOV R242, R6 ;  /* 0x0000000600f27202 */ /* 0x000fe20000000f00 */
[----:B------:R-:W-:-:S02]  /*3dbb0*/  IMAD.MOV.U32 R241, RZ, RZ, R5 ;  /* 0x000000fffff17224 */ /* 0x000fc400078e0005 */
[----:B------:R-:W-:Y:S01]  /*3dbc0*/  IMAD.MOV.U32 R2, RZ, RZ, R7 ;  /* 0x000000ffff027224 */ /* 0x000fe200078e0007 */
[-C--:B-1----:R-:W-:Y:S08]  /*3dbd0*/  HMMA.1688.F32.TF32 R8, R144, R64.reuse, R140 ;  /* 0x000000409008723c */ /* 0x082ff0000008108c */
[----:B------:R-:W-:Y:S01]  /*3dbe0*/  HMMA.1688.F32.TF32 R4, R72, R64, R124 ;  /* 0x000000404804723c */ /* 0x000fe2000008107c */
[----:B------:R-:W-:Y:S04]  /*3dbf0*/  STL [R1+0x3ab8], R0 ;  /* 0x003ab80001007387 */ /* 0x000fe80000100800 */
[----:B------:R-:W-:Y:S04]  /*3dc00*/  STL [R1+0x3ab4], R241 ;  /* 0x003ab4f101007387 */ /* 0x000fe80000100800 */
[----:B------:R-:W-:Y:S04]  /*3dc10*/  STL [R1+0x3ab0], R242 ;  /* 0x003ab0f201007387 */ /* 0x000fe80000100800 */
[----:B------:R-:W-:Y:S04]  /*3dc20*/  STL [R1+0x3aac], R2 ;  /* 0x003aac0201007387 */ /* 0x000fe80000100800 */
[----:B------:R-:W-:Y:S04]  /*3dc30*/  STL.64 [R1+0x3ce0], R66 ;  /* 0x003ce04201007387 */ /* 0x000fe80000100a00 */
[----:B------:R-:W-:Y:S01]  /*3dc40*/  STL.64 [R1+0xde0], R8 ;  /* 0x000de00801007387 */ /* 0x000fe20000100a00 */
[-C--:B------:R-:W-:Y:S03]  /*3dc50*/  HMMA.1688.F32.TF32 R92, R40, R24.reuse, R108 ;  /* 0x00000018285c723c */ /* 0x080fe6000008106c */
[----:B------:R-:W-:Y:S04]  /*3dc60*/  STL.64 [R1+0xde8], R10 ;  /* 0x000de80a01007387 */ /* 0x000fe80000100a00 */
[----:B------:R-:W-:Y:S01]  /*3dc70*/  STL.64 [R1+0xda0], R4 ;  /* 0x000da00401007387 */ /* 0x000fe20000100a00 */
[-C--:B------:R-:W-:Y:S03]  /*3dc80*/  HMMA.1688.F32.TF32 R76, R44, R24.reuse, R116 ;  /* 0x000000182c4c723c */ /* 0x080fe60000081074 */
[----:B------:R1:W-:Y:S05]  /*3dc90*/  STL.64 [R1+0xda8], R6 ;  /* 0x000da80601007387 */ /* 0x0003ea0000100a00 */
[-C--:B------:R-:W-:Y:S08]  /*3dca0*/  HMMA.1688.F32.TF32 R84, R68, R24.reuse, R120 ;  /* 0x000000184454723c */ /* 0x080ff00000081078 */
[----:B-1----:R-:W-:Y:S01]  /*3dcb0*/  HMMA.1688.F32.TF32 R4, R36, R24, R104 ;  /* 0x000000182404723c */ /* 0x002fe20000081068 */
[----:B------:R-:W-:Y:S04]  /*3dcc0*/  STL.64 [R1+0x3cf0], R94 ;  /* 0x003cf05e01007387 */ /* 0x000fe80000100a00 */
[----:B------:R-:W-:Y:S04]  /*3dcd0*/  STL.64 [R1+0x3ce8], R92 ;  /* 0x003ce85c01007387 */ /* 0x000fe80000100a00 */
[----:B------:R-:W-:Y:S04]  /*3dce0*/  STL.64 [R1+0x3b78], R78 ;  /* 0x003b784e01007387 */ /* 0x000fe80000100a00 */
[----:B------:R-:W-:Y:S04]  /*3dcf0*/  STL.64 [R1+0x3b70], R76 ;  /* 0x003b704c01007387 */ /* 0x000fe80000100a00 */
[----:B------:R-:W-:Y:S07]  /*3dd00*/  STL.64 [R1+0x3b88], R86 ;  /* 0x003b885601007387 */ /* 0x000fee0000100a00 */
[----:B------:R-:W-:Y:S01]  /*3dd10*/  IMAD.MOV.U32 R83, RZ, RZ, R4 ;  /* 0x000000ffff537224 */ /* 0x000fe200078e0004 */
[----:B------:R-:W-:Y:S01]  /*3dd20*/  MOV R82, R5 ;  /* 0x0000000500527202 */ /* 0x000fe20000000f00 */
[----:B------:R-:W-:-:S02]  /*3dd30*/  IMAD.MOV.U32 R81, RZ, RZ, R6 ;  /* 0x000000ffff517224 */ /* 0x000fc400078e0006 */
[----:B------:R-:W-:Y:S01]  /*3dd40*/  IMAD.MOV.U32 R80, RZ, RZ, R7 ;  /* 0x000000ffff507224 */ /* 0x000fe200078e0007 */
        /* <DEDUP_REMOVED lines=55> */
[-C--:B--2---:R-:W-:Y:S11]  /*3e0c0*/  HMMA.1688.F32.TF32 R236, R180, R24.reuse, R236 ;  /* 0x00000018b4ec723c */ /* 0x084ff600000810ec */
[----:B------:R-:W-:Y:S11]  /*3e0d0*/  @!UPT UIADD3 URZ, URZ, URZ, URZ ;  /* 0x0000003f3f3ff290 */ /* 0x000ff6000fffe03f */
[----:B------:R-:W-:Y:S01]  /*3e0e0*/  @!UPT UIADD3 URZ, URZ, URZ, URZ ;  /* 0x0000003f3f3ff290 */ /* 0x000fe2000fffe03f */
[----:B------:R-:W-:Y:S04]  /*3e0f0*/  STL.64 [R1+0x3ba8], R238 ;  /* 0x003ba8ee01007387 */ /* 0x000fe80000100a00 */
[----:B------:R-:W-:Y:S01]  /*3e100*/  STL.64 [R1+0x3ba0], R236 ;  /* 0x003ba0ec01007387 */ /* 0x000fe20000100a00 */
[-C--:B---3--:R-:W-:Y:S08]  /*3e110*/  HMMA.1688.F32.TF32 R104, R172, R24.reuse, R104 ;  /* 0x00000018ac68723c */ /* 0x088ff00000081068 */
        /* <DEDUP_REMOVED lines=8> */
[----:B------:R-:W-:Y:S04]  /*3e1a0*/  STL.64 [R1+0x3d08], R168 ;  /* 0x003d08a801007387 */ /* 0x000fe80000100a00 */
[----:B------:R-:W-:Y:S04]  /*3e1b0*/  STL.64 [R1+0x420], R4 ;  /* 0x0004200401007387 */ /* 0x000fe80000100a00 */
[----:B------:R1:W-:Y:S02]  /*3e1c0*/  STL.64 [R1+0x428], R6 ;  /* 0x0004280601007387 */ /* 0x0003e40000100a00 */
[-C--:B-1----:R-:W-:Y:S02]  /*3e1d0*/  HMMA.1688.F32.TF32 R4, R164, R24.reuse, R216 ;  /* 0x00000018a404723c */ /* 0x082fe400000810d8 */
[----:B------:R-:W-:Y:S04]  /*3e1e0*/  STL.64 [R1+0x3d00], R166 ;  /* 0x003d00a601007387 */ /* 0x000fe80000100a00 */
[----:B------:R-:W-:Y:S02]  /*3e1f0*/  STL.64 [R1+0x3cf8], R164 ;  /* 0x003cf8a401007387 */ /* 0x000fe40000100a00 */
[-C--:B------:R-:W-:Y:S11]  /*3e200*/  HMMA.1688.F32.TF32 R8, R160, R24.reuse, R224 ;  /* 0x00000018a008723c */ /* 0x080ff600000810e0 */
[----:B------:R-:W-:Y:S04]  /*3e210*/  @!UPT UIADD3 URZ, URZ, URZ, URZ ;  /* 0x0000003f3f3ff290 */ /* 0x000fe8000fffe03f */
[----:B------:R-:W-:Y:S04]  /*3e220*/  STL.64 [R1+0x920], R4 ;  /* 0x0009200401007387 */ /* 0x000fe80000100a00 */
[----:B------:R1:W-:Y:S02]  /*3e230*/  STL.64 [R1+0x928], R6 ;  /* 0x0009280601007387 */ /* 0x0003e40000100a00 */
[-C--:B-1----:R-:W-:Y:S02]  /*3e240*/  HMMA.1688.F32.TF32 R4, R156, R24.reuse, R132 ;  /* 0x000000189c04723c */ /* 0x082fe40000081084 */
[----:B------:R-:W-:Y:S04]  /*3e250*/  STL.64 [R1+0xa60], R8 ;  /* 0x000a600801007387 */ /* 0x000fe80000100a00 */
[----:B------:R1:W-:Y:S02]  /*3e260*/  STL.64 [R1+0xa68], R10 ;  /* 0x000a680a01007387 */ /* 0x0003e40000100a00 */
[-C--:B------:R-:W-:Y:S08]  /*3e270*/  HMMA.1688.F32.TF32 R12, R152, R24.reuse, R128 ;  /* 0x00000018980c723c */ /* 0x080ff00000081080 */
[-C--:B-1----:R-:W-:Y:S01]  /*3e280*/  HMMA.1688.F32.TF32 R8, R148, R24.reuse, R112 ;  /* 0x000000189408723c */ /* 0x082fe20000081070 */
[----:B------:R-:W-:Y:S06]  /*3e290*/  LDSM.16.M88.4 R112, [R243+0x47000] ;  /* 0x04700000f370783b */ /* 0x000fec0000000200 */
[----:B------:R-:W-:Y:S04]  /*3e2a0*/  STL.64 [R1+0xb40], R4 ;  /* 0x000b400401007387 */ /* 0x000fe80000100a00 */
[----:B------:R1:W-:Y:S02]  /*3e2b0*/  STL.64 [R1+0xb48], R6 ;  /* 0x000b480601007387 */ /* 0x0003e40000100a00 */
[-C--:B-1----:R-:W-:Y:S02]  /*3e2c0*/  HMMA.1688.F32.TF32 R4, R32, R24.reuse, R108 ;  /* 0x000000182004723c */ /* 0x082fe4000008106c */
[----:B------:R-:W-:Y:S04]  /*3e2d0*/  STL.64 [R1+0xc00], R12 ;  /* 0x000c000c01007387 */ /* 0x000fe80000100a00 */
[----:B------:R-:W-:Y:S04]  /*3e2e0*/  STL.64 [R1+0xc08], R14 ;  /* 0x000c080e01007387 */ /* 0x000fe80000100a00 */
[----:B------:R-:W-:Y:S04]  /*3e2f0*/  STL.64 [R1+0xd00], R8 ;  /* 0x000d000801007387 */ /* 0x000fe80000100a00 */
[----:B------:R1:W-:Y:S04]  /*3e300*/  STL.64 [R1+0xd08], R10 ;  /* 0x000d080a01007387 */ /* 0x0003e80000100a00 */
[----:B------:R-:W-:Y:S05]  /*3e310*/  LDSM.16.M88.4 R108, [R243+0x47800] ;  /* 0x04780000f36c783b */ /* 0x000fea0000000200 */
[----:B------:R2:W-:Y:S01]  /*3e320*/  STL.64 [R1+0xd28], R6 ;  /* 0x000d280601007387 */ /* 0x0005e20000100a00 */
[----:B------:R-:W-:Y:S01]  /*3e330*/  MOV R242, R4 ;  /* 0x0000000400f27202 */ /* 0x000fe20000000f00 */
[-C--:B-1----:R-:W-:Y:S01]  /*3e340*/  HMMA.1688.F32.TF32 R8, R144, R24.reuse, R116 ;  /* 0x000000189008723c */ /* 0x082fe20000081074 */
[----:B------:R-:W-:Y:S01]  /*3e350*/  IMAD.MOV.U32 R2, RZ, RZ, R5 ;  /* 0x000000ffff027224 */ /* 0x000fe200078e0005 */
[----:B------:R-:W-:Y:S06]  /*3e360*/  LDSM.16.M88.4 R116, [R243+0x46800] ;  /* 0x04680000f374783b */ /* 0x000fec0000000200 */
[----:B--2---:R-:W-:Y:S01]  /*3e370*/  HMMA.1688.F32.TF32 R4, R72, R24, R120 ;  /* 0x000000184804723c */ /* 0x004fe20000081078 */
[----:B------:R-:W-:Y:S04]  /*3e380*/  STL [R1+0x3ac0], R242 ;  /* 0x003ac0f201007387 */ /* 0x000fe80000100800 */
[----:B------:R-:W-:Y:S04]  /*3e390*/  STL [R1+0x3abc], R2 ;  /* 0x003abc0201007387 */ /* 0x000fe80000100800 */
[----:B------:R-:W1:Y:S06]  /*3e3a0*/  LDSM.16.M88.4 R120, [R243+0x46000] ;  /* 0x04600000f378783b */ /* 0x000e6c0000000200 */
[----:B------:R2:W-:Y:S04]  /*3e3b0*/  STL.64 [R1+0xce0], R8 ;  /* 0x000ce00801007387 */ /* 0x0005e80000100a00 */
[----:B------:R3:W-:Y:S04]  /*3e3c0*/  STL.64 [R1+0xce8], R10 ;  /* 0x000ce80a01007387 */ /* 0x0007e80000100a00 */
[----:B------:R-:W-:Y:S04]  /*3e3d0*/  STL.64 [R1+0xc90], R4 ;  /* 0x000c900401007387 */ /* 0x000fe80000100a00 */
[----:B------:R-:W-:Y:S04]  /*3e3e0*/  STL.64 [R1+0xc98], R6 ;  /* 0x000c980601007387 */ /* 0x000fe80000100a00 */
[----:B------:R-:W-:Y:S04]  /*3e3f0*/  STL [R1+0x3520], R243 ;  /* 0x003520f301007387 */ /* 0x000fe80000100800 */
        /* <DEDUP_REMOVED lines=40> */
[C---:B-1----:R-:W-:Y:S03]  /*3e680*/  HMMA.1688.F32.TF32 R84, R40.reuse, R120, R140 ;  /* 0x000000782854723c */ /* 0x042fe6000008108c */
        /* <DEDUP_REMOVED lines=12> */
[----:B--2---:R-:W2:Y:S04]  /*3e750*/  LDL.LU R8, [R1+0x1570] ;  /* 0x0015700001087983 */ /* 0x004ea80000300800 */
[----:B------:R-:W2:Y:S04]  /*3e760*/  LDL.LU R9, [R1+0x1574] ;  /* 0x0015740001097983 */ /* 0x000ea80000300800 */
[----:B---3--:R-:W2:Y:S04]  /*3e770*/  LDL.LU R10, [R1+0x1578] ;  /* 0x00157800010a7983 */ /* 0x008ea80000300800 */
[----:B------:R-:W2:Y:S01]  /*3e780*/  LDL.LU R11, [R1+0x157c] ;  /* 0x00157c00010b7983 */ /* 0x000ea20000300800 */
[-C--:B------:R-:W-:Y:S03]  /*3e790*/  HMMA.1688.F32.TF32 R80, R40, R116.reuse, R124 ;  /* 0x000000742850723c */ /* 0x080fe6000008107c */
        /* <DEDUP_REMOVED lines=36> */
[C---:B----4-:R-:W-:Y:S08]  /*3e9e0*/  HMMA.1688.F32.TF32 R216, R176.reuse, R116, R216 ;  /* 0x00000074b0d8723c */ /* 0x050ff000000810d8 */
[-C--:B------:R-:W-:Y:S08]  /*3e9f0*/  HMMA.1688.F32.TF32 R220, R176, R112.reuse, R220 ;  /* 0x00000070b0dc723c */ /* 0x080ff000000810dc */
[C---:B------:R-:W-:Y:S08]  /*3ea00*/  HMMA.1688.F32.TF32 R208, R180.reuse, R112, R208 ;  /* 0x00000070b4d0723c */ /* 0x040ff000000810d0 */
[-C--:B------:R-:W-:Y:S08]  /*3ea10*/  HMMA.1688.F32.TF32 R204, R180, R116.reuse, R204 ;  /* 0x00000074b4cc723c */ /* 0x080ff000000810cc */
[C---:B------:R-:W-:Y:S08]  /*3ea20*/  HMMA.1688.F32.TF32 R128, R44.reuse, R116, R128 ;  /* 0x000000742c80723c */ /* 0x040ff00000081080 */
[C---:B--2---:R-:W-:Y:S08]  /*3ea30*/  HMMA.1688.F32.TF32 R124, R44.reuse, R120, R124 ;  /* 0x000000782c7c723c */ /* 0x044ff0000008107c */
[C---:B---3--:R-:W-:Y:S08]  /*3ea40*/  HMMA.1688.F32.TF32 R132, R44.reuse, R112, R132 ;  /* 0x000000702c84723c */ /* 0x048ff00000081084 */
[----:B------:R-:W-:Y:S07]  /*3ea50*/  HMMA.1688.F32.TF32 R44, R44, R108, R228 ;  /* 0x0000006c2c2c723c */ /* 0x000fee00000810e4 */
[----:B------:R-:W-:Y:S04]  /*3ea60*/  STL.64 [R1+0x3bd8], R126 ;  /* 0x003bd87e01007387 */ /* 0x000fe80000100a00 */
[----:B------:R1:W-:Y:S04]  /*3ea70*/  STL.64 [R1+0x3bd0], R124 ;  /* 0x003bd07c01007387 */ /* 0x0003e80000100a00 */
[----:B------:R-:W-:Y:S04]  /*3ea80*/  STL.64 [R1+0x3be8], R130 ;  /* 0x003be88201007387 */ /* 0x000fe80000100a00 */
[----:B------:R2:W-:Y:S04]  /*3ea90*/  STL.64 [R1+0x3be0], R128 ;  /* 0x003be08001007387 */ /* 0x0005e80000100a00 */
[----:B------:R-:W-:Y:S04]  /*3eaa0*/  STL.64 [R1+0x3bf8], R134 ;  /* 0x003bf88601007387 */ /* 0x000fe80000100a00 */
[----:B------:R-:W-:Y:S04]  /*3eab0*/  STL.64 [R1+0x3bf0], R132 ;  /* 0x003bf08401007387 */ /* 0x000fe80000100a00 */
[----:B------:R-:W-:Y:S04]  /*3eac0*/  STL.64 [R1+0x3c08], R46 ;  /* 0x003c082e01007387 */ /* 0x000fe80000100a00 */
[----:B------:R3:W-:Y:S04]  /*3ead0*/  STL.64 [R1+0x3c00], R44 ;  /* 0x003c002c01007387 */ /* 0x0007e80000100a00 */
        /* <DEDUP_REMOVED lines=20> */
[----:B--2---:R-:W2:Y:S04]  /*3ec20*/  LDL.LU R128, [R1+0x740] ;  /* 0x0007400001807983 */ /* 0x004ea80000300800 */
[----:B------:R-:W2:Y:S04]  /*3ec30*/  LDL.LU R129, [R1+0x744] ;  /* 0x0007440001817983 */ /* 0x000ea80000300800 */
[----:B------:R-:W2:Y:S01]  /*3ec40*/  LDL.LU R130, [R1+0x748] ;  /* 0x0007480001827983 */ /* 0x000ea20000300800 */
[C---:B------:R-:W-:Y:S03]  /*3ec50*/  HMMA.1688.F32.TF32 R212, R176.reuse, R120, R212 ;  /* 0x00000078b0d4723c */ /* 0x040fe600000810d4 */
[----:B------:R-:W2:Y:S04]  /*3ec60*/  LDL.LU R131, [R1+0x74c] ;  /* 0x00074c0001837983 */ /* 0x000ea80000300800 */
[----:B---3--:R-:W3:Y:S01]  /*3ec70*/  LDL.LU R44, [R1+0x7b0] ;  /* 0x0007b000012c7983 */ /* 0x008ee20000300800 */
[----:B------:R-:W-:Y:S03]  /*3ec80*/  HMMA.1688.F32.TF32 R176, R176, R108, R52 ;  /* 0x0000006cb0b0723c */ /* 0x000fe60000081034 */
[----:B------:R-:W3:Y:S04]  /*3ec90*/  LDL.LU R45, [R1+0x7b4] ;  /* 0x0007b400012d7983 */ /* 0x000ee80000300800 */
[----:B------:R-:W3:Y:S04]  /*3eca0*/  LDL.LU R46, [R1+0x7b8] ;  /* 0x0007b800012e7983 */ /* 0x000ee80000300800 */
[----:B------:R-:W3:Y:S01]  /*3ecb0*/  LDL.LU R47, [R1+0x7bc] ;  /* 0x0007bc00012f7983 */ /* 0x000ee20000300800 */
[C---:B------:R-:W-:Y:S03]  /*3ecc0*/  HMMA.1688.F32.TF32 R76, R40.reuse, R112, R48 ;  /* 0x00000070284c723c */ /* 0x040fe60000081030 */
[----:B------:R-:W2:Y:S04]  /*3ecd0*/  LDL.LU R52, [R1+0x7c0] ;  /* 0x0007c00001347983 */ /* 0x000ea80000300800 */
[----:B------:R-:W2:Y:S04]  /*3ece0*/  LDL.LU R53, [R1+0x7c4] ;  /* 0x0007c40001357983 */ /* 0x000ea80000300800 */
[----:B------:R-:W2:Y:S04]  /*3ecf0*/  LDL.LU R54, [R1+0x7c8] ;  /* 0x0007c80001367983 */ /* 0x000ea80000300800 */
[----:B------:R-:W2:Y:S01]  /*3ed00*/  LDL.LU R55, [R1+0x7cc] ;  /* 0x0007cc0001377983 */ /* 0x000ea20000300800 */
[----:B------:R-:W-:Y:S03]  /*3ed10*/  HMMA.1688.F32.TF32 R40, R40, R108, R8 ;  /* 0x0000006c2828723c */ /* 0x000fe60000081008 */
        /* <DEDUP_REMOVED lines=31> */
[C---:B------:R-:W-:Y:S03]  /*3ef10*/  HMMA.1688.F32.TF32 R200, R180.reuse, R120, R200 ;  /* 0x00000078b4c8723c */ /* 0x040fe600000810c8 */
        /* <DEDUP_REMOVED lines=20> */
[----:B------:R-:W4:Y:S01]  /*3f060*/  LDL.LU R98, [R1+0x10e8] ;  /* 0x0010e80001627983 */ /* 0x000f220000300800 */
[C---:B------:R-:W-:Y:S03]  /*3f070*/  HMMA.1688.F32.TF32 R188, R36.reuse, R120, R188 ;  /* 0x0000007824bc723c */ /* 0x040fe600000810bc */
[----:B------:R-:W4:Y:S04]  /*3f080*/  LDL.LU R99, [R1+0x10ec] ;  /* 0x0010ec0001637983 */ /* 0x000f280000300800 */
[----:B------:R-:W4:Y:S01]  /*3f090*/  LDL.LU R4, [R1+0x1030] ;  /* 0x0010300001047983 */ /* 0x000f220000300800 */
[C---:B------:R-:W-:Y:S03]  /*3f0a0*/  HMMA.1688.F32.TF32 R192, R36.reuse, R116, R192 ;  /* 0x0000007424c0723c */ /* 0x040fe600000810c0 */
[----:B------:R-:W4:Y:S04]  /*3f0b0*/  LDL.LU R5, [R1+0x1034] ;  /* 0x0010340001057983 */ /* 0x000f280000300800 */
[----:B------:R-:W4:Y:S01]  /*3f0c0*/  LDL.LU R6, [R1+0x1038] ;  /* 0x0010380001067983 */ /* 0x000f220000300800 */
[C---:B------:R-:W-:Y:S03]  /*3f0d0*/  HMMA.1688.F32.TF32 R196, R36.reuse, R112, R196 ;  /* 0x0000007024c4723c */ /* 0x040fe600000810c4 */
[----:B------:R-:W4:Y:S05]  /*3f0e0*/  LDL.LU R7, [R1+0x103c] ;  /* 0x00103c0001077983 */ /* 0x000f2a0000300800 */
[----:B------:R-:W-:Y:S01]  /*3f0f0*/  HMMA.1688.F32.TF32 R36, R36, R108, R20 ;  /* 0x0000006c2424723c */ /* 0x000fe20000081014 */
[----:B------:R-:W4:Y:S04]  /*3f100*/  LDL.LU R20, [R1+0x800] ;  /* 0x0008000001147983 */ /* 0x000f280000300800 */
[----:B------:R-:W4:Y:S03]  /*3f110*/  LDL.LU R21, [R1+0x804] ;  /* 0x0008040001157983 */ /* 0x000f260000300800 */
[C---:B------:R-:W-:Y:S01]  /*3f120*/  HMMA.1688.F32.TF32 R136, R68.reuse, R120, R136 ;  /* 0x000000784488723c */ /* 0x040fe20000081088 */
[----:B------:R-:W4:Y:S04]  /*3f130*/  LDL.LU R22, [R1+0x808] ;  /* 0x0008080001167983 */ /* 0x000f280000300800 */
[----:B------:R-:W4:Y:S03]  /*3f140*/  LDL.LU R23, [R1+0x80c] ;  /* 0x00080c0001177983 */ /* 0x000f260000300800 */
[C---:B------:R-:W-:Y:S08]  /*3f150*/  HMMA.1688.F32.TF32 R140, R68.reuse, R116, R140 ;  /* 0x00000074448c723c */ /* 0x040ff0000008108c */
[C---:B------:R-:W-:Y:S08]  /*3f160*/  HMMA.1688.F32.TF32 R184, R68.reuse, R112, R184 ;  /* 0x0000007044b8723c */ /* 0x040ff000000810b8 */
[----:B------:R-:W-:Y:S01]  /*3f170*/  HMMA.1688.F32.TF32 R68, R68, R108, R28 ;  /* 0x0000006c4444723c */ /* 0x000fe2000008101c */
        /* <DEDUP_REMOVED lines=13> */
[----:B------:R-:W4:Y:S04]  /*3f250*/  LDL.LU R248, [R1+0x6a0] ;  /* 0x0006a00001f87983 */ /* 0x000f280000300800 */
[----:B------:R-:W4:Y:S04]  /*3f260*/  LDL.LU R249, [R1+0x6a4] ;  /* 0x0006a40001f97983 */ /* 0x000f280000300800 */
[----:B------:R-:W4:Y:S04]  /*3f270*/  LDL.LU R250, [R1+0x6a8] ;  /* 0x0006a80001fa7983 */ /* 0x000f280000300800 */
[----:B------:R-:W4:Y:S01]  /*3f280*/  LDL.LU R251, [R1+0x6ac] ;  /* 0x0006ac0001fb7983 */ /* 0x000f220000300800 */
[C---:B--2---:R-:W-:Y:S08]  /*3f290*/  HMMA.1688.F32.TF32 R232, R172.reuse, R112, R232 ;  /* 0x00000070ace8723c */ /* 0x044ff000000810e8 */
[C---:B---3--:R-:W-:Y:S08]  /*3f2a0*/  HMMA.1688.F32.TF32 R228, R172.reuse, R116, R228 ;  /* 0x00000074ace4723c */ /* 0x048ff000000810e4 */
[----:B----4-:R-:W-:Y:S01]  /*3f2b0*/  HMMA.1688.F32.TF32 R172, R172, R108, R168 ;  /* 0x0000006cacac723c */ /* 0x010fe200000810a8 */
[----:B------:R-:W2:Y:S04]  /*3f2c0*/  LDL.LU.64 R170, [R1+0x3d10] ;  /* 0x003d100001aa7983 */ /* 0x000ea80000300a00 */
[----:B------:R-:W2:Y:S03]  /*3f2d0*/  LDL.LU.64 R168, [R1+0x3d08] ;  /* 0x003d080001a87983 */ /* 0x000ea60000300a00 */
[C---:B--2---:R-:W-:Y:S11]  /*3f2e0*/  HMMA.1688.F32.TF32 R164, R168.reuse, R120, R164 ;  /* 0x00000078a8a4723c */ /* 0x044ff600000810a4 */
[----:B------:R-:W-:Y:S11]  /*3f2f0*/  @!UPT UIADD3 URZ, URZ, URZ, URZ ;  /* 0x0000003f3f3ff290 */ /* 0x000ff6000fffe03f */
[----:B------:R-:W-:Y:S01]  /*3f300*/  @!UPT UIADD3 URZ, URZ, URZ, URZ ;  /* 0x0000003f3f3ff290 */ /* 0x000fe2000fffe03f */
[----:B------:R-:W-:Y:S04]  /*3f310*/  STL.64 [R1+0x310], R164 ;  /* 0x000310a401007387 */ /* 0x000fe80000100a00 */
[----:B------:R1:W-:Y:S04]  /*3f320*/  STL.64 [R1+0x318], R166 ;  /* 0x000318a601007387 */ /* 0x0003e80000100a00 */
[----:B-1----:R-:W2:Y:S04]  /*3f330*/  LDL.LU.64 R166, [R1+0x3d00] ;  /* 0x003d000001a67983 */ /* 0x002ea80000300a00 */
[----:B------:R-:W2:Y:S01]  /*3f340*/  LDL.LU.64 R164, [R1+0x3cf8] ;  /* 0x003cf80001a47983 */ /* 0x000ea20000300a00 */
[C---:B------:R-:W-:Y:S08]  /*3f350*/  HMMA.1688.F32.TF32 R92, R168.reuse, R116, R92 ;  /* 0x00000074a85c723c */ /* 0x040ff0000008105c */
[----:B------:R-:W-:Y:S08]  /*3f360*/  HMMA.1688.F32.TF32 R64, R168, R112, R64 ;  /* 0x00000070a840723c */ /* 0x000ff00000081040 */
[C---:B------:R-:W-:Y:S07]  /*3f370*/  HMMA.1688.F32.TF32 R56, R160.reuse, R120, R56 ;  /* 0x00000078a038723c */ /* 0x040fee0000081038 */
[----:B------:R-:W-:Y:S01]  /*3f380*/  STL.64 [R1+0x330], R92 ;  /* 0x0003305c01007387 */ /* 0x000fe20000100a00 */
[----:B------:R-:W-:Y:S03]  /*3f390*/  HMMA.1688.F32.TF32 R8, R160, R116, R8 ;  /* 0x00000074a008723c */ /* 0x000fe60000081008 */
[----:B------:R1:W-:Y:S05]  /*3f3a0*/  STL.64 [R1+0x338], R94 ;  /* 0x0003385e01007387 */ /* 0x0003ea0000100a00 */
[----:B------:R-:W-:Y:S01]  /*3f3b0*/  HMMA.1688.F32.TF32 R168, R168, R108, R96 ;  /* 0x0000006ca8a8723c */ /* 0x000fe20000081060 */
[----:B-1----:R-:W3:Y:S07]  /*3f3c0*/  LDL.LU.64 R94, [R1+0x3cf0] ;  /* 0x003cf000015e7983 */ /* 0x002eee0000300a00 */
[C---:B------:R-:W-:Y:S01]  /*3f3d0*/  HMMA.1688.F32.TF32 R48, R160.reuse, R112, R48 ;  /* 0x00000070a030723c */ /* 0x040fe20000081030 */
[----:B------:R-:W3:Y:S04]  /*3f3e0*/  LDL.LU.64 R92, [R1+0x3ce8] ;  /* 0x003ce800015c7983 */ /* 0x000ee80000300a00 */
[----:B------:R-:W-:Y:S03]  /*3f3f0*/  STL.64 [R1+0x340], R64 ;  /* 0x0003404001007387 */ /* 0x000fe60000100a00 */
[----:B------:R-:W-:Y:S01]  /*3f400*/  HMMA.1688.F32.TF32 R20, R160, R108, R20 ;  /* 0x0000006ca014723c */ /* 0x000fe20000081014 */
[----:B------:R1:W-:Y:S07]  /*3f410*/  STL.64 [R1+0x348], R66 ;  /* 0x0003484201007387 */ /* 0x0003ee0000100a00 */
[C---:B------:R-:W-:Y:S01]  /*3f420*/  HMMA.1688.F32.TF32 R28, R156.reuse, R120, R28 ;  /* 0x000000789c1c723c */ /* 0x040fe2000008101c */
[----:B-1----:R-:W4:Y:S04]  /*3f430*/  LDL.LU.64 R66, [R1+0x3ce0] ;  /* 0x003ce00001427983 */ /* 0x002f280000300a00 */
[----:B------:R-:W4:Y:S04]  /*3f440*/  LDL.LU.64 R98, [R1+0x3cd8] ;  /* 0x003cd80001627983 */ /* 0x000f280000300a00 */
[----:B------:R-:W4:Y:S01]  /*3f450*/  LDL.LU.64 R96, [R1+0x3cd0] ;  /* 0x003cd00001607983 */ /* 0x000f220000300a00 */
[C---:B------:R-:W-:Y:S08]  /*3f460*/  HMMA.1688.F32.TF32 R52, R156.reuse, R116, R52 ;  /* 0x000000749c34723c */ /* 0x040ff00000081034 */
[----:B------:R-:W-:Y:S01]  /*3f470*/  HMMA.1688.F32.TF32 R44, R156, R112, R44 ;  /* 0x000000709c2c723c */ /* 0x000fe2000008102c */
[----:B------:R-:W-:Y:S01]  /*3f480*/  IMAD.MOV.U32 R161, RZ, RZ, R22 ;  /* 0x000000ffffa17224 */ /* 0x000fe200078e0016 */
[----:B------:R-:W-:Y:S01]  /*3f490*/  MOV R162, R21 ;  /* 0x0000001500a27202 */ /* 0x000fe20000000f00 */
[----:B------:R-:W-:-:S02]  /*3f4a0*/  IMAD.MOV.U32 R160, RZ, RZ, R23 ;  /* 0x000000ffffa07224 */ /* 0x000fc400078e0017 */
[----:B------:R-:W-:-:S03]  /*3f4b0*/  IMAD.MOV.U32 R163, RZ, RZ, R20 ;  /* 0x000000ffffa37224 */ /* 0x000fc600078e0014 */
[----:B------:R-:W-:Y:S08]  /*3f4c0*/  HMMA.1688.F32.TF32 R132, R156, R108, R132 ;  /* 0x0000006c9c84723c */ /* 0x000ff00000081084 */
[C---:B------:R-:W-:Y:S08]  /*3f4d0*/  HMMA.1688.F32.TF32 R128, R152.reuse, R120, R128 ;  /* 0x000000789880723c */ /* 0x040ff00000081080 */
[C---:B------:R-:W-:Y:S08]  /*3f4e0*/  HMMA.1688.F32.TF32 R104, R152.reuse, R112, R104 ;  /* 0x000000709868723c */ /* 0x040ff00000081068 */
[----:B------:R-:W-:Y:S08]  /*3f4f0*/  HMMA.1688.F32.TF32 R88, R152, R108, R88 ;  /* 0x0000006c9858723c */ /* 0x000ff00000081058 */
[----:B------:R-:W-:Y:S08]  /*3f500*/  HMMA.1688.F32.TF32 R100, R148, R116, R100 ;  /* 0x000000749464723c */ /* 0x000ff00000081064 */
[C---:B--2---:R-:W-:Y:S08]  /*3f510*/  HMMA.1688.F32.TF32 R12, R164.reuse, R120, R12 ;  /* 0x00000078a40c723c */ /* 0x044ff0000008100c */
[C---:B------:R-:W-:Y:S08]  /*3f520*/  HMMA.1688.F32.TF32 R16, R164.reuse, R116, R16 ;  /* 0x00000074a410723c */ /* 0x040ff00000081010 */
[C---:B------:R-:W-:Y:S07]  /*3f530*/  HMMA.1688.F32.TF32 R60, R164.reuse, R112, R60 ;  /* 0x00000070a43c723c */ /* 0x040fee000008103c */
[----:B------:R-:W-:Y:S04]  /*3f540*/  STL.64 [R1+0x520], R12 ;  /* 0x0005200c01007387 */ /* 0x000fe80000100a00 */
[----:B------:R1:W-:Y:S01]  /*3f550*/  STL.64 [R1+0x528], R14 ;  /* 0x0005280e01007387 */ /* 0x0003e20000100a00 */
[----:B------:R-:W-:Y:S03]  /*3f560*/  HMMA.1688.F32.TF32 R164, R164, R108, R4 ;  /* 0x0000006ca4a4723c */ /* 0x000fe60000081004 */
[----:B-1----:R-:W2:Y:S04]  /*3f570*/  LDL.LU.64 R14, [R1+0x3cc8] ;  /* 0x003cc800010e7983 */ /* 0x002ea80000300a00 */
        /* <DEDUP_REMOVED lines=32> */
[----:B------:R1:W-:Y:S02]  /*3f780*/  STL.64 [R1+0xa78], R46 ;  /* 0x000a782e01007387 */ /* 0x0003e40000100a00 */
[----:B-1----:R-:W-:Y:S02]  /*3f790*/  HMMA.1688.F32.TF32 R44, R152, R116, R124 ;  /* 0x00000074982c723c */ /* 0x002fe4000008107c */
[----:B------:R-:W-:Y:S04]  /*3f7a0*/  STL.64 [R1+0xa10], R132 ;  /* 0x000a108401007387 */ /* 0x000fe80000100a00 */
[----:B------:R-:W-:Y:S04]  /*3f7b0*/  STL.64 [R1+0xa18], R134 ;  /* 0x000a188601007387 */ /* 0x000fe80000100a00 */
[----:B------:R-:W-:Y:S04]  /*3f7c0*/  STL.64 [R1+0xa00], R128 ;  /* 0x000a008001007387 */ /* 0x000fe80000100a00 */
[----:B------:R-:W-:Y:S09]  /*3f7d0*/  STL.64 [R1+0xa08], R130 ;  /* 0x000a088201007387 */ /* 0x000ff20000100a00 */
[----:B------:R-:W-:Y:S04]  /*3f7e0*/  STL.64 [R1+0x9f0], R44 ;  /* 0x0009f02c01007387 */ /* 0x000fe80000100a00 */
[----:B------:R1:W-:Y:S02]  /*3f7f0*/  STL.64 [R1+0x9f8], R46 ;  /* 0x0009f82e01007387 */ /* 0x0003e40000100a00 */
[C---:B-1----:R-:W-:Y:S02]  /*3f800*/  HMMA.1688.F32.TF32 R44, R148.reuse, R120, R236 ;  /* 0x00000078942c723c */ /* 0x042fe400000810ec */
[----:B------:R-:W-:Y:S04]  /*3f810*/  STL.64 [R1+0x9d0], R104 ;  /* 0x0009d06801007387 */ /* 0x000fe80000100a00 */
[----:B------:R-:W-:Y:S04]  /*3f820*/  STL.64 [R1+0x9d8], R106 ;  /* 0x0009d86a01007387 */ /* 0x000fe80000100a00 */
[----:B------:R-:W-:Y:S04]  /*3f830*/  STL.64 [R1+0x960], R88 ;  /* 0x0009605801007387 */ /* 0x000fe80000100a00 */
[----:B------:R1:W-:Y:S09]  /*3f840*/  STL.64 [R1+0x968], R90 ;  /* 0x0009685a01007387 */ /* 0x0003f20000100a00 */
[----:B------:R-:W-:Y:S01]  /*3f850*/  STL.64 [R1+0x950], R44 ;  /* 0x0009502c01007387 */ /* 0x000fe20000100a00 */
[C---:B-1----:R-:W-:Y:S03]  /*3f860*/  HMMA.1688.F32.TF32 R88, R148.reuse, R112, R244 ;  /* 0x000000709458723c */ /* 0x042fe600000810f4 */
[----:B------:R1:W-:Y:S05]  /*3f870*/  STL.64 [R1+0x958], R46 ;  /* 0x0009582e01007387 */ /* 0x0003ea0000100a00 */
[----:B-1----:R-:W-:Y:S01]  /*3f880*/  HMMA.1688.F32.TF32 R44, R148, R108, R248 ;  /* 0x0000006c942c723c */ /* 0x002fe200000810f8 */
[----:B------:R-:W-:Y:S04]  /*3f890*/  STL.64 [R1+0x910], R100 ;  /* 0x0009106401007387 */ /* 0x000fe80000100a00 */
[----:B------:R-:W-:Y:S04]  /*3f8a0*/  STL.64 [R1+0x918], R102 ;  /* 0x0009186601007387 */ /* 0x000fe80000100a00 */
[----:B------:R-:W2:Y:S06]  /*3f8b0*/  LDL.LU R244, [R1+0x600] ;  /* 0x0006000001f47983 */ /* 0x000eac0000300800 */
[----:B------:R-:W-:Y:S04]  /*3f8c0*/  STL.64 [R1+0x8e0], R88 ;  /* 0x0008e05801007387 */ /* 0x000fe80000100a00 */
[----:B------:R-:W-:Y:S04]  /*3f8d0*/  STL.64 [R1+0x8e8], R90 ;  /* 0x0008e85a01007387 */ /* 0x000fe80000100a00 */
[----:B------:R-:W-:Y:S04]  /*3f8e0*/  LDS R148, [R3+0xc000] ;  /* 0x00c0000003947984 */ /* 0x000fe80000000800 */
        /* <DEDUP_REMOVED lines=45> */
[----:B------:R-:W-:Y:S04]  /*3fbc0*/  LDS R150, [R3+0xe000] ;  /* 0x00e0000003967984 */ /* 0x000fe80000000800 */
[----:B------:R-:W-:Y:S04]  /*3fbd0*/  LDS R149, [R240+0xc000] ;  /* 0x00c00000f0957984 */ /* 0x000fe80000000800 */
[----:B------:R-:W1:Y:S01]  /*3fbe0*/  LDS R151, [R240+0xe000] ;  /* 0x00e00000f0977984 */ /* 0x000e620000000800 */
[----:B--2---:R-:W-:Y:S11]  /*3fbf0*/  HMMA.1688.F32.TF32 R152, R32, R120, R248 ;  /* 0x000000782098723c */ /* 0x004ff600000810f8 */
[----:B------:R-:W-:Y:S11]  /*3fc00*/  @!UPT UIADD3 URZ, URZ, URZ, URZ ;  /* 0x0000003f3f3ff290 */ /* 0x000ff6000fffe03f */
[----:B------:R-:W-:Y:S01]  /*3fc10*/  @!UPT UIADD3 URZ, URZ, URZ, URZ ;  /* 0x0000003f3f3ff290 */ /* 0x000fe2000fffe03f */
[----:B------:R3:W-:Y:S04]  /*3fc20*/  STL.64 [R1+0x8c0], R152 ;  /* 0x0008c09801007387 */ /* 0x0007e80000100a00 */
[----:B------:R-:W2:Y:S04]  /*3fc30*/  LDL.LU R248, [R1+0x5a0] ;  /* 0x0005a00001f87983 */ /* 0x000ea80000300800 */
[----:B------:R-:W2:Y:S04]  /*3fc40*/  LDL.LU R249, [R1+0x5a4] ;  /* 0x0005a40001f97983 */ /* 0x000ea80000300800 */
[----:B------:R-:W2:Y:S01]  /*3fc50*/  LDL.LU R250, [R1+0x5a8] ;  /* 0x0005a80001fa7983 */ /* 0x000ea20000300800 */
[----:B------:R-:W-:Y:S01]  /*3fc60*/  MOV R0, R154 ;  /* 0x0000009a00007202 */ /* 0x000fe20000000f00 */
[----:B------:R-:W-:-:S02]  /*3fc70*/  IMAD.MOV.U32 R241, RZ, RZ, R155 ;  /* 0x000000fffff17224 */ /* 0x000fc400078e009b */
[C---:B---3--:R-:W-:Y:S08]  /*3fc80*/  HMMA.1688.F32.TF32 R152, R32.reuse, R116, R156 ;  /* 0x000000742098723c */ /* 0x048ff0000008109c */
[C---:B----4-:R-:W-:Y:S08]  /*3fc90*/  HMMA.1688.F32.TF32 R44, R32.reuse, R112, R44 ;  /* 0x00000070202c723c */ /* 0x050ff0000008102c */
[----:B------:R-:W-:Y:S08]  /*3fca0*/  HMMA.1688.F32.TF32 R32, R32, R108, R132 ;  /* 0x0000006c2020723c */ /* 0x000ff00000081084 */
[----:B------:R-:W-:Y:S01]  /*3fcb0*/  MOV R243, R155 ;  /* 0x0000009b00f37202 */ /* 0x000fe20000000f00 */
[----:B------:R3:W-:Y:S04]  /*3fcc0*/  STL [R1+0x3ac8], R0 ;  /* 0x003ac80001007387 */ /* 0x0007e80000100800 */
[----:B------:R4:W-:Y:S03]  /*3fcd0*/  STL [R1+0x3ac4], R241 ;  /* 0x003ac4f101007387 */ /* 0x0009e60000100800 */
[----:B------:R-:W-:Y:S01]  /*3fce0*/  MOV R242, R46 ;  /* 0x0000002e00f27202 */ /* 0x000fe20000000f00 */
[----:B------:R-:W-:Y:S01]  /*3fcf0*/  STL.64 [R1+0x890], R152 ;  /* 0x0008909801007387 */ /* 0x000fe20000100a00 */
[----:B------:R-:W-:-:S02]  /*3fd00*/  IMAD.MOV.U32 R2, RZ, RZ, R47 ;  /* 0x000000ffff027224 */ /* 0x000fc400078e002f */
[----:B---3--:R-:W-:Y:S01]  /*3fd10*/  IMAD.MOV.U32 R0, RZ, RZ, R44 ;  /* 0x000000ffff007224 */ /* 0x008fe200078e002c */
[----:B------:R-:W-:Y:S01]  /*3fd20*/  STL [R1+0x898], R154 ;  /* 0x0008989a01007387 */ /* 0x000fe20000100800 */
[----:B----4-:R-:W-:-:S03]  /*3fd30*/  IMAD.MOV.U32 R241, RZ, RZ, R45 ;  /* 0x000000fffff17224 */ /* 0x010fc600078e002d */
[----:B------:R3:W-:Y:S01]  /*3fd40*/  STL [R1+0x3acc], R243 ;  /* 0x003accf301007387 */ /* 0x0007e20000100800 */
[C---:B------:R-:W-:Y:S03]  /*3fd50*/  HMMA.1688.F32.TF32 R44, R144.reuse, R120, R128 ;  /* 0x00000078902c723c */ /* 0x040fe60000081080 */
[----:B------:R-:W-:Y:S04]  /*3fd60*/  STL.64 [R1+0x840], R32 ;  /* 0x0008402001007387 */ /* 0x000fe80000100a00 */
[----:B------:R4:W-:Y:S01]  /*3fd70*/  STL [R1+0x848], R34 ;  /* 0x0008482201007387 */ /* 0x0009e20000100800 */
[----:B---3--:R-:W-:Y:S02]  /*3fd80*/  IMAD.MOV.U32 R243, RZ, RZ, R35 ;  /* 0x000000fffff37224 */ /* 0x008fe400078e0023 */
[C---:B----4-:R-:W-:Y:S11]  /*3fd90*/  HMMA.1688.F32.TF32 R32, R144.reuse, R116, R124 ;  /* 0x000000749020723c */ /* 0x050ff6000008107c */
[----:B------:R-:W-:Y:S02]  /*3fda0*/  @!UPT UIADD3 URZ, URZ, URZ, URZ ;  /* 0x0000003f3f3ff290 */ /* 0x000fe4000fffe03f */
[----:B------:R-:W-:Y:S01]  /*3fdb0*/  STL.64 [R1+0x820], R44 ;  /* 0x0008202c01007387 */ /* 0x000fe20000100a00 */
[C---:B------:R-:W-:Y:S03]  /*3fdc0*/  HMMA.1688.F32.TF32 R104, R144.reuse, R112, R104 ;  /* 0x000000709068723c */ /* 0x040fe60000081068 */
[----:B------:R3:W-:Y:S05]  /*3fdd0*/  STL.64 [R1+0x828], R46 ;  /* 0x0008282e01007387 */ /* 0x0007ea0000100a00 */
[----:B---3--:R-:W-:Y:S01]  /*3fde0*/  HMMA.1688.F32.TF32 R44, R144, R108, R88 ;  /* 0x0000006c902c723c */ /* 0x008fe20000081058 */
[----:B------:R-:W-:Y:S04]  /*3fdf0*/  STL.64 [R1+0x800], R32 ;  /* 0x0008002001007387 */ /* 0x000fe80000100a00 */
[----:B------:R3:W-:Y:S03]  /*3fe00*/  STL.64 [R1+0x808], R34 ;  /* 0x0008082201007387 */ /* 0x0007e60000100a00 */
[----:B---3--:R-:W-:Y:S07]  /*3fe10*/  HMMA.1688.F32.TF32 R32, R72, R120, R236 ;  /* 0x000000784820723c */ /* 0x008fee00000810ec */
[----:B------:R-:W-:Y:S01]  /*3fe20*/  STL.64 [R1+0x7e0], R104 ;  /* 0x0007e06801007387 */ /* 0x000fe20000100a00 */
[----:B------:R-:W-:-:S03]  /*3fe30*/  IMAD.MOV.U32 R251, RZ, RZ, R252 ;  /* 0x000000fffffb7224 */ /* 0x000fc600078e00fc */
[----:B------:R-:W-:Y:S04]  /*3fe40*/  STL.64 [R1+0x7e8], R106 ;  /* 0x0007e86a01007387 */ /* 0x000fe80000100a00 */
[----:B------:R-:W-:Y:S04]  /*3fe50*/  STL.64 [R1+0x7b0], R44 ;  /* 0x0007b02c01007387 */ /* 0x000fe80000100a00 */
[----:B------:R-:W-:Y:S04]  /*3fe60*/  STL.64 [R1+0x7b8], R46 ;  /* 0x0007b82e01007387 */ /* 0x000fe80000100a00 */
[----:B------:R3:W-:Y:S01]  /*3fe70*/  STL [R1+0x790], R32 ;  /* 0x0007902001007387 */ /* 0x0007e20000100800 */
[----:B------:R-:W-:Y:S01]  /*3fe80*/  MOV R252, R33 ;  /* 0x0000002100fc7202 */ /* 0x000fe20000000f00 */
[----:B------:R-:W-:-:S02]  /*3fe90*/  IMAD.MOV.U32 R121, RZ, RZ, R34 ;  /* 0x000000ffff797224 */ /* 0x000fc400078e0022 */
[----:B------:R-:W-:Y:S02]  /*3fea0*/  IMAD.MOV.U32 R120, RZ, RZ, R35 ;  /* 0x000000ffff787224 */ /* 0x000fe400078e0023 */
[C---:B---3--:R-:W-:Y:S01]  /*3feb0*/  HMMA.1688.F32.TF32 R32, R72.reuse, R116, R100 ;  /* 0x000000744820723c */ /* 0x048fe20000081064 */
[----:B------:R-:W-:Y:S04]  /*3fec0*/  STL [R1+0x3a88], R121 ;  /* 0x003a887901007387 */ /* 0x000fe80000100800 */
[----:B------:R-:W-:Y:S11]  /*3fed0*/  STL [R1+0x3a84], R252 ;  /* 0x003a84fc01007387 */ /* 0x000ff60000100800 */
[----:B------:R-:W-:Y:S07]  /*3fee0*/  @!UPT UIADD3 URZ, URZ, URZ, URZ ;  /* 0x0000003f3f3ff290 */ /* 0x000fee000fffe03f */
[----:B------:R3:W-:Y:S01]  /*3fef0*/  STL.64 [R1+0x770], R32 ;  /* 0x0007702001007387 */ /* 0x0007e20000100a00 */
[----:B------:R-:W-:Y:S01]  /*3ff00*/  MOV R117, R34 ;  /* 0x0000002200757202 */ /* 0x000fe20000000f00 */
[----:B------:R-:W-:Y:S02]  /*3ff10*/  IMAD.MOV.U32 R116, RZ, RZ, R35 ;  /* 0x000000ffff747224 */ /* 0x000fe400078e0023 */
[C---:B---3--:R-:W-:Y:S07]  /*3ff20*/  HMMA.1688.F32.TF32 R32, R72.reuse, R112, R244 ;  /* 0x000000704820723c */ /* 0x048fee00000810f4 */
[----:B------:R-:W-:Y:S01]  /*3ff30*/  IMAD.MOV.U32 R244, RZ, RZ, R59 ;  /* 0x000000fffff47224 */ /* 0x000fe200078e003b */
[----:B------:R-:W-:Y:S11]  /*3ff40*/  MOV R245, R58 ;  /* 0x0000003a00f57202 */ /* 0x000ff60000000f00 */
[----:B------:R-:W-:Y:S05]  /*3ff50*/  @!UPT UIADD3 URZ, URZ, URZ, URZ ;  /* 0x0000003f3f3ff290 */ /* 0x000fea000fffe03f */
[----:B------:R-:W-:Y:S01]  /*3ff60*/  IMAD.MOV.U32 R121, RZ, RZ, R32 ;  /* 0x000000ffff797224 */ /* 0x000fe200078e0020 */
[----:B------:R-:W-:Y:S01]  /*3ff70*/  MOV R252, R33 ;  /* 0x0000002100fc7202 */ /* 0x000fe20000000f00 */
[----:B------:R-:W-:Y:S02]  /*3ff80*/  IMAD.MOV.U32 R113, RZ, RZ, R34 ;  /* 0x000000ffff717224 */ /* 0x000fe400078e0022 */
[----:B------:R-:W-:Y:S02]  /*3ff90*/  IMAD.MOV.U32 R112, RZ, RZ, R35 ;  /* 0x000000ffff707224 */ /* 0x000fe400078e0023 */
[----:B--2---:R-:W-:Y:S07]  /*3ffa0*/  HMMA.1688.F32.TF32 R32, R72, R108, R248 ;  /* 0x0000006c4820723c */ /* 0x004fee00000810f8 */
[----:B------:R-:W-:-:S02]  /*3ffb0*/  IMAD.MOV.U32 R248, RZ, RZ, R63 ;  /* 0x000000fffff87224 */ /* 0x000fc400078e003f */
[----:B------:R-:W2:Y:S01]  /*3ffc0*/  LDL.LU R63, [R1+0x3c3c] ;  /* 0x003c3c00013f7983 */ /* 0x000ea20000300800 */
[----:B------:R-:W-:-:S03]  /*3ffd0*/  IMAD.MOV.U32 R249, RZ, RZ, R62 ;  /* 0x000000fffff97224 */ /* 0x000fc600078e003e */
        /* <DEDUP_REMOVED lines=16> */
[----:B------:R-:W-:Y:S01]  /*400e0*/  MOV R105, R23 ;  /* 0x0000001700697202 */ /* 0x000fe20000000f00 */
[----:B------:R-:W-:-:S02]  /*400f0*/  IMAD.MOV.U32 R106, RZ, RZ, R30 ;  /* 0x000000ffff6a7224 */ /* 0x000fc400078e001e */
[----:B------:R-:W-:Y:S02]  /*40100*/  IMAD.MOV.U32 R107, RZ, RZ, R31 ;  /* 0x000000ffff6b7224 */ /* 0x000fe400078e001f */
[----:B--2---:R-:W-:Y:S01]  /*40110*/  IMAD.MOV.U32 R127, RZ, RZ, R63 ;  /* 0x000000ffff7f7224 */ /* 0x004fe200078e003f */
[----:B---3--:R-:W-:Y:S01]  /*40120*/  MOV R126, R62 ;  /* 0x0000003e007e7202 */ /* 0x008fe20000000f00 */
[----:B----4-:R-:W-:Y:S02]  /*40130*/  IMAD.MOV.U32 R125, RZ, RZ, R59 ;  /* 0x000000ffff7d7224 */ /* 0x010fe400078e003b */
[----:B------:R-:W-:Y:S02]  /*40140*/  IMAD.MOV.U32 R124, RZ, RZ, R58 ;  /* 0x000000ffff7c7224 */ /* 0x000fe400078e003a */
[----:B------:R-:W2:Y:S04]  /*40150*/  LDL.LU R58, [R1+0x3c2c] ;  /* 0x003c2c00013a7983 */ /* 0x000ea80000300800 */
[----:B------:R-:W2:Y:S04]  /*40160*/  LDL.LU R59, [R1+0x3c28] ;  /* 0x003c2800013b7983 */ /* 0x000ea80000300800 */
[----:B------:R-:W3:Y:S04]  /*40170*/  LDL.LU R62, [R1+0x3c24] ;  /* 0x003c2400013e7983 */ /* 0x000ee80000300800 */
[----:B------:R-:W3:Y:S04]  /*40180*/  LDL.LU R63, [R1+0x3c20] ;  /* 0x003c2000013f7983 */ /* 0x000ee80000300800 */
[----:B------:R-:W4:Y:S04]  /*40190*/  LDL.LU R22, [R1+0x3c1c] ;  /* 0x003c1c0001167983 */ /* 0x000f280000300800 */
[----:B------:R-:W4:Y:S04]  /*401a0*/  LDL.LU R23, [R1+0x3c18] ;  /* 0x003c180001177983 */ /* 0x000f280000300800 */
[----:B------:R-:W2:Y:S04]  /*401b0*/  LDL.LU R30, [R1+0x3c14] ;  /* 0x003c1400011e7983 */ /* 0x000ea80000300800 */
[----:B------:R-:W2:Y:S01]  /*401c0*/  LDL.LU R31, [R1+0x3c10] ;  /* 0x003c1000011f7983 */ /* 0x000ea20000300800 */
[----:B------:R-:W-:Y:S01]  /*401d0*/  IMAD.MOV.U32 R246, RZ, RZ, R5 ;  /* 0x000000fffff67224 */ /* 0x000fe200078e0005 */
[----:B------:R-:W-:Y:S01]  /*401e0*/  MOV R103, R8 ;  /* 0x0000000800677202 */ /* 0x000fe20000000f00 */
[----:B------:R-:W-:-:S02]  /*401f0*/  IMAD.MOV.U32 R247, RZ, RZ, R4 ;  /* 0x000000fffff77224 */ /* 0x000fc400078e0004 */
[----:B------:R-:W-:Y:S01]  /*40200*/  IMAD.MOV.U32 R102, RZ, RZ, R9 ;  /* 0x000000ffff667224 */ /* 0x000fe200078e0009 */
[----:B------:R-:W-:Y:S01]  /*40210*/  MOV R250, R17 ;  /* 0x0000001100fa7202 */ /* 0x000fe20000000f00 */
[----:B------:R-:W-:Y:S01]  /*40220*/  IMAD.MOV.U32 R251, RZ, RZ, R16 ;  /* 0x000000fffffb7224 */ /* 0x000fe200078e0010 */
[----:B------:R-:W-:Y:S01]  /*40230*/  MOV R238, R21 ;  /* 0x0000001500ee7202 */ /* 0x000fe20000000f00 */
[----:B------:R-:W-:Y:S01]  /*40240*/  IMAD.MOV.U32 R239, RZ, RZ, R20 ;  /* 0x000000ffffef7224 */ /* 0x000fe200078e0014 */
[----:B------:R-:W-:Y:S01]  /*40250*/  MOV R100, R49 ;  /* 0x0000003100647202 */ /* 0x000fe20000000f00 */
[----:B------:R-:W-:Y:S02]  /*40260*/  IMAD.MOV.U32 R101, RZ, RZ, R48 ;  /* 0x000000ffff657224 */ /* 0x000fe400078e0030 */
[----:B------:R-:W-:Y:S02]  /*40270*/  IMAD.MOV.U32 R236, RZ, RZ, R29 ;  /* 0x000000ffffec7224 */ /* 0x000fe400078e001d */
[----:B------:R-:W-:Y:S01]  /*40280*/  IMAD.MOV.U32 R237, RZ, RZ, R28 ;  /* 0x000000ffffed7224 */ /* 0x000fe200078e001c */
[----:B------:R-:W-:Y:S01]  /*40290*/  MOV R88, R57 ;  /* 0x0000003900587202 */ /* 0x000fe20000000f00 */
[----:B------:R-:W-:Y:S01]  /*402a0*/  IMAD.MOV.U32 R89, RZ, RZ, R56 ;  /* 0x000000ffff597224 */ /* 0x000fe200078e0038 */
[----:B------:R-:W-:Y:S01]  /*402b0*/  MOV R91, R52 ;  /* 0x00000034005b7202 */ /* 0x000fe20000000f00 */
[----:B------:R-:W-:Y:S01]  /*402c0*/  IMAD.MOV.U32 R90, RZ, RZ, R53 ;  /* 0x000000ffff5a7224 */ /* 0x000fe200078e0035 */
[C---:B-1----:R-:W-:Y:S08]  /*402d0*/  HMMA.1688.F32.TF32 R72, R148.reuse, R6, R100 ;  /* 0x000000069448723c */ /* 0x042ff00000081064 */
[C---:B------:R-:W-:Y:S08]  /*402e0*/  HMMA.1688.F32.TF32 R84, R148.reuse, R122, R84 ;  /* 0x0000007a9454723c */ /* 0x040ff00000081054 */
[C---:B------:R-:W-:Y:S08]  /*402f0*/  HMMA.1688.F32.TF32 R40, R148.reuse, R110, R40 ;  /* 0x0000006e9428723c */ /* 0x040ff00000081028 */
[C---:B--2---:R-:W-:Y:S11]  /*40300*/  HMMA.1688.F32.TF32 R44, R148.reuse, R30, R44 ;  /* 0x0000001e942c723c */ /* 0x044ff6000008102c */
[----:B------:R-:W-:Y:S11]  /*40310*/  @!UPT UIADD3 URZ, URZ, URZ, URZ ;  /* 0x0000003f3f3ff290 */ /* 0x000ff6000fffe03f */
[----:B------:R-:W-:Y:S02]  /*40320*/  @!UPT UIADD3 URZ, URZ, URZ, URZ ;  /* 0x0000003f3f3ff290 */ /* 0x000fe4000fffe03f */
[----:B------:R-:W-:Y:S01]  /*40330*/  IMAD.MOV.U32 R9, RZ, RZ, R44 ;  /* 0x000000ffff097224 */ /* 0x000fe200078e002c */
[----:B------:R-:W-:Y:S01]  /*40340*/  MOV R8, R45 ;  /* 0x0000002d00087202 */ /* 0x000fe20000000f00 */
[----:B------:R-:W-:Y:S02]  /*40350*/  IMAD.MOV.U32 R5, RZ, RZ, R46 ;  /* 0x000000ffff057224 */ /* 0x000fe400078e002e */
[----:B------:R-:W-:Y:S02]  /*40360*/  IMAD.MOV.U32 R4, RZ, RZ, R47 ;  /* 0x000000ffff047224 */ /* 0x000fe400078e002f */
[C---:B----4-:R-:W-:Y:S11]  /*40370*/  HMMA.1688.F32.TF32 R44, R148.reuse, R22, R132 ;  /* 0x00000016942c723c */ /* 0x050ff60000081084 */
[----:B------:R-:W-:Y:S11]  /*40380*/  @!UPT UIADD3 URZ, URZ, URZ, URZ ;  /* 0x0000003f3f3ff290 */ /* 0x000ff6000fffe03f */
[----:B------:R-:W-:Y:S02]  /*40390*/  @!UPT UIADD3 URZ, URZ, URZ, URZ ;  /* 0x0000003f3f3ff290 */ /* 0x000fe4000fffe03f */
[----:B------:R-:W-:Y:S01]  /*403a0*/  MOV R17, R44 ;  /* 0x0000002c00117202 */ /* 0x000fe20000000f00 */
[----:B------:R-:W-:Y:S01]  /*403b0*/  IMAD.MOV.U32 R16, RZ, RZ, R45 ;  /* 0x000000ffff107224 */ /* 0x000fe200078e002d */
[----:B------:R-:W-:Y:S01]  /*403c0*/  MOV R12, R47 ;  /* 0x0000002f000c7202 */ /* 0x000fe20000000f00 */
[----:B------:R-:W-:Y:S02]  /*403d0*/  IMAD.MOV.U32 R13, RZ, RZ, R46 ;  /* 0x000000ffff0d7224 */ /* 0x000fe400078e002e */
[C---:B---3--:R-:W-:Y:S11]  /*403e0*/  HMMA.1688.F32.TF32 R44, R148.reuse, R62, R128 ;  /* 0x0000003e942c723c */ /* 0x048ff60000081080 */
[----:B------:R-:W-:Y:S11]  /*403f0*/  @!UPT UIADD3 URZ, URZ, URZ, URZ ;  /* 0x0000003f3f3ff290 */ /* 0x000ff6000fffe03f */
[----:B------:R-:W-:Y:S02]  /*40400*/  @!UPT UIADD3 URZ, URZ, URZ, URZ ;  /* 0x0000003f3f3ff290 */ /* 0x000fe4000fffe03f */
[----:B------:R-:W-:Y:S01]  /*40410*/  IMAD.MOV.U32 R25, RZ, RZ, R44 ;  /* 0x000000ffff197224 */ /* 0x000fe200078e002c */
[----:B------:R-:W-:Y:S01]  /*40420*/  MOV R21, R46 ;  /* 0x0000002e00157202 */ /* 0x000fe20000000f00 */
[----:B------:R-:W-:Y:S02]  /*40430*/  IMAD.MOV.U32 R24, RZ, RZ, R45 ;  /* 0x000000ffff187224 */ /* 0x000fe400078e002d */
[----:B------:R-:W-:Y:S02]  /*40440*/  IMAD.MOV.U32 R20, RZ, RZ, R47 ;  /* 0x000000ffff147224 */ /* 0x000fe400078e002f */
[C---:B------:R-:W-:Y:S11]  /*40450*/  HMMA.1688.F32.TF32 R44, R148.reuse, R58, R124 ;  /* 0x0000003a942c723c */ /* 0x040ff6000008107c */
        /* <DEDUP_REMOVED lines=9> */
[----:B------:R-:W-:Y:S01]  /*404f0*/  MOV R57, R44 ;  /* 0x0000002c00397202 */ /* 0x000fe20000000f00 */
[----:B------:R-:W-:Y:S01]  /*40500*/  IMAD.MOV.U32 R56, RZ, RZ, R45 ;  /* 0x000000ffff387224 */ /* 0x000fe200078e002d */
[----:B------:R-:W-:Y:S01]  /*40510*/  MOV R52, R47 ;  /* 0x0000002f00347202 */ /* 0x000fe20000000f00 */
[----:B------:R-:W-:Y:S02]  /*40520*/  IMAD.MOV.U32 R53, RZ, RZ, R46 ;  /* 0x000000ffff357224 */ /* 0x000fe400078e002e */
[C---:B------:R-:W-:Y:S08]  /*40530*/  HMMA.1688.F32.TF32 R44, R148.reuse, R50, R88 ;  /* 0x00000032942c723c */ /* 0x040ff00000081058 */
[C---:B------:R-:W-:Y:S11]  /*40540*/  HMMA.1688.F32.TF32 R88, R148.reuse, R10, R236 ;  /* 0x0000000a9458723c */ /* 0x040ff600000810ec */
[----:B------:R-:W-:Y:S04]  /*40550*/  @!UPT UIADD3 URZ, URZ, URZ, URZ ;  /* 0x0000003f3f3ff290 */ /* 0x000fe8000fffe03f */
[----:B------:R-:W-:Y:S04]  /*40560*/  STL.64 [R1+0x860], R44 ;  /* 0x0008602c01007387 */ /* 0x000fe80000100a00 */
[----:B------:R1:W-:Y:S02]  /*40570*/  STL.64 [R1+0x868], R46 ;  /* 0x0008682e01007387 */ /* 0x0003e40000100a00 */
[C---:B-1----:R-:W-:Y:S02]  /*40580*/  HMMA.1688.F32.TF32 R44, R148.reuse, R18, R244 ;  /* 0x00000012942c723c */ /* 0x042fe400000810f4 */
[----:B------:R-:W-:Y:S04]  /*40590*/  STL.64 [R1+0x850], R88 ;  /* 0x0008505801007387 */ /* 0x000fe80000100a00 */
[----:B------:R1:W-:Y:S04]  /*405a0*/  STL.64 [R1+0x858], R90 ;  /* 0x0008585a01007387 */ /* 0x0003e80000100a00 */
[----:B------:R-:W-:Y:S04]  /*405b0*/  STL.64 [R1+0x830], R72 ;  /* 0x0008304801007387 */ /* 0x000fe80000100a00 */
[----:B------:R2:W-:Y:S01]  /*405c0*/  STL.64 [R1+0x838], R74 ;  /* 0x0008384a01007387 */ /* 0x0005e20000100a00 */
[C---:B-1----:R-:W-:Y:S08]  /*405d0*/  HMMA.1688.F32.TF32 R88, R148.reuse, R14, R248 ;  /* 0x0000000e9458723c */ /* 0x042ff000000810f8 */
[----:B------:R-:W-:Y:S01]  /*405e0*/  STL.64 [R1+0x810], R44 ;  /* 0x0008102c01007387 */ /* 0x000fe20000100a00 */
[C---:B--2---:R-:W-:Y:S03]  /*405f0*/  HMMA.1688.F32.TF32 R72, R148.reuse, R66, R96 ;  /* 0x000000429448723c */ /* 0x044fe60000081060 */
[----:B------:R1:W-:Y:S05]  /*40600*/  STL.64 [R1+0x818], R46 ;  /* 0x0008182e01007387 */ /* 0x0003ea0000100a00 */
[C---:B-1----:R-:W-:Y:S06]  /*40610*/  HMMA.1688.F32.TF32 R44, R148.reuse, R26, R92 ;  /* 0x0000001a942c723c */ /* 0x042fec000008105c */
[----:B------:R-:W-:Y:S04]  /*40620*/  STL.64 [R1+0x7f0], R88 ;  /* 0x0007f05801007387 */ /* 0x000fe80000100a00 */
[----:B------:R-:W-:Y:S05]  /*40630*/  STL.64 [R1+0x7f8], R90 ;  /* 0x0007f85a01007387 */ /* 0x000fea0000100a00 */
[----:B------:R-:W-:Y:S04]  /*40640*/  STL.64 [R1+0x7d0], R72 ;  /* 0x0007d04801007387 */ /* 0x000fe80000100a00 */
[----:B------:R1:W-:Y:S04]  /*40650*/  STL.64 [R1+0x7d8], R74 ;  /* 0x0007d84a01007387 */ /* 0x0003e80000100a00 */
[----:B------:R-:W-:Y:S01]  /*40660*/  STL.64 [R1+0x7c0], R44 ;  /* 0x0007c02c01007387 */ /* 0x000fe20000100a00 */
[C---:B-1----:R-:W-:Y:S03]  /*40670*/  HMMA.1688.F32.TF32 R72, R148.reuse, R118, R80 ;  /* 0x000000769448723c */ /* 0x042fe60000081050 */
[----:B------:R1:W-:Y:S05]  /*40680*/  STL.64 [R1+0x7c8], R46 ;  /* 0x0007c82e01007387 */ /* 0x0003ea0000100a00 */
[----:B-1----:R-:W-:Y:S01]  /*40690*/  HMMA.1688.F32.TF32 R44, R148, R114, R76 ;  /* 0x00000072942c723c */ /* 0x002fe2000008104c */
[----:B------:R1:W-:Y:S04]  /*406a0*/  STL.64 [R1+0x7a0], R84 ;  /* 0x0007a05401007387 */ /* 0x0003e80000100a00 */
[----:B------:R2:W-:Y:S10]  /*406b0*/  STL.64 [R1+0x7a8], R86 ;  /* 0x0007a85601007387 */ /* 0x0005f40000100a00 */
[----:B------:R-:W-:Y:S04]  /*406c0*/  STL.64 [R1+0x780], R72 ;  /* 0x0007804801007387 */ /* 0x000fe80000100a00 */
[----:B------:R-:W-:Y:S04]  /*406d0*/  STL.64 [R1+0x788], R74 ;  /* 0x0007884a01007387 */ /* 0x000fe80000100a00 */
[----:B------:R-:W3:Y:S04]  /*406e0*/  LDL.LU R248, [R1+0xe0] ;  /* 0x0000e00001f87983 */ /* 0x000ee80000300800 */
[----:B------:R4:W-:Y:S04]  /*406f0*/  STL.64 [R1+0x760], R44 ;  /* 0x0007602c01007387 */ /* 0x0009e80000100a00 */
[----:B------:R1:W-:Y:S04]  /*40700*/  STL.64 [R1+0x768], R46 ;  /* 0x0007682e01007387 */ /* 0x0003e80000100a00 */
[----:B------:R-:W-:Y:S04]  /*40710*/  STL.64 [R1+0x740], R40 ;  /* 0x0007402801007387 */ /* 0x000fe80000100a00 */
[----:B------:R-:W-:Y:S04]  /*40720*/  STL.64 [R1+0x748], R42 ;  /* 0x0007482a01007387 */ /* 0x000fe80000100a00 */
        /* <DEDUP_REMOVED lines=59> */
[----:B------:R-:W-:Y:S01]  /*40ae0*/  MOV R65, R32 ;  /* 0x0000002000417202 */ /* 0x000fe20000000f00 */
[----:B------:R-:W-:Y:S01]  /*40af0*/  IMAD.MOV.U32 R64, RZ, RZ, R33 ;  /* 0x000000ffff407224 */ /* 0x000fe200078e0021 */
[----:B------:R-:W-:Y:S01]  /*40b00*/  MOV R60, R35 ;  /* 0x00000023003c7202 */ /* 0x000fe20000000f00 */
[----:B------:R-:W-:Y:S01]  /*40b10*/  IMAD.MOV.U32 R61, RZ, RZ, R34 ;  /* 0x000000ffff3d7224 */ /* 0x000fe200078e0022 */
[----:B------:R-:W-:Y:S04]  /*40b20*/  LDS R32, [R3+0xc080] ;  /* 0x00c0800003207984 */ /* 0x000fe80000000800 */
[----:B------:R-:W-:Y:S04]  /*40b30*/  LDS R34, [R3+0xe080] ;  /* 0x00e0800003227984 */ /* 0x000fe80000000800 */
[----:B------:R-:W-:Y:S04]  /*40b40*/  LDS R33, [R240+0xc080] ;  /* 0x00c08000f0217984 */ /* 0x000fe80000000800 */
[----:B------:R-:W3:Y:S04]  /*40b50*/  LDS R35, [R240+0xe080] ;  /* 0x00e08000f0237984 */ /* 0x000ee80000000800 */
        /* <DEDUP_REMOVED lines=22> */
[----:B------:R-:W-:Y:S04]  /*40cc0*/  LDS R41, [R240+0xc100] ;  /* 0x00c10000f0297984 */ /* 0x000fe80000000800 */
[----:B------:R-:W1:Y:S01]  /*40cd0*/  LDS R43, [R240+0xe100] ;  /* 0x00e10000f02b7984 */ /* 0x000e620000000800 */
[C---:B---3--:R-:W-:Y:S08]  /*40ce0*/  HMMA.1688.F32.TF32 R76, R32.reuse, R14, R76 ;  /* 0x0000000e204c723c */ /* 0x048ff0000008104c */
[C---:B--2---:R-:W-:Y:S08]  /*40cf0*/  HMMA.1688.F32.TF32 R84, R32.reuse, R18, R84 ;  /* 0x000000122054723c */ /* 0x044ff00000081054 */
[C---:B------:R-:W-:Y:S08]  /*40d00*/  HMMA.1688.F32.TF32 R80, R32.reuse, R6, R80 ;  /* 0x000000062050723c */ /* 0x040ff00000081050 */
[C---:B------:R-:W-:Y:S08]  /*40d10*/  HMMA.1688.F32.TF32 R88, R32.reuse, R50, R88 ;  /* 0x000000322058723c */ /* 0x040ff00000081058 */
[C---:B------:R-:W-:Y:S08]  /*40d20*/  HMMA.1688.F32.TF32 R104, R32.reuse, R54, R104 ;  /* 0x000000362068723c */ /* 0x040ff00000081068 */
[C---:B------:R-:W-:Y:S08]  /*40d30*/  HMMA.1688.F32.TF32 R124, R32.reuse, R58, R124 ;  /* 0x0000003a207c723c */ /* 0x040ff0000008107c */
[C---:B------:R-:W-:Y:S08]  /*40d40*/  HMMA.1688.F32.TF32 R132, R32.reuse, R22, R132 ;  /* 0x000000162084723c */ /* 0x040ff00000081084 */
[C---:B----4-:R-:W-:Y:S08]  /*40d50*/  HMMA.1688.F32.TF32 R44, R32.reuse, R30, R44 ;  /* 0x0000001e202c723c */ /* 0x050ff0000008102c */
[C---:B------:R-:W-:Y:S11]  /*40d60*/  HMMA.1688.F32.TF32 R128, R32.reuse, R62, R128 ;  /* 0x0000003e2080723c */ /* 0x040ff60000081080 */
[----:B------:R-:W-:Y:S04]  /*40d70*/  @!UPT UIADD3 URZ, URZ, URZ, URZ ;  /* 0x0000003f3f3ff290 */ /* 0x000fe8000fffe03f */
[----:B------:R-:W-:Y:S04]  /*40d80*/  STL.64 [R1+0x730], R44 ;  /* 0x0007302c01007387 */ /* 0x000fe80000100a00 */
[----:B------:R2:W-:Y:S01]  /*40d90*/  STL.64 [R1+0x738], R46 ;  /* 0x0007382e01007387 */ /* 0x0005e20000100a00 */
[C---:B------:R-:W-:Y:S03]  /*40da0*/  HMMA.1688.F32.TF32 R236, R32.reuse, R10, R236 ;  /* 0x0000000a20ec723c */ /* 0x040fe600000810ec */
[----:B--2---:R-:W2:Y:S04]  /*40db0*/  LDL.LU.64 R46, [R1+0x3c08] ;  /* 0x003c0800012e7983 */ /* 0x004ea80000300a00 */
[----:B------:R-:W2:Y:S04]  /*40dc0*/  LDL.LU.64 R44, [R1+0x3c00] ;  /* 0x003c0000012c7983 */ /* 0x000ea80000300a00 */
[----:B------:R-:W-:Y:S04]  /*40dd0*/  STL.64 [R1+0x710], R132 ;  /* 0x0007108401007387 */ /* 0x000fe80000100a00 */
[----:B------:R3:W-:Y:S04]  /*40de0*/  STL.64 [R1+0x718], R134 ;  /* 0x0007188601007387 */ /* 0x0007e80000100a00 */
[----:B---3--:R-:W3:Y:S04]  /*40df0*/  LDL.LU.64 R134, [R1+0x3bf8] ;  /* 0x003bf80001867983 */ /* 0x008ee80000300a00 */
[----:B------:R-:W3:Y:S04]  /*40e00*/  LDL.LU.64 R132, [R1+0x3bf0] ;  /* 0x003bf00001847983 */ /* 0x000ee80000300a00 */
[----:B------:R-:W-:Y:S04]  /*40e10*/  STL.64 [R1+0x700], R128 ;  /* 0x0007008001007387 */ /* 0x000fe80000100a00 */
[----:B------:R4:W-:Y:S04]  /*40e20*/  STL.64 [R1+0x708], R130 ;  /* 0x0007088201007387 */ /* 0x0009e80000100a00 */
[----:B----4-:R-:W4:Y:S04]  /*40e30*/  LDL.LU.64 R130, [R1+0x3be8] ;  /* 0x003be80001827983 */ /* 0x010f280000300a00 */
[----:B------:R-:W4:Y:S04]  /*40e40*/  LDL.LU.64 R128, [R1+0x3be0] ;  /* 0x003be00001807983 */ /* 0x000f280000300a00 */
[----:B------:R-:W-:Y:S04]  /*40e50*/  STL.64 [R1+0x6f0], R124 ;  /* 0x0006f07c01007387 */ /* 0x000fe80000100a00 */
[----:B------:R1:W-:Y:S04]  /*40e60*/  STL.64 [R1+0x6f8], R126 ;  /* 0x0006f87e01007387 */ /* 0x0003e80000100a00 */
[----:B-1----:R-:W2:Y:S04]  /*40e70*/  LDL.LU.64 R126, [R1+0x3bd8] ;  /* 0x003bd800017e7983 */ /* 0x002ea80000300a00 */
[----:B------:R-:W2:Y:S04]  /*40e80*/  LDL.LU.64 R124, [R1+0x3bd0] ;  /* 0x003bd000017c7983 */ /* 0x000ea80000300a00 */
[----:B------:R-:W-:Y:S04]  /*40e90*/  STL.64 [R1+0x6e0], R104 ;  /* 0x0006e06801007387 */ /* 0x000fe80000100a00 */
[----:B------:R1:W-:Y:S04]  /*40ea0*/  STL.64 [R1+0x6e8], R106 ;  /* 0x0006e86a01007387 */ /* 0x0003e80000100a00 */
[----:B-1----:R-:W3:Y:S04]  /*40eb0*/  LDL.LU.64 R106, [R1+0x3bc8] ;  /* 0x003bc800016a7983 */ /* 0x002ee80000300a00 */
[----:B------:R-:W3:Y:S04]  /*40ec0*/  LDL.LU.64 R104, [R1+0x3bc0] ;  /* 0x003bc00001687983 */ /* 0x000ee80000300a00 */
        /* <DEDUP_REMOVED lines=19> */
[----:B------:R-:W3:Y:S01]  /*41000*/  LDL.LU.64 R76, [R1+0x3b70] ;  /* 0x003b7000014c7983 */ /* 0x000ee20000300a00 */
[C---:B------:R-:W-:Y:S11]  /*41010*/  HMMA.1688.F32.TF32 R92, R32.reuse, R66, R92 ;  /* 0x00000042205c723c */ /* 0x040ff6000008105c */
[----:B------:R-:W-:Y:S11]  /*41020*/  @!UPT UIADD3 URZ, URZ, URZ, URZ ;  /* 0x0000003f3f3ff290 */ /* 0x000ff6000fffe03f */
[----:B------:R-:W-:Y:S01]  /*41030*/  @!UPT UIADD3 URZ, URZ, URZ, URZ ;  /* 0x0000003f3f3ff290 */ /* 0x000fe2000fffe03f */
[----:B------:R-:W-:Y:S04]  /*41040*/  STL.64 [R1+0x680], R92 ;  /* 0x0006805c01007387 */ /* 0x000fe80000100a00 */
[----:B------:R1:W-:Y:S04]  /*41050*/  STL.64 [R1+0x688], R94 ;  /* 0x0006885e01007387 */ /* 0x0003e80000100a00 */
[----:B-1----:R-:W4:Y:S04]  /*41060*/  LDL.LU.64 R94, [R1+0x3b68] ;  /* 0x003b6800015e7983 */ /* 0x002f280000300a00 */
[----:B------:R-:W4:Y:S01]  /*41070*/  LDL.LU.64 R92, [R1+0x3b60] ;  /* 0x003b6000015c7983 */ /* 0x000f220000300a00 */
[C---:B--2---:R-:W-:Y:S08]  /*41080*/  HMMA.1688.F32.TF32 R124, R32.reuse, R122, R124 ;  /* 0x0000007a207c723c */ /* 0x044ff0000008107c */
[C---:B---3--:R-:W-:Y:S11]  /*41090*/  HMMA.1688.F32.TF32 R76, R32.reuse, R26, R76 ;  /* 0x0000001a204c723c */ /* 0x048ff6000008104c */
[----:B------:R-:W-:Y:S11]  /*410a0*/  @!UPT UIADD3 URZ, URZ, URZ, URZ ;  /* 0x0000003f3f3ff290 */ /* 0x000ff6000fffe03f */
[----:B------:R-:W-:Y:S01]  /*410b0*/  @!UPT UIADD3 URZ, URZ, URZ, URZ ;  /* 0x0000003f3f3ff290 */ /* 0x000fe2000fffe03f */
[----:B------:R-:W-:Y:S04]  /*410c0*/  STL.64 [R1+0x670], R76 ;  /* 0x0006704c01007387 */ /* 0x000fe80000100a00 */
[----:B------:R1:W-:Y:S04]  /*410d0*/  STL.64 [R1+0x678], R78 ;  /* 0x0006784e01007387 */ /* 0x0003e80000100a00 */
[----:B-1----:R-:W2:Y:S04]  /*410e0*/  LDL.LU.64 R78, [R1+0x3b58] ;  /* 0x003b5800014e7983 */ /* 0x002ea80000300a00 */
[----:B------:R-:W3:Y:S04]  /*410f0*/  LDL.LU.64 R76, [R1+0x3b50] ;  /* 0x003b5000014c7983 */ /* 0x000ee80000300a00 */
[----:B------:R1:W-:Y:S04]  /*41100*/  STL.64 [R1+0x660], R124 ;  /* 0x0006607c01007387 */ /* 0x0003e80000100a00 */
[----:B------:R4:W-:Y:S04]  /*41110*/  STL.64 [R1+0x668], R126 ;  /* 0x0006687e01007387 */ /* 0x0009e80000100a00 */
[----:B-1----:R-:W2:Y:S04]  /*41120*/  LDL.LU R124, [R1+0xa50] ;  /* 0x000a5000017c7983 */ /* 0x002ea80000300800 */
[----:B------:R-:W2:Y:S04]  /*41130*/  LDL.LU R125, [R1+0xa54] ;  /* 0x000a5400017d7983 */ /* 0x000ea80000300800 */
[----:B----4-:R-:W2:Y:S04]  /*41140*/  LDL.LU R126, [R1+0xa58] ;  /* 0x000a5800017e7983 */ /* 0x010ea80000300800 */
[----:B------:R-:W2:Y:S01]  /*41150*/  LDL.LU R127, [R1+0xa5c] ;  /* 0x000a5c00017f7983 */ /* 0x000ea20000300800 */
[C---:B------:R-:W-:Y:S08]  /*41160*/  HMMA.1688.F32.TF32 R128, R32.reuse, R118, R128 ;  /* 0x000000762080723c */ /* 0x040ff00000081080 */
[C---:B------:R-:W-:Y:S11]  /*41170*/  HMMA.1688.F32.TF32 R44, R32.reuse, R110, R44 ;  /* 0x0000006e202c723c */ /* 0x040ff6000008102c */
[----:B------:R-:W-:Y:S04]  /*41180*/  @!UPT UIADD3 URZ, URZ, URZ, URZ ;  /* 0x0000003f3f3ff290 */ /* 0x000fe8000fffe03f */
[----:B------:R-:W-:Y:S04]  /*41190*/  STL.64 [R1+0x650], R128 ;  /* 0x0006508001007387 */ /* 0x000fe80000100a00 */
[----:B------:R1:W-:Y:S02]  /*411a0*/  STL.64 [R1+0x658], R130 ;  /* 0x0006588201007387 */ /* 0x0003e40000100a00 */
[----:B-1----:R-:W-:Y:S02]  /*411b0*/  HMMA.1688.F32.TF32 R128, R32, R114, R132 ;  /* 0x000000722080723c */ /* 0x002fe40000081084 */
[----:B------:R-:W-:Y:S04]  /*411c0*/  LDS R32, [R3+0xc180] ;  /* 0x00c1800003207984 */ /* 0x000fe80000000800 */
[----:B------:R-:W-:Y:S02]  /*411d0*/  LDS R34, [R3+0xe180] ;  /* 0x00e1800003227984 */ /* 0x000fe40000000800 */
[C---:B------:R-:W-:Y:S02]  /*411e0*/  HMMA.1688.F32.TF32 R100, R40.reuse, R10, R100 ;  /* 0x0000000a2864723c */ /* 0x040fe40000081064 */
[----:B------:R-:W-:Y:S04]  /*411f0*/  LDS R33, [R240+0xc180] ;  /* 0x00c18000f0217984 */ /* 0x000fe80000000800 */
[----:B------:R-:W1:Y:S09]  /*41200*/  LDS R35, [R240+0xe180] ;  /* 0x00e18000f0237984 */ /* 0x000e720000000800 */
[----:B------:R-:W-:Y:S04]  /*41210*/  STL.64 [R1+0x640], R128 ;  /* 0x0006408001007387 */ /* 0x000fe80000100a00 */
[----:B------:R4:W-:Y:S04]  /*41220*/  STL.64 [R1+0x648], R130 ;  /* 0x0006488201007387 */ /* 0x0009e80000100a00 */
[----:B------:R-:W-:Y:S04]  /*41230*/  STL.64 [R1+0x620], R44 ;  /* 0x0006202c01007387 */ /* 0x000fe80000100a00 */
[----:B------:R1:W-:Y:S01]  /*41240*/  STL.64 [R1+0x628], R46 ;  /* 0x0006282e01007387 */ /* 0x0003e20000100a00 */
[C---:B----4-:R-:W-:Y:S08]  /*41250*/  HMMA.1688.F32.TF32 R128, R40.reuse, R22, R148 ;  /* 0x000000162880723c */ /* 0x050ff00000081094 */
[C---:B-1----:R-:W-:Y:S08]  /*41260*/  HMMA.1688.F32.TF32 R44, R40.reuse, R62, R72 ;  /* 0x0000003e282c723c */ /* 0x042ff00000081048 */
[C---:B------:R-:W-:Y:S08]  /*41270*/  HMMA.1688.F32.TF32 R72, R40.reuse, R54, R152 ;  /* 0x000000362848723c */ /* 0x040ff00000081098 */
[C---:B--2---:R-:W-:Y:S11]  /*41280*/  HMMA.1688.F32.TF32 R124, R40.reuse, R30, R124 ;  /* 0x0000001e287c723c */ /* 0x044ff6000008107c */
[----:B------:R-:W-:Y:S11]  /*41290*/  @!UPT UIADD3 URZ, URZ, URZ, URZ ;  /* 0x0000003f3f3ff290 */ /* 0x000ff6000fffe03f */
[----:B------:R-:W-:Y:S01]  /*412a0*/  @!UPT UIADD3 URZ, URZ, URZ, URZ ;  /* 0x0000003f3f3ff290 */ /* 0x000fe2000fffe03f */
[----:B------:R-:W-:Y:S04]  /*412b0*/  STL.64 [R1+0x630], R124 ;  /* 0x0006307c01007387 */ /* 0x000fe80000100a00 */
[----:B------:R1:W-:Y:S04]  /*412c0*/  STL.64 [R1+0x638], R126 ;  /* 0x0006387e01007387 */ /* 0x0003e80000100a00 */
[----:B------:R-:W-:Y:S04]  /*412d0*/  STL.64 [R1+0x610], R128 ;  /* 0x0006108001007387 */ /* 0x000fe80000100a00 */
[----:B------:R-:W-:Y:S01]  /*412e0*/  STL.64 [R1+0x618], R130 ;  /* 0x0006188201007387 */ /* 0x000fe20000100a00 */
[C---:B-1----:R-:W-:Y:S03]  /*412f0*/  HMMA.1688.F32.TF32 R124, R40.reuse, R58, R144 ;  /* 0x0000003a287c723c */ /* 0x042fe60000081090 */
[----:B------:R-:W-:Y:S04]  /*41300*/  STL.64 [R1+0x600], R44 ;  /* 0x0006002c01007387 */ /* 0x000fe80000100a00 */
[----:B------:R1:W-:Y:S02]  /*41310*/  STL.64 [R1+0x608], R46 ;  /* 0x0006082e01007387 */ /* 0x0003e40000100a00 */
[C---:B-1----:R-:W-:Y:S11]  /*41320*/  HMMA.1688.F32.TF32 R44, R40.reuse, R50, R156 ;  /* 0x00000032282c723c */ /* 0x042ff6000008109c */
[----:B------:R-:W-:Y:S03]  /*41330*/  @!UPT UIADD3 URZ, URZ, URZ, URZ ;  /* 0x0000003f3f3ff290 */ /* 0x000fe6000fffe03f */
[----:B------:R-:W-:Y:S04]  /*41340*/  STL.64 [R1+0x5f0], R124 ;  /* 0x0005f07c01007387 */ /* 0x000fe80000100a00 */
        /* <DEDUP_REMOVED lines=8> */
[----:B------:R-:W-:Y:S03]  /*413d0*/  STL.64 [R1+0x5c8], R102 ;  /* 0x0005c86601007387 */ /* 0x000fe60000100a00 */
[C---:B------:R-:W-:Y:S07]  /*413e0*/  HMMA.1688.F32.TF32 R96, R40.reuse, R14, R248 ;  /* 0x0000000e2860723c */ /* 0x040fee00000810f8 */
        /* <DEDUP_REMOVED lines=14> */
[C---:B--2---:R-:W-:Y:S08]  /*414d0*/  HMMA.1688.F32.TF32 R44, R40.reuse, R114, R184 ;  /* 0x00000072282c723c */ /* 0x044ff000000810b8 */
[----:B------:R-:W-:Y:S01]  /*414e0*/  HMMA.1688.F32.TF32 R40, R40, R110, R68 ;  /* 0x0000006e2828723c */ /* 0x000fe20000081044 */
[----:B------:R-:W-:Y:S04]  /*414f0*/  STL.64 [R1+0x530], R84 ;  /* 0x0005305401007387 */ /* 0x000fe80000100a00 */
[----:B------:R-:W-:Y:S04]  /*41500*/  STL.64 [R1+0x538], R86 ;  /* 0x0005385601007387 */ /* 0x000fe80000100a00 */
[----:B------:R1:W-:Y:S04]  /*41510*/  STL.64 [R1+0x510], R72 ;  /* 0x0005104801007387 */ /* 0x0003e80000100a00 */
[----:B------:R2:W-:Y:S04]  /*41520*/  STL.64 [R1+0x518], R74 ;  /* 0x0005184a01007387 */ /* 0x0005e80000100a00 */
[----:B------:R-:W4:Y:S04]  /*41530*/  LDL.LU R156, [R1] ;  /* 0x00000000019c7983 */ /* 0x000f280000300800 */
[----:B------:R1:W-:Y:S04]  /*41540*/  STL.64 [R1+0x500], R44 ;  /* 0x0005002c01007387 */ /* 0x0003e80000100a00 */
[----:B------:R1:W-:Y:S04]  /*41550*/  STL.64 [R1+0x508], R46 ;  /* 0x0005082e01007387 */ /* 0x0003e80000100a00 */
[----:B------:R-:W-:Y:S04]  /*41560*/  STL.64 [R1+0x4c0], R40 ;  /* 0x0004c02801007387 */ /* 0x000fe80000100a00 */
[----:B------:R-:W-:Y:S04]  /*41570*/  STL.64 [R1+0x4c8], R42 ;  /* 0x0004c82a01007387 */ /* 0x000fe80000100a00 */
        /* <DEDUP_REMOVED lines=9> */
[----:B--2---:R-:W4:Y:S04]  /*41610*/  LDL.LU R74, [R1+0x268] ;  /* 0x00026800014a7983 */ /* 0x004f280000300800 */
        /* <DEDUP_REMOVED lines=9> */
[----:B---3--:R-:W-:-:S03]  /*416b0*/  IMAD.MOV.U32 R187, RZ, RZ, R76 ;  /* 0x000000ffffbb7224 */ /* 0x008fc600078e004c */
[----:B------:R-:W3:Y:S01]  /*416c0*/  LDL.LU R68, [R1+0x40] ;  /* 0x0000400001447983 */ /* 0x000ee20000300800 */
[----:B------:R-:W-:-:S03]  /*416d0*/  IMAD.MOV.U32 R186, RZ, RZ, R77 ;  /* 0x000000ffffba7224 */ /* 0x000fc600078e004d */
[----:B------:R-:W3:Y:S01]  /*416e0*/  LDL.LU R69, [R1+0x44] ;  /* 0x0000440001457983 */ /* 0x000ee20000300800 */
[----:B------:R-:W-:-:S03]  /*416f0*/  MOV R185, R78 ;  /* 0x0000004e00b97202 */ /* 0x000fc60000000f00 */
[----:B------:R-:W3:Y:S01]  /*41700*/  LDL.LU R70, [R1+0x48] ;  /* 0x0000480001467983 */ /* 0x000ee20000300800 */
[----:B------:R-:W-:-:S03]  /*41710*/  IMAD.MOV.U32 R184, RZ, RZ, R79 ;  /* 0x000000ffffb87224 */ /* 0x000fc600078e004f */
[----:B------:R-:W3:Y:S04]  /*41720*/  LDL.LU R71, [R1+0x4c] ;  /* 0x00004c0001477983 */ /* 0x000ee80000300800 */
[----:B------:R-:W2:Y:S04]  /*41730*/  LDL.LU R76, [R1+0x180] ;  /* 0x00018000014c7983 */ /* 0x000ea80000300800 */
[----:B------:R-:W2:Y:S04]  /*41740*/  LDL.LU R77, [R1+0x184] ;  /* 0x00018400014d7983 */ /* 0x000ea80000300800 */
[----:B------:R-:W2:Y:S04]  /*41750*/  LDL.LU R78, [R1+0x188] ;  /* 0x00018800014e7983 */ /* 0x000ea80000300800 */
[----:B------:R-:W2:Y:S01]  /*41760*/  LDL.LU R79, [R1+0x18c] ;  /* 0x00018c00014f7983 */ /* 0x000ea20000300800 */
[----:B------:R-:W-:-:S03]  /*41770*/  IMAD.MOV.U32 R139, RZ, RZ, R80 ;  /* 0x000000ffff8b7224 */ /* 0x000fc600078e0050 */
[----:B------:R-:W2:Y:S01]  /*41780*/  LDL.LU R248, [R1+0x270] ;  /* 0x0002700001f87983 */ /* 0x000ea20000300800 */
[----:B------:R-:W-:-:S03]  /*41790*/  MOV R138, R81 ;  /* 0x00000051008a7202 */ /* 0x000fc60000000f00 */
[----:B------:R-:W2:Y:S01]  /*417a0*/  LDL.LU R249, [R1+0x274] ;  /* 0x0002740001f97983 */ /* 0x000ea20000300800 */
[----:B------:R-:W-:-:S03]  /*417b0*/  IMAD.MOV.U32 R137, RZ, RZ, R82 ;  /* 0x000000ffff897224 */ /* 0x000fc600078e0052 */
[----:B------:R-:W2:Y:S01]  /*417c0*/  LDL.LU R250, [R1+0x278] ;  /* 0x0002780001fa7983 */ /* 0x000ea20000300800 */
[----:B------:R-:W-:-:S03]  /*417d0*/  IMAD.MOV.U32 R136, RZ, RZ, R83 ;  /* 0x000000ffff887224 */ /* 0x000fc600078e0053 */
        /* <DEDUP_REMOVED lines=49> */
[C---:B--2---:R-:W-:Y:S08]  /*41af0*/  HMMA.1688.F32.TF32 R248, R32.reuse, R50, R248 ;  /* 0x0000003220f8723c */ /* 0x044ff000000810f8 */
[C---:B---3--:R-:W-:Y:S08]  /*41b00*/  HMMA.1688.F32.TF32 R80, R32.reuse, R54, R80 ;  /* 0x000000362050723c */ /* 0x048ff00000081050 */
[C---:B----4-:R-:W-:Y:S08]  /*41b10*/  HMMA.1688.F32.TF32 R96, R32.reuse, R58, R96 ;  /* 0x0000003a2060723c */ /* 0x050ff00000081060 */
[C---:B------:R-:W-:Y:S08]  /*41b20*/  HMMA.1688.F32.TF32 R84, R32.reuse, R22, R84 ;  /* 0x000000162054723c */ /* 0x040ff00000081054 */
[C---:B------:R-:W-:Y:S08]  /*41b30*/  HMMA.1688.F32.TF32 R100, R32.reuse, R30, R100 ;  /* 0x0000001e2064723c */ /* 0x040ff00000081064 */
[C---:B------:R-:W-:Y:S11]  /*41b40*/  HMMA.1688.F32.TF32 R244, R32.reuse, R62, R244 ;  /* 0x0000003e20f4723c */ /* 0x040ff600000810f4 */
[----:B------:R-:W-:Y:S04]  /*41b50*/  @!UPT UIADD3 URZ, URZ, URZ, URZ ;  /* 0x0000003f3f3ff290 */ /* 0x000fe8000fffe03f */
[----:B------:R-:W-:Y:S04]  /*41b60*/  STL.64 [R1+0x4f0], R100 ;  /* 0x0004f06401007387 */ /* 0x000fe80000100a00 */
[----:B------:R2:W-:Y:S04]  /*41b70*/  STL.64 [R1+0x4f8], R102 ;  /* 0x0004f86601007387 */ /* 0x0005e80000100a00 */
        /* <DEDUP_REMOVED lines=21> */
[----:B------:R-:W2:Y:S01]  /*41cd0*/  LDL.LU.64 R248, [R1+0x3af0] ;  /* 0x003af00001f87983 */ /* 0x000ea20000300a00 */
[C---:B------:R-:W-:Y:S08]  /*41ce0*/  HMMA.1688.F32.TF32 R92, R32.reuse, R10, R92 ;  /* 0x0000000a205c723c */ /* 0x040ff0000008105c */
[C---:B------:R-:W-:Y:S08]  /*41cf0*/  HMMA.1688.F32.TF32 R76, R32.reuse, R6, R76 ;  /* 0x00000006204c723c */ /* 0x040ff0000008104c */
[C---:B------:R-:W-:Y:S07]  /*41d00*/  HMMA.1688.F32.TF32 R68, R32.reuse, R18, R68 ;  /* 0x000000122044723c */ /* 0x040fee0000081044 */
        /* <DEDUP_REMOVED lines=9> */
[----:B------:R1:W-:Y:S02]  /*41da0*/  STL.64 [R1+0x468], R70 ;  /* 0x0004684601007387 */ /* 0x0003e40000100a00 */
[C---:B-1----:R-:W-:Y:S08]  /*41db0*/  HMMA.1688.F32.TF32 R68, R32.reuse, R14, R184 ;  /* 0x0000000e2044723c */ /* 0x042ff000000810b8 */
[C---:B------:R-:W-:Y:S11]  /*41dc0*/  HMMA.1688.F32.TF32 R184, R32.reuse, R66, R140 ;  /* 0x0000004220b8723c */ /* 0x040ff6000008108c */
[----:B------:R-:W-:Y:S04]  /*41dd0*/  @!UPT UIADD3 URZ, URZ, URZ, URZ ;  /* 0x0000003f3f3ff290 */ /* 0x000fe8000fffe03f */
[----:B------:R-:W-:Y:S04]  /*41de0*/  STL.64 [R1+0x450], R68 ;  /* 0x0004504401007387 */ /* 0x000fe80000100a00 */
[----:B------:R1:W-:Y:S02]  /*41df0*/  STL.64 [R1+0x458], R70 ;  /* 0x0004584601007387 */ /* 0x0003e40000100a00 */
[C---:B-1----:R-:W-:Y:S02]  /*41e00*/  HMMA.1688.F32.TF32 R68, R32.reuse, R26, R136 ;  /* 0x0000001a2044723c */ /* 0x042fe40000081088 */
[----:B------:R-:W-:Y:S04]  /*41e10*/  STL.64 [R1+0x440], R184 ;  /* 0x000440b801007387 */ /* 0x000fe80000100a00 */
[----:B------:R-:W-:Y:S02]  /*41e20*/  STL.64 [R1+0x448], R186 ;  /* 0x000448ba01007387 */ /* 0x000fe40000100a00 */
[C---:B------:R-:W-:Y:S08]  /*41e30*/  HMMA.1688.F32.TF32 R140, R32.reuse, R122, R188 ;  /* 0x0000007a208c723c */ /* 0x040ff000000810bc */
[C---:B------:R-:W-:Y:S07]  /*41e40*/  HMMA.1688.F32.TF32 R136, R32.reuse, R118, R192 ;  /* 0x000000762088723c */ /* 0x040fee00000810c0 */
[----:B------:R-:W-:Y:S01]  /*41e50*/  STL.64 [R1+0x430], R68 ;  /* 0x0004304401007387 */ /* 0x000fe20000100a00 */
[C---:B------:R-:W-:Y:S03]  /*41e60*/  HMMA.1688.F32.TF32 R36, R32.reuse, R110, R36 ;  /* 0x0000006e2024723c */ /* 0x040fe60000081024 */
[----:B------:R1:W-:Y:S05]  /*41e70*/  STL.64 [R1+0x438], R70 ;  /* 0x0004384601007387 */ /* 0x0003ea0000100a00 */
[----:B-1----:R-:W-:Y:S01]  /*41e80*/  HMMA.1688.F32.TF32 R68, R32, R114, R196 ;  /* 0x000000722044723c */ /* 0x002fe200000810c4 */
[----:B------:R-:W-:Y:S04]  /*41e90*/  STL.64 [R1+0x410], R140 ;  /* 0x0004108c01007387 */ /* 0x000fe80000100a00 */
[----:B------:R-:W-:Y:S04]  /*41ea0*/  STL.64 [R1+0x418], R142 ;  /* 0x0004188e01007387 */ /* 0x000fe80000100a00 */
[----:B------:R-:W-:Y:S04]  /*41eb0*/  STL.64 [R1+0x400], R136 ;  /* 0x0004008801007387 */ /* 0x000fe80000100a00 */
[----:B------:R-:W-:Y:S04]  /*41ec0*/  STL.64 [R1+0x408], R138 ;  /* 0x0004088a01007387 */ /* 0x000fe80000100a00 */
[----:B------:R-:W-:Y:S04]  /*41ed0*/  LDS R32, [R3+0xc280] ;  /* 0x00c2800003207984 */ /* 0x000fe80000000800 */
[----:B------:R-:W-:Y:S04]  /*41ee0*/  LDS R34, [R3+0xe280] ;  /* 0x00e2800003227984 */ /* 0x000fe80000000800 */
[----:B------:R-:W-:Y:S04]  /*41ef0*/  STL.64 [R1+0x3f0], R68 ;  /* 0x0003f04401007387 */ /* 0x000fe80000100a00 */
[----:B------:R-:W-:Y:S04]  /*41f00*/  STL.64 [R1+0x3f8], R70 ;  /* 0x0003f84601007387 */ /* 0x000fe80000100a00 */
[----:B------:R-:W-:Y:S04]  /*41f10*/  STL.64 [R1+0x3a0], R36 ;  /* 0x0003a02401007387 */ /* 0x000fe80000100a00 */
[----:B------:R1:W-:Y:S04]  /*41f20*/  STL.64 [R1+0x3a8], R38 ;  /* 0x0003a82601007387 */ /* 0x0003e80000100a00 */
[----:B------:R-:W-:Y:S04]  /*41f30*/  LDS R33, [R240+0xc280] ;  /* 0x00c28000f0217984 */ /* 0x000fe80000000800 */
[----:B------:R-:W2:Y:S01]  /*41f40*/  LDS R35, [R240+0xe280] ;  /* 0x00e28000f0237984 */ /* 0x000ea20000000800 */
[C---:B-1----:R-:W-:Y:S08]  /*41f50*/  HMMA.1688.F32.TF32 R36, R40.reuse, R30, R44 ;  /* 0x0000001e2824723c */ /* 0x042ff0000008102c */
[C---:B------:R-:W-:Y:S08]  /*41f60*/  HMMA.1688.F32.TF32 R68, R40.reuse, R22, R132 ;  /* 0x000000162844723c */ /* 0x040ff00000081084 */
[C---:B------:R-:W-:Y:S07]  /*41f70*/  HMMA.1688.F32.TF32 R44, R40.reuse, R62, R128 ;  /* 0x0000003e282c723c */ /* 0x040fee0000081080 */
        /* <DEDUP_REMOVED lines=9> */
[C---:B----4-:R-:W-:Y:S03]  /*42010*/  HMMA.1688.F32.TF32 R44, R40.reuse, R50, R72 ;  /* 0x00000032282c723c */ /* 0x050fe60000081048 */
[----:B------:R1:W-:Y:S05]  /*42020*/  STL.64 [R1+0x3b8], R38 ;  /* 0x0003b82601007387 */ /* 0x0003ea0000100a00 */
[C---:B-1----:R-:W-:Y:S06]  /*42030*/  HMMA.1688.F32.TF32 R36, R40.reuse, R10, R144 ;  /* 0x0000000a2824723c */ /* 0x042fec0000081090 */
[----:B------:R-:W-:Y:S04]  /*42040*/  STL.64 [R1+0x390], R68 ;  /* 0x0003904401007387 */ /* 0x000fe80000100a00 */
[----:B------:R1:W-:Y:S05]  /*42050*/  STL.64 [R1+0x398], R70 ;  /* 0x0003984601007387 */ /* 0x0003ea0000100a00 */
[----:B------:R-:W-:Y:S04]  /*42060*/  STL.64 [R1+0x380], R44 ;  /* 0x0003802c01007387 */ /* 0x000fe80000100a00 */
[----:B------:R4:W-:Y:S01]  /*42070*/  STL.64 [R1+0x388], R46 ;  /* 0x0003882e01007387 */ /* 0x0009e20000100a00 */
[C---:B-1----:R-:W-:Y:S03]  /*42080*/  HMMA.1688.F32.TF32 R68, R40.reuse, R6, R152 ;  /* 0x000000062844723c */ /* 0x042fe60000081098 */
[----:B------:R-:W-:Y:S05]  /*42090*/  STL.64 [R1+0x370], R36 ;  /* 0x0003702401007387 */ /* 0x000fea0000100a00 */
[C---:B----4-:R-:W-:Y:S01]  /*420a0*/  HMMA.1688.F32.TF32 R44, R40.reuse, R18, R156 ;  /* 0x00000012282c723c */ /* 0x050fe2000008109c */
[----:B------:R2:W-:Y:S07]  /*420b0*/  STL.64 [R1+0x378], R38 ;  /* 0x0003782601007387 */ /* 0x0005ee0000100a00 */
[C---:B--2---:R-:W-:Y:S07]  /*420c0*/  HMMA.1688.F32.TF32 R36, R40.reuse, R14, R248 ;  /* 0x0000000e2824723c */ /* 0x044fee00000810f8 */
[----:B------:R-:W-:Y:S04]  /*420d0*/  STL.64 [R1+0x360], R68 ;  /* 0x0003604401007387 */ /* 0x000fe80000100a00 */
[----:B------:R1:W-:Y:S04]  /*420e0*/  STL.64 [R1+0x368], R70 ;  /* 0x0003684601007387 */ /* 0x0003e80000100a00 */
[----:B------:R-:W-:Y:S04]  /*420f0*/  STL.64 [R1+0x350], R44 ;  /* 0x0003502c01007387 */ /* 0x000fe80000100a00 */
[----:B------:R2:W-:Y:S01]  /*42100*/  STL.64 [R1+0x358], R46 ;  /* 0x0003582e01007387 */ /* 0x0005e20000100a00 */
[C---:B-1----:R-:W-:Y:S03]  /*42110*/  HMMA.1688.F32.TF32 R68, R40.reuse, R66, R244 ;  /* 0x000000422844723c */ /* 0x042fe600000810f4 */
[----:B------:R-:W-:Y:S04]  /*42120*/  LDS R248, [R3+0xc300] ;  /* 0x00c3000003f87984 */ /* 0x000fe80000000800 */
[----:B------:R-:W-:Y:S01]  /*42130*/  LDS R250, [R3+0xe300] ;  /* 0x00e3000003fa7984 */ /* 0x000fe20000000800 */
[C---:B--2---:R-:W-:Y:S03]  /*42140*/  HMMA.1688.F32.TF32 R44, R40.reuse, R26, R236 ;  /* 0x0000001a282c723c */ /* 0x044fe600000810ec */
[----:B------:R-:W-:Y:S04]  /*42150*/  STL.64 [R1+0x320], R36 ;  /* 0x0003202401007387 */ /* 0x000fe80000100a00 */
[----:B------:R1:W-:Y:S04]  /*42160*/  STL.64 [R1+0x328], R38 ;  /* 0x0003282601007387 */ /* 0x0003e80000100a00 */
[----:B------:R-:W-:Y:S04]  /*42170*/  LDS R249, [R240+0xc300] ;  /* 0x00c30000f0f97984 */ /* 0x000fe80000000800 */
[----:B------:R-:W2:Y:S01]  /*42180*/  LDS R251, [R240+0xe300] ;  /* 0x00e30000f0fb7984 */ /* 0x000ea20000000800 */
[C---:B-1----:R-:W-:Y:S03]  /*42190*/  HMMA.1688.F32.TF32 R36, R40.reuse, R122, R200 ;  /* 0x0000007a2824723c */ /* 0x042fe600000810c8 */
[----:B------:R-:W-:Y:S04]  /*421a0*/  STL.64 [R1+0x300], R68 ;  /* 0x0003004401007387 */ /* 0x000fe80000100a00 */
[----:B------:R1:W-:Y:S04]  /*421b0*/  STL.64 [R1+0x308], R70 ;  /* 0x0003084601007387 */ /* 0x0003e80000100a00 */
[----:B------:R-:W-:Y:S04]  /*421c0*/  STL.64 [R1+0x2f0], R44 ;  /* 0x0002f02c01007387 */ /* 0x000fe80000100a00 */
[----:B------:R4:W-:Y:S01]  /*421d0*/  STL.64 [R1+0x2f8], R46 ;  /* 0x0002f82e01007387 */ /* 0x0009e20000100a00 */
[C---:B-1----:R-:W-:Y:S07]  /*421e0*/  HMMA.1688.F32.TF32 R68, R40.reuse, R118, R204 ;  /* 0x000000762844723c */ /* 0x042fee00000810cc */
[----:B------:R-:W-:Y:S01]  /*421f0*/  STL.64 [R1+0x2e0], R36 ;  /* 0x0002e02401007387 */ /* 0x000fe20000100a00 */
[C---:B----4-:R-:W-:Y:S03]  /*42200*/  HMMA.1688.F32.TF32 R44, R40.reuse, R114, R208 ;  /* 0x00000072282c723c */ /* 0x050fe600000810d0 */
[----:B------:R1:W-:Y:S05]  /*42210*/  STL.64 [R1+0x2e8], R38 ;  /* 0x0002e82601007387 */ /* 0x0003ea0000100a00 */
[----:B-1----:R-:W-:Y:S07]  /*42220*/  HMMA.1688.F32.TF32 R36, R40, R110, R180 ;  /* 0x0000006e2824723c */ /* 0x002fee00000810b4 */
[----:B------:R-:W-:Y:S04]  /*42230*/  STL.64 [R1+0x2d0], R68 ;  /* 0x0002d04401007387 */ /* 0x000fe80000100a00 */
[----:B------:R-:W-:Y:S04]  /*42240*/  STL.64 [R1+0x2d8], R70 ;  /* 0x0002d84601007387 */ /* 0x000fe80000100a00 */
[----:B------:R-:W4:Y:S04]  /*42250*/  LDL.LU R156, [R1+0x940] ;  /* 0x00094000019c7983 */ /* 0x000f280000300800 */
[----:B------:R1:W-:Y:S04]  /*42260*/  STL.64 [R1+0x2c0], R44 ;  /* 0x0002c02c01007387 */ /* 0x0003e80000100a00 */
[----:B------:R1:W-:Y:S04]  /*42270*/  STL.64 [R1+0x2c8], R46 ;  /* 0x0002c82e01007387 */ /* 0x0003e80000100a00 */
[----:B------:R-:W-:Y:S04]  /*42280*/  STL.64 [R1+0x250], R36 ;  /* 0x0002502401007387 */ /* 0x000fe80000100a00 */
[----:B------:R1:W-:Y:S04]  /*42290*/  STL.64 [R1+0x258], R38 ;  /* 0x0002582601007387 */ /* 0x0003e80000100a00 */
        /* <DEDUP_REMOVED lines=11> */
[----:B-1----:R-:W2:Y:S04]  /*42350*/  LDL.LU R44, [R1+0x160] ;  /* 0x00016000012c7983 */ /* 0x002ea80000300800 */
        /* <DEDUP_REMOVED lines=74> */
[----:B------:R-:W-:Y:S01]  /*42800*/  STL.64 [R1+0x248], R70 ;  /* 0x0002484601007387 */ /* 0x000fe20000100a00 */
        /* <DEDUP_REMOVED lines=17> */
[C---:B--2---:R-:W-:Y:S03]  /*42920*/  HMMA.1688.F32.TF32 R36, R32.reuse, R114, R220 ;  /* 0x000000722024723c */ /* 0x044fe600000810dc */
[----:B------:R-:W-:Y:S04]  /*42930*/  LDS R213, [R240+0xc380] ;  /* 0x00c38000f0d57984 */ /* 0x000fe80000000800 */
[----:B------:R-:W3:Y:S01]  /*42940*/  LDS R215, [R240+0xe380] ;  /* 0x00e38000f0d77984 */ /* 0x000ee20000000800 */
[----:B------:R-:W-:Y:S03]  /*42950*/  HMMA.1688.F32.TF32 R32, R32, R110, R176 ;  /* 0x0000006e2020723c */ /* 0x000fe600000810b0 */
        /* <DEDUP_REMOVED lines=12> */
[----:B------:R-:W-:Y:S01]  /*42a20*/  LDS R179, [R240+0xe480] ;  /* 0x00e48000f0b37984 */ /* 0x000fe20000000800 */
[C---:B------:R-:W-:Y:S08]  /*42a30*/  HMMA.1688.F32.TF32 R40, R248.reuse, R22, R128 ;  /* 0x00000016f828723c */ /* 0x040ff00000081080 */
        /* <DEDUP_REMOVED lines=21> */
[C---:B--2---:R-:W-:Y:S07]  /*42b90*/  HMMA.1688.F32.TF32 R32, R248.reuse, R14, R96 ;  /* 0x0000000ef820723c */ /* 0x044fee0000081060 */
[----:B------:R-:W-:Y:S04]  /*42ba0*/  STL.64 [R1+0x140], R40 ;  /* 0x0001402801007387 */ /* 0x000fe80000100a00 */
[----:B------:R-:W-:Y:S04]  /*42bb0*/  STL.64 [R1+0x148], R42 ;  /* 0x0001482a01007387 */ /* 0x000fe80000100a00 */
[----:B------:R-:W3:Y:S04]  /*42bc0*/  LDL.LU R72, [R1+0xe90] ;  /* 0x000e900001487983 */ /* 0x000ee80000300800 */
[----:B------:R-:W-:Y:S04]  /*42bd0*/  STL.64 [R1+0x120], R36 ;  /* 0x0001202401007387 */ /* 0x000fe80000100a00 */
[----:B------:R-:W-:Y:S04]  /*42be0*/  STL.64 [R1+0x128], R38 ;  /* 0x0001282601007387 */ /* 0x000fe80000100a00 */
[----:B------:R-:W-:Y:S04]  /*42bf0*/  LDS R96, [R3+0xc400] ;  /* 0x00c4000003607984 */ /* 0x000fe80000000800 */
        /* <DEDUP_REMOVED lines=12> */
[----:B------:R-:W4:Y:S01]  /*42cc0*/  LDL.LU R159, [R1+0xdbc] ;  /* 0x000dbc00019f7983 */ /* 0x000f220000300800 */
[C---:B--2---:R-:W-:Y:S03]  /*42cd0*/  HMMA.1688.F32.TF32 R32, R248.reuse, R66, R100 ;  /* 0x00000042f820723c */ /* 0x044fe60000081064 */
[----:B------:R-:W-:Y:S04]  /*42ce0*/  LDS R98, [R3+0xe400] ;  /* 0x00e4000003627984 */ /* 0x000fe80000000800 */
[----:B------:R-:W-:Y:S01]  /*42cf0*/  LDS R97, [R240+0xc400] ;  /* 0x00c40000f0617984 */ /* 0x000fe20000000800 */
[C---:B------:R-:W-:Y:S03]  /*42d00*/  HMMA.1688.F32.TF32 R40, R248.reuse, R26, R104 ;  /* 0x0000001af828723c */ /* 0x040fe60000081068 */
[----:B------:R-:W2:Y:S05]  /*42d10*/  LDS R99, [R240+0xe400] ;  /* 0x00e40000f0637984 */ /* 0x000eaa0000000800 */
[C---:B------:R-:W-:Y:S07]  /*42d20*/  HMMA.1688.F32.TF32 R36, R248.reuse, R122, R224 ;  /* 0x0000007af824723c */ /* 0x040fee00000810e0 */
[----:B------:R-:W-:Y:S04]  /*42d30*/  STL.64 [R1+0x100], R32 ;  /* 0x0001002001007387 */ /* 0x000fe80000100a00 */
[----:B------:R2:W-:Y:S02]  /*42d40*/  STL.64 [R1+0x108], R34 ;  /* 0x0001082201007387 */ /* 0x0005e40000100a00 */
[C---:B--2---:R-:W-:Y:S02]  /*42d50*/  HMMA.1688.F32.TF32 R32, R248.reuse, R118, R228 ;  /* 0x00000076f820723c */ /* 0x044fe400000810e4 */
[----:B------:R-:W-:Y:S04]  /*42d60*/  STL.64 [R1+0xf0], R40 ;  /* 0x0000f02801007387 */ /* 0x000fe80000100a00 */
[----:B------:R-:W-:Y:S04]  /*42d70*/  STL.64 [R1+0xf8], R42 ;  /* 0x0000f82a01007387 */ /* 0x000fe80000100a00 */
[----:B------:R-:W2:Y:S04]  /*42d80*/  LDL.LU R124, [R1+0xcd0] ;  /* 0x000cd000017c7983 */ /* 0x000ea80000300800 */
[----:B------:R-:W-:Y:S04]  /*42d90*/  STL.64 [R1+0xe0], R36 ;  /* 0x0000e02401007387 */ /* 0x000fe80000100a00 */
[----:B------:R-:W-:Y:S01]  /*42da0*/  STL.64 [R1+0xe8], R38 ;  /* 0x0000e82601007387 */ /* 0x000fe20000100a00 */
[----:B------:R-:W-:Y:S01]  /*42db0*/  MOV R227, R160 ;  /* 0x000000a000e37202 */ /* 0x000fe20000000f00 */
[----:B------:R-:W-:Y:S01]  /*42dc0*/  IMAD.MOV.U32 R226, RZ, RZ, R161 ;  /* 0x000000ffffe27224 */ /* 0x000fe200078e00a1 */
[----:B------:R-:W-:Y:S01]  /*42dd0*/  MOV R224, R163 ;  /* 0x000000a300e07202 */ /* 0x000fe20000000f00 */
[----:B------:R-:W-:Y:S01]  /*42de0*/  IMAD.MOV.U32 R225, RZ, RZ, R162 ;  /* 0x000000ffffe17224 */ /* 0x000fe200078e00a2 */
[----:B------:R-:W-:Y:S04]  /*42df0*/  LDS R228, [R3+0xc500] ;  /* 0x00c5000003e47984 */ /* 0x000fe80000000800 */
        /* <DEDUP_REMOVED lines=13> */
[C---:B-1----:R-:W-:Y:S03]  /*42ed0*/  HMMA.1688.F32.TF32 R32, R248.reuse, R114, R232 ;  /* 0x00000072f820723c */ /* 0x042fe600000810e8 */
[----:B------:R-:W2:Y:S04]  /*42ee0*/  LDL.LU R152, [R1+0xb20] ;  /* 0x000b200001987983 */ /* 0x000ea80000300800 */
[----:B------:R-:W2:Y:S01]  /*42ef0*/  LDL.LU R153, [R1+0xb24] ;  /* 0x000b240001997983 */ /* 0x000ea20000300800 */
[----:B------:R-:W-:Y:S03]  /*42f00*/  HMMA.1688.F32.TF32 R248, R248, R110, R172 ;  /* 0x0000006ef8f8723c */ /* 0x000fe600000810ac */
[----:B------:R-:W2:Y:S04]  /*42f10*/  LDL.LU R154, [R1+0xb28] ;  /* 0x000b2800019a7983 */ /* 0x000ea80000300800 */
[----:B------:R-:W2:Y:S04]  /*42f20*/  LDL.LU R155, [R1+0xb2c] ;  /* 0x000b2c00019b7983 */ /* 0x000ea80000300800 */
[----:B------:R-:W-:Y:S04]  /*42f30*/  LDS R230, [R3+0xe500] ;  /* 0x00e5000003e67984 */ /* 0x000fe80000000800 */
[----:B------:R-:W-:Y:S04]  /*42f40*/  LDS R229, [R240+0xc500] ;  /* 0x00c50000f0e57984 */ /* 0x000fe80000000800 */
[----:B------:R-:W1:Y:S04]  /*42f50*/  LDS R231, [R240+0xe500] ;  /* 0x00e50000f0e77984 */ /* 0x000e680000000800 */
[----:B------:R-:W-:Y:S04]  /*42f60*/  STL.64 [R1+0x3948], R250 ;  /* 0x003948fa01007387 */ /* 0x000fe80000100a00 */
[----:B------:R-:W-:Y:S04]  /*42f70*/  STL.64 [R1+0xc0], R32 ;  /* 0x0000c02001007387 */ /* 0x000fe80000100a00 */
[----:B------:R4:W-:Y:S04]  /*42f80*/  STL.64 [R1+0xc8], R34 ;  /* 0x0000c82201007387 */ /* 0x0009e80000100a00 */
[----:B------:R-:W-:Y:S01]  /*42f90*/  STL.64 [R1+0x3940], R248 ;  /* 0x003940f801007387 */ /* 0x000fe20000100a00 */
[C---:B---3--:R-:W-:Y:S08]  /*42fa0*/  HMMA.1688.F32.TF32 R36, R212.reuse, R22, R72 ;  /* 0x00000016d424723c */ /* 0x048ff00000081048 */
[C---:B------:R-:W-:Y:S08]  /*42fb0*/  HMMA.1688.F32.TF32 R40, R212.reuse, R30, R128 ;  /* 0x0000001ed428723c */ /* 0x040ff00000081080 */
[C---:B----4-:R-:W-:Y:S11]  /*42fc0*/  HMMA.1688.F32.TF32 R32, R212.reuse, R62, R156 ;  /* 0x0000003ed420723c */ /* 0x050ff6000008109c */
[----:B------:R-:W-:Y:S04]  /*42fd0*/  @!UPT UIADD3 URZ, URZ, URZ, URZ ;  /* 0x0000003f3f3ff290 */ /* 0x000fe8000fffe03f */
[----:B------:R-:W-:Y:S04]  /*42fe0*/  STL.64 [R1+0xb0], R40 ;  /* 0x0000b02801007387 */ /* 0x000fe80000100a00 */
[----:B------:R-:W-:Y:S04]  /*42ff0*/  STL.64 [R1+0xb8], R42 ;  /* 0x0000b82a01007387 */ /* 0x000fe80000100a00 */
[----:B------:R-:W3:Y:S04]  /*43000*/  LDL.LU R156, [R1+0xac0] ;  /* 0x000ac000019c7983 */ /* 0x000ee80000300800 */
        /* <DEDUP_REMOVED lines=10> */
[----:B------:R-:W4:Y:S01]  /*430b0*/  LDL.LU R75, [R1+0xa2c] ;  /* 0x000a2c00014b7983 */ /* 0x000f220000300800 */
[C---:B--2---:R-:W-:Y:S08]  /*430c0*/  HMMA.1688.F32.TF32 R32, R212.reuse, R58, R124 ;  /* 0x0000003ad420723c */ /* 0x044ff0000008107c */
[C---:B------:R-:W-:Y:S08]  /*430d0*/  HMMA.1688.F32.TF32 R36, R212.reuse, R50, R144 ;  /* 0x00000032d424723c */ /* 0x040ff00000081090 */
[----:B------:R-:W-:Y:S08]  /*430e0*/  HMMA.1688.F32.TF32 R40, R212, R54, R148 ;  /* 0x00000036d428723c */ /* 0x000ff00000081094 */
[----:B------:R-:W-:Y:S01]  /*430f0*/  MOV R248, R35 ;  /* 0x0000002300f87202 */ /* 0x000fe20000000f00 */
[----:B------:R-:W-:Y:S01]  /*43100*/  IMAD.MOV.U32 R250, RZ, RZ, R33 ;  /* 0x000000fffffa7224 */ /* 0x000fe200078e0021 */
[----:B------:R-:W-:Y:S01]  /*43110*/  MOV R251, R32 ;  /* 0x0000002000fb7202 */ /* 0x000fe20000000f00 */
[----:B------:R-:W-:-:S02]  /*43120*/  IMAD.MOV.U32 R249, RZ, RZ, R34 ;  /* 0x000000fffff97224 */ /* 0x000fc400078e0022 */
[----:B------:R2:W-:Y:S04]  /*43130*/  STL [R1+0x3a0c], R248 ;  /* 0x003a0cf801007387 */ /* 0x0005e80000100800 */
[----:B------:R-:W-:Y:S04]  /*43140*/  STL [R1+0x3a08], R250 ;  /* 0x003a08fa01007387 */ /* 0x000fe80000100800 */
[----:B------:R1:W-:Y:S04]  /*43150*/  STL [R1+0x3a04], R251 ;  /* 0x003a04fb01007387 */ /* 0x0003e80000100800 */
[----:B------:R1:W-:Y:S04]  /*43160*/  STL [R1+0x3a00], R249 ;  /* 0x003a00f901007387 */ /* 0x0003e80000100800 */
[----:B------:R-:W-:Y:S04]  /*43170*/  STL.64 [R1+0x70], R40 ;  /* 0x0000702801007387 */ /* 0x000fe80000100a00 */
[----:B------:R-:W-:Y:S04]  /*43180*/  STL.64 [R1+0x78], R42 ;  /* 0x0000782a01007387 */ /* 0x000fe80000100a00 */
[----:B------:R-:W-:Y:S04]  /*43190*/  STL.64 [R1+0x60], R36 ;  /* 0x0000602401007387 */ /* 0x000fe80000100a00 */
[----:B------:R-:W-:Y:S01]  /*431a0*/  STL.64 [R1+0x68], R38 ;  /* 0x0000682601007387 */ /* 0x000fe20000100a00 */
[----:B------:R-:W-:Y:S03]  /*431b0*/  HMMA.1688.F32.TF32 R32, R212, R10, R152 ;  /* 0x0000000ad420723c */ /* 0x000fe60000081098 */
        /* <DEDUP_REMOVED lines=8> */
[----:B--2---:R-:W-:Y:S01]  /*43240*/  IMAD.MOV.U32 R248, RZ, RZ, R32 ;  /* 0x000000fffff87224 */ /* 0x004fe200078e0020 */
[----:B-1----:R-:W-:Y:S01]  /*43250*/  MOV R251, R34 ;  /* 0x0000002200fb7202 */ /* 0x002fe20000000f00 */
[----:B------:R-:W-:-:S02]  /*43260*/  IMAD.MOV.U32 R250, RZ, RZ, R33 ;  /* 0x000000fffffa7224 */ /* 0x000fc400078e0021 */
[----:B------:R-:W-:-:S05]  /*43270*/  IMAD.MOV.U32 R249, RZ, RZ, R35 ;  /* 0x000000fffff97224 */ /* 0x000fca00078e0023 */
[----:B------:R-:W-:Y:S04]  /*43280*/  STL [R1+0x3a1c], R249 ;  /* 0x003a1cf901007387 */ /* 0x000fe80000100800 */
[----:B------:R-:W-:Y:S04]  /*43290*/  STL [R1+0x3a18], R251 ;  /* 0x003a18fb01007387 */ /* 0x000fe80000100800 */
[----:B------:R-:W-:Y:S04]  /*432a0*/  STL [R1+0x3a14], R248 ;  /* 0x003a14f801007387 */ /* 0x000fe80000100800 */
[----:B------:R-:W-:Y:S01]  /*432b0*/  STL [R1+0x3a10], R250 ;  /* 0x003a10fa01007387 */ /* 0x000fe20000100800 */
[C---:B---3--:R-:W-:Y:S03]  /*432c0*/  HMMA.1688.F32.TF32 R32, R212.reuse, R6, R156 ;  /* 0x00000006d420723c */ /* 0x048fe6000008109c */
[----:B------:R-:W2:Y:S11]  /*432d0*/  LDL.LU R156, [R1+0x420] ;  /* 0x00042000019c7983 */ /* 0x000eb60000300800 */
[----:B------:R-:W-:Y:S09]  /*432e0*/  @!UPT UIADD3 URZ, URZ, URZ, URZ ;  /* 0x0000003f3f3ff290 */ /* 0x000ff2000fffe03f */
[----:B------:R-:W-:Y:S04]  /*432f0*/  STL.64 [R1+0x40], R32 ;  /* 0x0000402001007387 */ /* 0x000fe80000100a00 */
[----:B------:R4:W-:Y:S04]  /*43300*/  STL.64 [R1+0x48], R34 ;  /* 0x0000482201007387 */ /* 0x0009e80000100a00 */
[----:B------:R-:W2:Y:S04]  /*43310*/  LDL.LU R157, [R1+0x424] ;  /* 0x00042400019d7983 */ /* 0x000ea80000300800 */
[----:B------:R-:W2:Y:S04]  /*43320*/  LDL.LU R158, [R1+0x428] ;  /* 0x00042800019e7983 */ /* 0x000ea80000300800 */
[----:B------:R-:W2:Y:S01]  /*43330*/  LDL.LU R159, [R1+0x42c] ;  /* 0x00042c00019f7983 */ /* 0x000ea20000300800 */
[----:B----4-:R-:W-:Y:S03]  /*43340*/  HMMA.1688.F32.TF32 R32, R212, R18, R72 ;  /* 0x00000012d420723c */ /* 0x010fe60000081048 */
[----:B------:R-:W3:Y:S04]  /*43350*/  LDL.LU R148, [R1+0x340] ;  /* 0x0003400001947983 */ /* 0x000ee80000300800 */
[----:B------:R-:W3:Y:S04]  /*43360*/  LDL.LU R149, [R1+0x344] ;  /* 0x0003440001957983 */ /* 0x000ee80000300800 */
[----:B------:R-:W3:Y:S04]  /*43370*/  LDL.LU R150, [R1+0x348] ;  /* 0x0003480001967983 */ /* 0x000ee80000300800 */
[----:B------:R-:W3:Y:S04]  /*43380*/  LDL.LU R151, [R1+0x34c] ;  /* 0x00034c0001977983 */ /* 0x000ee80000300800 */
        /* <DEDUP_REMOVED lines=8> */
[----:B------:R-:W3:Y:S04]  /*43410*/  LDL.LU R124, [R1+0x330] ;  /* 0x00033000017c7983 */ /* 0x000ee80000300800 */
[----:B------:R-:W3:Y:S04]  /*43420*/  LDL.LU R125, [R1+0x334] ;  /* 0x00033400017d7983 */ /* 0x000ee80000300800 */
[----:B------:R-:W3:Y:S04]  /*43430*/  LDL.LU R126, [R1+0x338] ;  /* 0x00033800017e7983 */ /* 0x000ee80000300800 */
[----:B------:R-:W3:Y:S04]  /*43440*/  LDL.LU R127, [R1+0x33c] ;  /* 0x00033c00017f7983 */ /* 0x000ee80000300800 */
[----:B------:R-:W-:Y:S04]  /*43450*/  STL [R1+0x3a28], R250 ;  /* 0x003a28fa01007387 */ /* 0x000fe80000100800 */
[----:B------:R-:W-:Y:S04]  /*43460*/  STL [R1+0x3a24], R251 ;  /* 0x003a24fb01007387 */ /* 0x000fe80000100800 */
[----:B------:R-:W-:Y:S01]  /*43470*/  STL [R1+0x3a20], R248 ;  /* 0x003a20f801007387 */ /* 0x000fe20000100800 */
[C---:B------:R-:W-:Y:S08]  /*43480*/  HMMA.1688.F32.TF32 R36, R212.reuse, R14, R144 ;  /* 0x0000000ed424723c */ /* 0x040ff00000081090 */
[C---:B------:R-:W-:Y:S01]  /*43490*/  HMMA.1688.F32.TF32 R32, R212.reuse, R66, R152 ;  /* 0x00000042d420723c */ /* 0x040fe20000081098 */
[----:B------:R-:W3:Y:S11]  /*434a0*/  LDL.LU R152, [R1+0xf70] ;  /* 0x000f700001987983 */ /* 0x000ef60000300800 */
[----:B------:R-:W-:Y:S03]  /*434b0*/  @!UPT UIADD3 URZ, URZ, URZ, URZ ;  /* 0x0000003f3f3ff290 */ /* 0x000fe6000fffe03f */
[----:B------:R-:W-:Y:S04]  /*434c0*/  STL.64 [R1+0x20], R36 ;  /* 0x0000202401007387 */ /* 0x000fe80000100a00 */
[----:B------:R-:W-:Y:S04]  /*434d0*/  STL.64 [R1+0x28], R38 ;  /* 0x0000282601007387 */ /* 0x000fe80000100a00 */
        /* <DEDUP_REMOVED lines=12> */
[----:B------:R1:W-:Y:S04]  /*435a0*/  STL [R1], R32 ;  /* 0x0000002001007387 */ /* 0x0003e80000100800 */
        /* <DEDUP_REMOVED lines=8> */
[C---:B----4-:R-:W-:Y:S08]  /*43630*/  HMMA.1688.F32.TF32 R236, R212.reuse, R122, R128 ;  /* 0x0000007ad4ec723c */ /* 0x050ff00000081080 */
[C---:B---3--:R-:W-:Y:S08]  /*43640*/  HMMA.1688.F32.TF32 R220, R212.reuse, R118, R124 ;  /* 0x00000076d4dc723c */ /* 0x048ff0000008107c */
[C---:B------:R-:W-:Y:S08]  /*43650*/  HMMA.1688.F32.TF32 R216, R212.reuse, R114, R148 ;  /* 0x00000072d4d8723c */ /* 0x040ff00000081094 */
[----:B------:R-:W-:Y:S01]  /*43660*/  HMMA.1688.F32.TF32 R212, R212, R110, R168 ;  /* 0x0000006ed4d4723c */ /* 0x000fe200000810a8 */
[----:B------:R-:W-:Y:S01]  /*43670*/  MOV R250, R33 ;  /* 0x0000002100fa7202 */ /* 0x000fe20000000f00 */
[----:B------:R-:W-:-:S02]  /*43680*/  IMAD.MOV.U32 R251, RZ, RZ, R34 ;  /* 0x000000fffffb7224 */ /* 0x000fc400078e0022 */
[----:B------:R-:W-:-:S03]  /*43690*/  IMAD.MOV.U32 R248, RZ, RZ, R35 ;  /* 0x000000fffff87224 */ /* 0x000fc600078e0023 */
        /* <DEDUP_REMOVED lines=9> */
[----:B------:R-:W-:Y:S01]  /*43730*/  STL.64 [R1+0x38d0], R212 ;  /* 0x0038d0d401007387 */ /* 0x000fe20000100a00 */
[C---:B------:R-:W-:Y:S08]  /*43740*/  HMMA.1688.F32.TF32 R100, R96.reuse, R30, R72 ;  /* 0x0000001e6064723c */ /* 0x040ff00000081048 */
[C---:B------:R-:W-:Y:S11]  /*43750*/  HMMA.1688.F32.TF32 R104, R96.reuse, R22, R152 ;  /* 0x000000166068723c */ /* 0x040ff60000081098 */
[----:B------:R-:W-:Y:S04]  /*43760*/  @!UPT UIADD3 URZ, URZ, URZ, URZ ;  /* 0x0000003f3f3ff290 */ /* 0x000fe8000fffe03f */
[----:B------:R-:W-:Y:S04]  /*43770*/  STL.64 [R1+0x38e8], R102 ;  /* 0x0038e86601007387 */ /* 0x000fe80000100a00 */
[----:B------:R-:W-:Y:S04]  /*43780*/  STL.64 [R1+0x38e0], R100 ;  /* 0x0038e06401007387 */ /* 0x000fe80000100a00 */
[----:B------:R-:W1:Y:S04]  /*43790*/  LDL.LU R152, [R1+0xd10] ;  /* 0x000d100001987983 */ /* 0x000e680000300800 */
[----:B------:R-:W1:Y:S04]  /*437a0*/  LDL.LU R153, [R1+0xd14] ;  /* 0x000d140001997983 */ /* 0x000e680000300800 */
[----:B------:R-:W1:Y:S04]  /*437b0*/  LDL.LU R154, [R1+0xd18] ;  /* 0x000d1800019a7983 */ /* 0x000e680000300800 */
[----:B------:R-:W1:Y:S04]  /*437c0*/  LDL.LU R155, [R1+0xd1c] ;  /* 0x000d1c00019b7983 */ /* 0x000e680000300800 */
[----:B------:R-:W-:Y:S04]  /*437d0*/  STL.64 [R1+0x38f8], R106 ;  /* 0x0038f86a01007387 */ /* 0x000fe80000100a00 */
[----:B------:R-:W-:Y:S01]  /*437e0*/  STL.64 [R1+0x38f0], R104 ;  /* 0x0038f06801007387 */ /* 0x000fe20000100a00 */
[C---:B--2---:R-:W-:Y:S11]  /*437f0*/  HMMA.1688.F32.TF32 R124, R96.reuse, R62, R144 ;  /* 0x0000003e607c723c */ /* 0x044ff60000081090 */
[----:B------:R-:W-:Y:S11]  /*43800*/  @!UPT UIADD3 URZ, URZ, URZ, URZ ;  /* 0x0000003f3f3ff290 */ /* 0x000ff6000fffe03f */
[----:B------:R-:W-:Y:S01]  /*43810*/  @!UPT UIADD3 URZ, URZ, URZ, URZ ;  /* 0x0000003f3f3ff290 */ /* 0x000fe2000fffe03f */
[----:B------:R-:W-:Y:S04]  /*43820*/  STL.64 [R1+0x3908], R126 ;  /* 0x0039087e01007387 */ /* 0x000fe80000100a00 */
[----:B------:R-:W-:Y:S04]  /*43830*/  STL.64 [R1+0x3900], R124 ;  /* 0x0039007c01007387 */ /* 0x000fe80000100a00 */
[----:B------:R-:W2:Y:S04]  /*43840*/  LDL.LU R136, [R1+0xc70] ;  /* 0x000c700001887983 */ /* 0x000ea80000300800 */
[----:B------:R-:W2:Y:S04]  /*43850*/  LDL.LU R137, [R1+0xc74] ;  /* 0x000c740001897983 */ /* 0x000ea80000300800 */
[----:B------:R-:W2:Y:S04]  /*43860*/  LDL.LU R138, [R1+0xc78] ;  /* 0x000c7800018a7983 */ /* 0x000ea80000300800 */
[----:B------:R-:W2:Y:S01]  /*43870*/  LDL.LU R139, [R1+0xc7c] ;  /* 0x000c7c00018b7983 */ /* 0x000ea20000300800 */
[C---:B------:R-:W-:Y:S03]  /*43880*/  HMMA.1688.F32.TF32 R128, R96.reuse, R58, R156 ;  /* 0x0000003a6080723c */ /* 0x040fe6000008109c */
        /* <DEDUP_REMOVED lines=21> */
[----:B------:R-:W-:Y:S04]  /*439e0*/  STL.64 [R1+0x3910], R128 ;  /* 0x0039108001007387 */ /* 0x000fe80000100a00 */
        /* <DEDUP_REMOVED lines=8> */
[----:B------:R-:W4:Y:S08]  /*43a70*/  LDL.LU R155, [R1+0x52c] ;  /* 0x00052c00019b7983 */ /* 0x000f300000300800 */
[----:B------:R-:W-:Y:S04]  /*43a80*/  STL.64 [R1+0x3928], R34 ;  /* 0x0039282201007387 */ /* 0x000fe80000100a00 */
[----:B------:R1:W-:Y:S01]  /*43a90*/  STL.64 [R1+0x3920], R32 ;  /* 0x0039202001007387 */ /* 0x0003e20000100a00 */
[C---:B--2---:R-:W-:Y:S08]  /*43aa0*/  HMMA.1688.F32.TF32 R36, R96.reuse, R50, R136 ;  /* 0x000000326024723c */ /* 0x044ff00000081088 */
[C---:B---3--:R-:W-:Y:S11]  /*43ab0*/  HMMA.1688.F32.TF32 R40, R96.reuse, R10, R156 ;  /* 0x0000000a6028723c */ /* 0x048ff6000008109c */
[----:B------:R-:W-:Y:S04]  /*43ac0*/  @!UPT UIADD3 URZ, URZ, URZ, URZ ;  /* 0x0000003f3f3ff290 */ /* 0x000fe8000fffe03f */
[----:B------:R-:W-:Y:S04]  /*43ad0*/  STL.64 [R1+0x3938], R38 ;  /* 0x0039382601007387 */ /* 0x000fe80000100a00 */
[----:B------:R-:W-:Y:S04]  /*43ae0*/  STL.64 [R1+0x3930], R36 ;  /* 0x0039302401007387 */ /* 0x000fe80000100a00 */
[----:B------:R-:W2:Y:S04]  /*43af0*/  LDL.LU R156, [R1+0x550] ;  /* 0x00055000019c7983 */ /* 0x000ea80000300800 */
[----:B------:R-:W2:Y:S04]  /*43b00*/  LDL.LU R157, [R1+0x554] ;  /* 0x00055400019d7983 */ /* 0x000ea80000300800 */
[----:B------:R-:W2:Y:S04]  /*43b10*/  LDL.LU R158, [R1+0x558] ;  /* 0x00055800019e7983 */ /* 0x000ea80000300800 */
[----:B------:R-:W2:Y:S01]  /*43b20*/  LDL.LU R159, [R1+0x55c] ;  /* 0x00055c00019f7983 */ /* 0x000ea20000300800 */
[C---:B----4-:R-:W-:Y:S08]  /*43b30*/  HMMA.1688.F32.TF32 R72, R96.reuse, R14, R72 ;  /* 0x0000000e6048723c */ /* 0x050ff00000081048 */
[C---:B------:R-:W-:Y:S08]  /*43b40*/  HMMA.1688.F32.TF32 R44, R96.reuse, R6, R44 ;  /* 0x00000006602c723c */ /* 0x040ff0000008102c */
[C---:B------:R-:W-:Y:S01]  /*43b50*/  HMMA.1688.F32.TF32 R68, R96.reuse, R18, R132 ;  /* 0x000000126044723c */ /* 0x040fe20000081084 */
[----:B------:R-:W-:Y:S07]  /*43b60*/  STL.64 [R1+0x3958], R42 ;  /* 0x0039582a01007387 */ /* 0x000fee0000100a00 */
[C---:B------:R-:W-:Y:S01]  /*43b70*/  HMMA.1688.F32.TF32 R76, R96.reuse, R66, R148 ;  /* 0x00000042604c723c */ /* 0x040fe20000081094 */
[----:B------:R-:W-:Y:S06]  /*43b80*/  STL.64 [R1+0x3950], R40 ;  /* 0x0039502801007387 */ /* 0x000fec0000100a00 */
[----:B------:R-:W-:Y:S04]  /*43b90*/  STL.64 [R1+0x3968], R46 ;  /* 0x0039682e01007387 */ /* 0x000fe80000100a00 */
[----:B------:R-:W-:Y:S01]  /*43ba0*/  STL.64 [R1+0x3960], R44 ;  /* 0x0039602c01007387 */ /* 0x000fe20000100a00 */
[C---:B------:R-:W-:Y:S03]  /*43bb0*/  HMMA.1688.F32.TF32 R80, R96.reuse, R26, R144 ;  /* 0x0000001a6050723c */ /* 0x040fe60000081090 */
[----:B------:R-:W-:Y:S04]  /*43bc0*/  STL.64 [R1+0x3978], R70 ;  /* 0x0039784601007387 */ /* 0x000fe80000100a00 */
[----:B------:R-:W-:Y:S04]  /*43bd0*/  STL.64 [R1+0x3970], R68 ;  /* 0x0039704401007387 */ /* 0x000fe80000100a00 */
[----:B------:R-:W-:Y:S04]  /*43be0*/  STL.64 [R1+0x3988], R74 ;  /* 0x0039884a01007387 */ /* 0x000fe80000100a00 */
[----:B------:R-:W-:Y:S04]  /*43bf0*/  STL.64 [R1+0x3980], R72 ;  /* 0x0039804801007387 */ /* 0x000fe80000100a00 */
[----:B------:R-:W3:Y:S04]  /*43c00*/  LDL.LU R136, [R1+0x580] ;  /* 0x0005800001887983 */ /* 0x000ee80000300800 */
[----:B------:R-:W3:Y:S01]  /*43c10*/  LDL.LU R137, [R1+0x584] ;  /* 0x0005840001897983 */ /* 0x000ee20000300800 */
[C---:B------:R-:W-:Y:S03]  /*43c20*/  HMMA.1688.F32.TF32 R84, R96.reuse, R122, R152 ;  /* 0x0000007a6054723c */ /* 0x040fe60000081098 */
[----:B------:R-:W3:Y:S04]  /*43c30*/  LDL.LU R138, [R1+0x588] ;  /* 0x00058800018a7983 */ /* 0x000ee80000300800 */
[----:B------:R-:W3:Y:S04]  /*43c40*/  LDL.LU R139, [R1+0x58c] ;  /* 0x00058c00018b7983 */ /* 0x000ee80000300800 */
[----:B------:R-:W-:Y:S04]  /*43c50*/  STL.64 [R1+0x3998], R78 ;  /* 0x0039984e01007387 */ /* 0x000fe80000100a00 */
[----:B------:R-:W-:Y:S04]  /*43c60*/  STL.64 [R1+0x3990], R76 ;  /* 0x0039904c01007387 */ /* 0x000fe80000100a00 */
        /* <DEDUP_REMOVED lines=20> */
[C---:B--2---:R-:W-:Y:S03]  /*43db0*/  HMMA.1688.F32.TF32 R88, R96.reuse, R118, R156 ;  /* 0x000000766058723c */ /* 0x044fe6000008109c */
[----:B------:R-:W2:Y:S04]  /*43dc0*/  LDL.LU R156, [R1+0xe30] ;  /* 0x000e3000019c7983 */ /* 0x000ea80000300800 */
[----:B------:R-:W2:Y:S04]  /*43dd0*/  LDL.LU R157, [R1+0xe34] ;  /* 0x000e3400019d7983 */ /* 0x000ea80000300800 */
[----:B------:R-:W2:Y:S04]  /*43de0*/  LDL.LU R158, [R1+0xe38] ;  /* 0x000e3800019e7983 */ /* 0x000ea80000300800 */
[----:B------:R-:W2:Y:S08]  /*43df0*/  LDL.LU R159, [R1+0xe3c] ;  /* 0x000e3c00019f7983 */ /* 0x000eb00000300800 */
[----:B------:R-:W-:Y:S04]  /*43e00*/  STL.64 [R1+0x39c8], R90 ;  /* 0x0039c85a01007387 */ /* 0x000fe80000100a00 */
[----:B------:R-:W-:Y:S01]  /*43e10*/  STL.64 [R1+0x39c0], R88 ;  /* 0x0039c05801007387 */ /* 0x000fe20000100a00 */
[C---:B---3--:R-:W-:Y:S08]  /*43e20*/  HMMA.1688.F32.TF32 R92, R96.reuse, R114, R136 ;  /* 0x00000072605c723c */ /* 0x048ff00000081088 */
[----:B------:R-:W-:Y:S08]  /*43e30*/  HMMA.1688.F32.TF32 R96, R96, R110, R164 ;  /* 0x0000006e6060723c */ /* 0x000ff000000810a4 */
[C---:B----4-:R-:W-:Y:S07]  /*43e40*/  HMMA.1688.F32.TF32 R180, R176.reuse, R30, R132 ;  /* 0x0000001eb0b4723c */ /* 0x050fee0000081084 */
[----:B------:R-:W-:Y:S01]  /*43e50*/  STL.64 [R1+0x39d8], R94 ;  /* 0x0039d85e01007387 */ /* 0x000fe20000100a00 */
[C---:B------:R-:W-:Y:S03]  /*43e60*/  HMMA.1688.F32.TF32 R184, R176.reuse, R22, R148 ;  /* 0x00000016b0b8723c */ /* 0x040fe60000081094 */
[----:B------:R-:W-:Y:S04]  /*43e70*/  STL.64 [R1+0x39d0], R92 ;  /* 0x0039d05c01007387 */ /* 0x000fe80000100a00 */
[----:B------:R-:W-:Y:S04]  /*43e80*/  STL.64 [R1+0x39e8], R98 ;  /* 0x0039e86201007387 */ /* 0x000fe80000100a00 */
[----:B------:R-:W-:Y:S01]  /*43e90*/  STL.64 [R1+0x39e0], R96 ;  /* 0x0039e06001007387 */ /* 0x000fe20000100a00 */
[C---:B------:R-:W-:Y:S03]  /*43ea0*/  HMMA.1688.F32.TF32 R188, R176.reuse, R62, R144 ;  /* 0x0000003eb0bc723c */ /* 0x040fe60000081090 */
[----:B------:R-:W-:Y:S05]  /*43eb0*/  STL [R1+0x3878], R180 ;  /* 0x003878b401007387 */ /* 0x000fea0000100800 */
[C---:B------:R-:W-:Y:S01]  /*43ec0*/  HMMA.1688.F32.TF32 R196, R176.reuse, R58, R152 ;  /* 0x0000003ab0c4723c */ /* 0x040fe20000081098 */
[----:B------:R-:W-:Y:S04]  /*43ed0*/  STL [R1+0x3874], R181 ;  /* 0x003874b501007387 */ /* 0x000fe80000100800 */
[----:B------:R-:W-:Y:S04]  /*43ee0*/  STL [R1+0x3870], R182 ;  /* 0x003870b601007387 */ /* 0x000fe80000100800 */
[----:B------:R-:W-:Y:S04]  /*43ef0*/  STL [R1+0x386c], R183 ;  /* 0x00386cb701007387 */ /* 0x000fe80000100800 */
[----:B------:R-:W-:Y:S04]  /*43f00*/  STL [R1+0x3888], R184 ;  /* 0x003888b801007387 */ /* 0x000fe80000100800 */
[----:B------:R-:W-:Y:S04]  /*43f10*/  STL [R1+0x3884], R185 ;  /* 0x003884b901007387 */ /* 0x000fe80000100800 */
[----:B------:R-:W-:Y:S04]  /*43f20*/  STL [R1+0x3880], R186 ;  /* 0x003880ba01007387 */ /* 0x000fe80000100800 */
[----:B------:R3:W-:Y:S04]  /*43f30*/  STL [R1+0x387c], R187 ;  /* 0x00387cbb01007387 */ /* 0x0007e80000100800 */
[----:B------:R-:W-:Y:S04]  /*43f40*/  STL [R1+0x3894], R188 ;  /* 0x003894bc01007387 */ /* 0x000fe80000100800 */
[----:B------:R-:W-:Y:S04]  /*43f50*/  STL [R1+0x3890], R189 ;  /* 0x003890bd01007387 */ /* 0x000fe80000100800 */
[----:B------:R-:W-:Y:S04]  /*43f60*/  STL [R1+0x388c], R190 ;  /* 0x00388cbe01007387 */ /* 0x000fe80000100800 */
[----:B------:R-:W-:Y:S04]  /*43f70*/  STL [R1+0x3868], R191 ;  /* 0x003868bf01007387 */ /* 0x000fe80000100800 */
[----:B------:R-:W-:Y:S04]  /*43f80*/  STL [R1+0x389c], R197 ;  /* 0x00389cc501007387 */ /* 0x000fe80000100800 */
[----:B------:R-:W-:Y:S04]  /*43f90*/  STL [R1+0x3898], R198 ;  /* 0x003898c601007387 */ /* 0x000fe80000100800 */
[----:B------:R-:W-:Y:S04]  /*43fa0*/  STL [R1+0x3864], R199 ;  /* 0x003864c701007387 */ /* 0x000fe80000100800 */
        /* <DEDUP_REMOVED lines=40> */
[----:B--2---:R-:W-:Y:S03]  /*44230*/  HMMA.1688.F32.TF32 R132, R176, R54, R156 ;  /* 0x00000036b084723c */ /* 0x004fe6000008109c */
        /* <DEDUP_REMOVED lines=24> */
[----:B------:R-:W-:Y:S01]  /*443c0*/  STL [R1+0x3860], R135 ;  /* 0x0038608701007387 */ /* 0x000fe20000100800 */
[----:B-1----:R-:W-:Y:S11]  /*443d0*/  HMMA.1688.F32.TF32 R32, R228, R50, R244 ;  /* 0x00000032e420723c */ /* 0x002ff600000810f4 */
[----:B------:R-:W-:Y:S11]  /*443e0*/  @!UPT UIADD3 URZ, URZ, URZ, URZ ;  /* 0x0000003f3f3ff290 */ /* 0x000ff6000fffe03f */
[----:B------:R-:W-:Y:S02]  /*443f0*/  @!UPT UIADD3 URZ, URZ, URZ, URZ ;  /* 0x0000003f3f3ff290 */ /* 0x000fe4000fffe03f */
[----:B---3--:R-:W-:Y:S01]  /*44400*/  IMAD.MOV.U32 R187, RZ, RZ, R32 ;  /* 0x000000ffffbb7224 */ /* 0x008fe200078e0020 */
[----:B------:R-:W-:Y:S01]  /*44410*/  MOV R181, R34 ;  /* 0x0000002200b57202 */ /* 0x000fe20000000f00 */
[----:B------:R-:W-:Y:S01]  /*44420*/  IMAD.MOV.U32 R180, RZ, RZ, R33 ;  /* 0x000000ffffb47224 */ /* 0x000fe200078e0021 */
[C---:B----4-:R-:W-:Y:S08]  /*44430*/  HMMA.1688.F32.TF32 R168, R176.reuse, R118, R248 ;  /* 0x00000076b0a8723c */ /* 0x050ff000000810f8 */
[C---:B------:R-:W-:Y:S08]  /*44440*/  HMMA.1688.F32.TF32 R152, R176.reuse, R14, R152 ;  /* 0x0000000eb098723c */ /* 0x040ff00000081098 */
[C---:B------:R-:W-:Y:S08]  /*44450*/  HMMA.1688.F32.TF32 R136, R176.reuse, R50, R136 ;  /* 0x00000032b088723c */ /* 0x040ff00000081088 */
[C---:B------:R-:W-:Y:S08]  /*44460*/  HMMA.1688.F32.TF32 R140, R176.reuse, R10, R140 ;  /* 0x0000000ab08c723c */ /* 0x040ff0000008108c */
[C---:B------:R-:W-:Y:S08]  /*44470*/  HMMA.1688.F32.TF32 R144, R176.reuse, R6, R144 ;  /* 0x00000006b090723c */ /* 0x040ff00000081090 */
[----:B--2---:R-:W-:Y:S01]  /*44480*/  HMMA.1688.F32.TF32 R148, R176, R18, R148 ;  /* 0x00000012b094723c */ /* 0x004fe20000081094 */
        /* <DEDUP_REMOVED lines=10> */
[----:B------:R-:W-:Y:S11]  /*44530*/  HMMA.1688.F32.TF32 R36, R228, R54, R232 ;  /* 0x00000036e424723c */ /* 0x000ff600000810e8 */
[----:B------:R-:W-:Y:S11]  /*44540*/  @!UPT UIADD3 URZ, URZ, URZ, URZ ;  /* 0x0000003f3f3ff290 */ /* 0x000ff6000fffe03f */
[----:B------:R-:W-:Y:S01]  /*44550*/  @!UPT UIADD3 URZ, URZ, URZ, URZ ;  /* 0x0000003f3f3ff290 */ /* 0x000fe2000fffe03f */
[----:B------:R1:W-:Y:S04]  /*44560*/  STL.64 [R1+0x310], R36 ;  /* 0x0003102401007387 */ /* 0x0003e80000100a00 */
[----:B------:R2:W-:Y:S04]  /*44570*/  STL.64 [R1+0x318], R38 ;  /* 0x0003182601007387 */ /* 0x0005e80000100a00 */
        /* <DEDUP_REMOVED lines=36> */
[----:B-1----:R-:W4:Y:S04]  /*447c0*/  LDL.LU R36, [R1+0xc60] ;  /* 0x000c600001247983 */ /* 0x002f280000300800 */
[----:B------:R-:W4:Y:S04]  /*447d0*/  LDL.LU R37, [R1+0xc64] ;  /* 0x000c640001257983 */ /* 0x000f280000300800 */
[----:B--2---:R-:W4:Y:S01]  /*447e0*/  LDL.LU R38, [R1+0xc68] ;  /* 0x000c680001267983 */ /* 0x004f220000300800 */
[----:B------:R-:W-:-:S03]  /*447f0*/  IMAD.MOV.U32 R182, RZ, RZ, R35 ;  /* 0x000000ffffb67224 */ /* 0x000fc600078e0023 */
        /* <DEDUP_REMOVED lines=22> */
[C---:B------:R-:W-:Y:S08]  /*44960*/  HMMA.1688.F32.TF32 R156, R176.reuse, R66, R156 ;  /* 0x00000042b09c723c */ /* 0x040ff0000008109c */
[C---:B------:R-:W-:Y:S08]  /*44970*/  HMMA.1688.F32.TF32 R160, R176.reuse, R26, R160 ;  /* 0x0000001ab0a0723c */ /* 0x040ff000000810a0 */
[C---:B------:R-:W-:Y:S08]  /*44980*/  HMMA.1688.F32.TF32 R172, R176.reuse, R114, R172 ;  /* 0x00000072b0ac723c */ /* 0x040ff000000810ac */
[----:B------:R-:W-:Y:S01]  /*44990*/  HMMA.1688.F32.TF32 R176, R176, R110, R224 ;  /* 0x0000006eb0b0723c */ /* 0x000fe200000810e0 */
[----:B------:R-:W-:Y:S04]  /*449a0*/  LDS R224, [R3+0xc580] ;  /* 0x00c5800003e07984 */ /* 0x000fe80000000800 */
[----:B------:R-:W-:Y:S04]  /*449b0*/  LDS R226, [R3+0xe580] ;  /* 0x00e5800003e27984 */ /* 0x000fe80000000800 */
[----:B------:R-:W-:Y:S04]  /*449c0*/  LDS R225, [R240+0xc580] ;  /* 0x00c58000f0e17984 */ /* 0x000fe80000000800 */
[----:B------:R-:W1:Y:S01]  /*449d0*/  LDS R227, [R240+0xe580] ;  /* 0x00e58000f0e37984 */ /* 0x000e620000000800 */
[C---:B---3--:R-:W-:Y:S08]  /*449e0*/  HMMA.1688.F32.TF32 R40, R228.reuse, R6, R40 ;  /* 0x00000006e428723c */ /* 0x048ff00000081028 */
[C---:B----4-:R-:W-:Y:S08]  /*449f0*/  HMMA.1688.F32.TF32 R36, R228.reuse, R18, R36 ;  /* 0x00000012e424723c */ /* 0x050ff00000081024 */
[----:B--2---:R-:W-:Y:S08]  /*44a00*/  HMMA.1688.F32.TF32 R32, R228, R14, R32 ;  /* 0x0000000ee420723c */ /* 0x004ff00000081020 */
[----:B------:R-:W-:Y:S01]  /*44a10*/  MOV R190, R40 ;  /* 0x0000002800be7202 */ /* 0x000fe20000000f00 */
[----:B------:R-:W-:Y:S01]  /*44a20*/  IMAD.MOV.U32 R184, RZ, RZ, R41 ;  /* 0x000000ffffb87224 */ /* 0x000fe200078e0029 */
[----:B------:R-:W-:Y:S01]  /*44a30*/  MOV R186, R43 ;  /* 0x0000002b00ba7202 */ /* 0x000fe20000000f00 */
[----:B------:R-:W-:-:S02]  /*44a40*/  IMAD.MOV.U32 R185, RZ, RZ, R42 ;  /* 0x000000ffffb97224 */ /* 0x000fc400078e002a */
[C---:B------:R-:W-:Y:S03]  /*44a50*/  HMMA.1688.F32.TF32 R40, R228.reuse, R66, R128 ;  /* 0x00000042e428723c */ /* 0x040fe60000081080 */
[----:B------:R-:W-:Y:S01]  /*44a60*/  IMAD.MOV.U32 R197, RZ, RZ, R36 ;  /* 0x000000ffffc57224 */ /* 0x000fe200078e0024 */
[----:B------:R-:W-:Y:S01]  /*44a70*/  MOV R188, R38 ;  /* 0x0000002600bc7202 */ /* 0x000fe20000000f00 */
[----:B------:R-:W-:Y:S02]  /*44a80*/  IMAD.MOV.U32 R198, RZ, RZ, R37 ;  /* 0x000000ffffc67224 */ /* 0x000fe400078e0025 */
[----:B------:R-:W-:Y:S02]  /*44a90*/  IMAD.MOV.U32 R189, RZ, RZ, R39 ;  /* 0x000000ffffbd7224 */ /* 0x000fe400078e0027 */
[C---:B------:R-:W-:Y:S01]  /*44aa0*/  HMMA.1688.F32.TF32 R36, R228.reuse, R26, R124 ;  /* 0x0000001ae424723c */ /* 0x040fe2000008107c */
[----:B------:R-:W-:Y:S04]  /*44ab0*/  STL.64 [R1+0xa60], R32 ;  /* 0x000a602001007387 */ /* 0x000fe80000100a00 */
[----:B------:R2:W-:Y:S03]  /*44ac0*/  STL.64 [R1+0xa68], R34 ;  /* 0x000a682201007387 */ /* 0x0005e60000100a00 */
        /* <DEDUP_REMOVED lines=9> */
[----:B--2---:R-:W-:Y:S07]  /*44b60*/  HMMA.1688.F32.TF32 R32, R228, R110, R216 ;  /* 0x0000006ee420723c */ /* 0x004fee00000810d8 */
[----:B------:R-:W-:Y:S04]  /*44b70*/  STL.64 [R1+0xaf0], R40 ;  /* 0x000af02801007387 */ /* 0x000fe80000100a00 */
[----:B------:R-:W-:Y:S04]  /*44b80*/  STL.64 [R1+0xaf8], R42 ;  /* 0x000af82a01007387 */ /* 0x000fe80000100a00 */
[----:B------:R-:W-:Y:S04]  /*44b90*/  STL.64 [R1+0xae0], R36 ;  /* 0x000ae02401007387 */ /* 0x000fe80000100a00 */
[----:B------:R1:W-:Y:S04]  /*44ba0*/  STL.64 [R1+0xae8], R38 ;  /* 0x000ae82601007387 */ /* 0x0003e80000100a00 */
[----:B------:R-:W-:Y:S01]  /*44bb0*/  STL.64 [R1+0xab0], R32 ;  /* 0x000ab02001007387 */ /* 0x000fe20000100a00 */
[C---:B-1----:R-:W-:Y:S03]  /*44bc0*/  HMMA.1688.F32.TF32 R36, R224.reuse, R30, R220 ;  /* 0x0000001ee024723c */ /* 0x042fe600000810dc */
[----:B------:R1:W-:Y:S05]  /*44bd0*/  STL.64 [R1+0xab8], R34 ;  /* 0x000ab82201007387 */ /* 0x0003ea0000100a00 */
[C---:B-1----:R-:W-:Y:S08]  /*44be0*/  HMMA.1688.F32.TF32 R32, R224.reuse, R22, R236 ;  /* 0x00000016e020723c */ /* 0x042ff000000810ec */
[C---:B------:R-:W-:Y:S07]  /*44bf0*/  HMMA.1688.F32.TF32 R40, R224.reuse, R62, R248 ;  /* 0x0000003ee028723c */ /* 0x040fee00000810f8 */
[----:B------:R-:W-:Y:S04]  /*44c00*/  STL.64 [R1+0xb30], R36 ;  /* 0x000b302401007387 */ /* 0x000fe80000100a00 */
[----:B------:R1:W-:Y:S04]  /*44c10*/  STL.64 [R1+0xb38], R38 ;  /* 0x000b382601007387 */ /* 0x0003e80000100a00 */
        /* <DEDUP_REMOVED lines=45> */
[----:B---3--:R-:W2:Y:S04]  /*44ef0*/  LDL.LU R34, [R1+0x1018] ;  /* 0x0010180001227983 */ /* 0x008ea80000300800 */
[----:B------:R-:W2:Y:S01]  /*44f00*/  LDL.LU R35, [R1+0x101c] ;  /* 0x00101c0001237983 */ /* 0x000ea20000300800 */
[----:B------:R-:W-:-:S03]  /*44f10*/  IMAD.MOV.U32 R183, RZ, RZ, R44 ;  /* 0x000000ffffb77224 */ /* 0x000fc600078e002c */
[----:B------:R-:W3:Y:S01]  /*44f20*/  LDL.LU R40, [R1+0x1380] ;  /* 0x0013800001287983 */ /* 0x000ee20000300800 */
[----:B------:R-:W-:-:S03]  /*44f30*/  MOV R191, R45 ;  /* 0x0000002d00bf7202 */ /* 0x000fc60000000f00 */
[----:B------:R-:W3:Y:S01]  /*44f40*/  LDL.LU R41, [R1+0x1384] ;  /* 0x0013840001297983 */ /* 0x000ee20000300800 */
[----:B------:R-:W-:-:S03]  /*44f50*/  IMAD.MOV.U32 R199, RZ, RZ, R46 ;  /* 0x000000ffffc77224 */ /* 0x000fc600078e002e */
[----:B------:R-:W3:Y:S01]  /*44f60*/  LDL.LU R42, [R1+0x1388] ;  /* 0x00138800012a7983 */ /* 0x000ee20000300800 */
[----:B------:R-:W-:-:S03]  /*44f70*/  IMAD.MOV.U32 R135, RZ, RZ, R47 ;  /* 0x000000ffff877224 */ /* 0x000fc600078e002f */
        /* <DEDUP_REMOVED lines=82> */
[C---:B------:R-:W-:Y:S08]  /*454a0*/  HMMA.1688.F32.TF32 R136, R224.reuse, R18, R136 ;  /* 0x00000012e088723c */ /* 0x040ff00000081088 */
[C---:B------:R-:W-:Y:S08]  /*454b0*/  HMMA.1688.F32.TF32 R144, R224.reuse, R10, R144 ;  /* 0x0000000ae090723c */ /* 0x040ff00000081090 */
[C---:B------:R-:W-:Y:S08]  /*454c0*/  HMMA.1688.F32.TF32 R148, R224.reuse, R50, R148 ;  /* 0x00000032e094723c */ /* 0x040ff00000081094 */
[C---:B------:R-:W-:Y:S08]  /*454d0*/  HMMA.1688.F32.TF32 R140, R224.reuse, R6, R140 ;  /* 0x00000006e08c723c */ /* 0x040ff0000008108c */
[C---:B------:R-:W-:Y:S07]  /*454e0*/  HMMA.1688.F32.TF32 R88, R224.reuse, R26, R88 ;  /* 0x0000001ae058723c */ /* 0x040fee0000081058 */
[----:B------:R-:W-:Y:S04]  /*454f0*/  STL.64 [R1+0xbd0], R148 ;  /* 0x000bd09401007387 */ /* 0x000fe80000100a00 */
[----:B------:R-:W-:Y:S04]  /*45500*/  STL.64 [R1+0xbd8], R150 ;  /* 0x000bd89601007387 */ /* 0x000fe80000100a00 */
[----:B------:R-:W-:Y:S01]  /*45510*/  STL.64 [R1+0xbf0], R144 ;  /* 0x000bf09001007387 */ /* 0x000fe20000100a00 */
        /* <DEDUP_REMOVED lines=25> */
[----:B------:R-:W1:Y:S01]  /*456b0*/  LDS R227, [R240+0xe680] ;  /* 0x00e68000f0e37984 */ /* 0x000e620000000800 */
[C---:B------:R-:W-:Y:S08]  /*456c0*/  HMMA.1688.F32.TF32 R68, R228.reuse, R62, R40 ;  /* 0x0000003ee444723c */ /* 0x040ff00000081028 */
[C---:B------:R-:W-:Y:S08]  /*456d0*/  HMMA.1688.F32.TF32 R44, R228.reuse, R58, R36 ;  /* 0x0000003ae42c723c */ /* 0x040ff00000081024 */
        /* <DEDUP_REMOVED lines=38> */
[----:B------:R-:W-:Y:S01]  /*45940*/  IMAD.MOV.U32 R103, RZ, RZ, R243 ;  /* 0x000000ffff677224 */ /* 0x000fe200078e00f3 */
[----:B------:R-:W-:Y:S01]  /*45950*/  MOV R104, R0 ;  /* 0x0000000000687202 */ /* 0x000fe20000000f00 */
[----:B------:R-:W-:Y:S01]  /*45960*/  IMAD.MOV.U32 R105, RZ, RZ, R241 ;  /* 0x000000ffff697224 */ /* 0x000fe200078e00f1 */
[----:B------:R-:W-:Y:S01]  /*45970*/  MOV R107, R2 ;  /* 0x00000002006b7202 */ /* 0x000fe20000000f00 */
[----:B------:R-:W-:-:S02]  /*45980*/  IMAD.MOV.U32 R106, RZ, RZ, R242 ;  /* 0x000000ffff6a7224 */ /* 0x000fc400078e00f2 */
        /* <DEDUP_REMOVED lines=40> */
[----:B--2---:R-:W-:-:S03]  /*45c10*/  IMAD.MOV.U32 R130, RZ, RZ, R0 ;  /* 0x000000ffff827224 */ /* 0x004fc600078e0000 */
[----:B------:R-:W2:Y:S01]  /*45c20*/  LDL.LU R0, [R1+0x3ab8] ;  /* 0x003ab80001007983 */ /* 0x000ea20000300800 */
[----:B---3--:R-:W-:-:S03]  /*45c30*/  IMAD.MOV.U32 R131, RZ, RZ, R241 ;  /* 0x000000ffff837224 */ /* 0x008fc600078e00f1 */
[----:B------:R-:W3:Y:S01]  /*45c40*/  LDL.LU R241, [R1+0x3ab4] ;  /* 0x003ab40001f17983 */ /* 0x000ee20000300800 */
[----:B----4-:R-:W-:-:S03]  /*45c50*/  MOV R32, R242 ;  /* 0x000000f200207202 */ /* 0x010fc60000000f00 */
[----:B------:R-:W4:Y:S01]  /*45c60*/  LDL.LU R242, [R1+0x3ab0] ;  /* 0x003ab00001f27983 */ /* 0x000f220000300800 */
[----:B------:R-:W-:-:S03]  /*45c70*/  IMAD.MOV.U32 R33, RZ, RZ, R2 ;  /* 0x000000ffff217224 */ /* 0x000fc600078e0002 */
[----:B------:R-:W4:Y:S04]  /*45c80*/  LDL.LU R2, [R1+0x3aac] ;  /* 0x003aac0001027983 */ /* 0x000f280000300800 */
[----:B------:R-:W4:Y:S04]  /*45c90*/  LDL.LU R34, [R1+0xd28] ;  /* 0x000d280001227983 */ /* 0x000f280000300800 */
[----:B------:R-:W4:Y:S01]  /*45ca0*/  LDL.LU R35, [R1+0xd2c] ;  /* 0x000d2c0001237983 */ /* 0x000f220000300800 */
[----:B--2---:R-:W-:-:S03]  /*45cb0*/  IMAD.MOV.U32 R36, RZ, RZ, R0 ;  /* 0x000000ffff247224 */ /* 0x004fc600078e0000 */
[----:B------:R-:W2:Y:S01]  /*45cc0*/  LDL.LU R0, [R1+0x3aa8] ;  /* 0x003aa80001007983 */ /* 0x000ea20000300800 */
[----:B---3--:R-:W-:-:S03]  /*45cd0*/  MOV R37, R241 ;  /* 0x000000f100257202 */ /* 0x008fc60000000f00 */
[----:B------:R-:W3:Y:S01]  /*45ce0*/  LDL.LU R241, [R1+0x3aa4] ;  /* 0x003aa40001f17983 */ /* 0x000ee20000300800 */
[----:B----4-:R-:W-:-:S03]  /*45cf0*/  IMAD.MOV.U32 R38, RZ, RZ, R242 ;  /* 0x000000ffff267224 */ /* 0x010fc600078e00f2 */
[----:B------:R-:W4:Y:S01]  /*45d00*/  LDL.LU R242, [R1+0x3aa0] ;  /* 0x003aa00001f27983 */ /* 0x000f220000300800 */
[----:B------:R-:W-:-:S03]  /*45d10*/  IMAD.MOV.U32 R39, RZ, RZ, R2 ;  /* 0x000000ffff277224 */ /* 0x000fc600078e0002 */
[----:B------:R-:W4:Y:S04]  /*45d20*/  LDL.LU R2, [R1+0x3a9c] ;  /* 0x003a9c0001027983 */ /* 0x000f280000300800 */
        /* <DEDUP_REMOVED lines=36> */
[----:B--2---:R-:W-:Y:S01]  /*45f70*/  MOV R43, R0 ;  /* 0x00000000002b7202 */ /* 0x004fe20000000f00 */
[----:B---3--:R-:W-:-:S02]  /*45f80*/  IMAD.MOV.U32 R42, RZ, RZ, R241 ;  /* 0x000000ffff2a7224 */ /* 0x008fc400078e00f1 */
[----:B----4-:R-:W-:Y:S01]  /*45f90*/  IMAD.MOV.U32 R41, RZ, RZ, R242 ;  /* 0x000000ffff297224 */ /* 0x010fe200078e00f2 */
[----:B------:R-:W-:Y:S02]  /*45fa0*/  MOV R40, R2 ;  /* 0x0000000200287202 */ /* 0x000fe40000000f00 */
[----:B------:R-:W2:Y:S04]  /*45fb0*/  LDL.LU R2, [R1+0x3a98] ;  /* 0x003a980001027983 */ /* 0x000ea80000300800 */
[----:B------:R-:W3:Y:S04]  /*45fc0*/  LDL.LU R242, [R1+0x3a94] ;  /* 0x003a940001f27983 */ /* 0x000ee80000300800 */
[----:B------:R-:W4:Y:S04]  /*45fd0*/  LDL.LU R241, [R1+0x3a90] ;  /* 0x003a900001f17983 */ /* 0x000f280000300800 */
[----:B------:R-:W4:Y:S04]  /*45fe0*/  LDL.LU R0, [R1+0x3a8c] ;  /* 0x003a8c0001007983 */ /* 0x000f280000300800 */
[----:B------:R-:W4:Y:S04]  /*45ff0*/  LDL.LU R124, [R1+0x890] ;  /* 0x00089000017c7983 */ /* 0x000f280000300800 */
[----:B------:R-:W4:Y:S04]  /*46000*/  LDL.LU R125, [R1+0x894] ;  /* 0x00089400017d7983 */ /* 0x000f280000300800 */
[----:B------:R-:W4:Y:S01]  /*46010*/  LDL.LU R126, [R1+0x898] ;  /* 0x00089800017e7983 */ /* 0x000f220000300800 */
[C---:B-1----:R-:W-:Y:S08]  /*46020*/  HMMA.1688.F32.TF32 R68, R224.reuse, R6, R68 ;  /* 0x00000006e044723c */ /* 0x042ff00000081044 */
[C---:B------:R-:W-:Y:S08]  /*46030*/  HMMA.1688.F32.TF32 R76, R224.reuse, R50, R76 ;  /* 0x00000032e04c723c */ /* 0x040ff0000008104c */
[C---:B------:R-:W-:Y:S08]  /*46040*/  HMMA.1688.F32.TF32 R80, R224.reuse, R54, R80 ;  /* 0x00000036e050723c */ /* 0x040ff00000081050 */
[C---:B------:R-:W-:Y:S08]  /*46050*/  HMMA.1688.F32.TF32 R84, R224.reuse, R58, R84 ;  /* 0x0000003ae054723c */ /* 0x040ff00000081054 */
[C---:B------:R-:W-:Y:S01]  /*46060*/  HMMA.1688.F32.TF32 R96, R224.reuse, R30, R232 ;  /* 0x0000001ee060723c */ /* 0x040fe200000810e8 */
[----:B------:R-:W-:Y:S01]  /*46070*/  IMAD.MOV.U32 R127, RZ, RZ, R243 ;  /* 0x000000ffff7f7224 */ /* 0x000fe200078e00f3 */
[----:B------:R-:W-:Y:S04]  /*46080*/  LDS R232, [R3+0xc780] ;  /* 0x00c7800003e87984 */ /* 0x000fe80000000800 */
[----:B------:R-:W-:Y:S04]  /*46090*/  LDS R234, [R3+0xe780] ;  /* 0x00e7800003ea7984 */ /* 0x000fe80000000800 */
[----:B------:R-:W-:Y:S04]  /*460a0*/  LDS R233, [R240+0xc780] ;  /* 0x00c78000f0e97984 */ /* 0x000fe80000000800 */
[----:B------:R-:W1:Y:S01]  /*460b0*/  LDS R235, [R240+0xe780] ;  /* 0x00e78000f0eb7984 */ /* 0x000e620000000800 */
[C---:B------:R-:W-:Y:S08]  /*460c0*/  HMMA.1688.F32.TF32 R92, R224.reuse, R22, R92 ;  /* 0x00000016e05c723c */ /* 0x040ff0000008105c */
[C---:B------:R-:W-:Y:S01]  /*460d0*/  HMMA.1688.F32.TF32 R88, R224.reuse, R62, R88 ;  /* 0x0000003ee058723c */ /* 0x040fe20000081058 */
[----:B------:R-:W-:Y:S07]  /*460e0*/  STL.64 [R1+0xef0], R96 ;  /* 0x000ef06001007387 */ /* 0x000fee0000100a00 */
[----:B------:R-:W-:Y:S01]  /*460f0*/  HMMA.1688.F32.TF32 R72, R224, R10, R72 ;  /* 0x0000000ae048723c */ /* 0x000fe20000081048 */
[----:B------:R-:W-:Y:S06]  /*46100*/  STL.64 [R1+0xef8], R98 ;  /* 0x000ef86201007387 */ /* 0x000fec0000100a00 */
        /* <DEDUP_REMOVED lines=11> */
[----:B------:R-:W-:Y:S01]  /*461c0*/  STL [R1+0xff8], R74 ;  /* 0x000ff84a01007387 */ /* 0x000fe20000100800 */
[----:B--2---:R-:W-:Y:S01]  /*461d0*/  IMAD.MOV.U32 R218, RZ, RZ, R2 ;  /* 0x000000ffffda7224 */ /* 0x004fe200078e0002 */
[----:B------:R-:W-:Y:S01]  /*461e0*/  MOV R2, R70 ;  /* 0x0000004600027202 */ /* 0x000fe20000000f00 */
[----:B---3--:R-:W-:-:S02]  /*461f0*/  IMAD.MOV.U32 R216, RZ, RZ, R242 ;  /* 0x000000ffffd87224 */ /* 0x008fc400078e00f2 */
[----:B------:R-:W-:Y:S01]  /*46200*/  IMAD.MOV.U32 R242, RZ, RZ, R68 ;  /* 0x000000fffff27224 */ /* 0x000fe200078e0044 */
[----:B----4-:R-:W-:Y:S01]  /*46210*/  MOV R217, R241 ;  /* 0x000000f100d97202 */ /* 0x010fe20000000f00 */
[----:B------:R-:W-:Y:S02]  /*46220*/  IMAD.MOV.U32 R241, RZ, RZ, R69 ;  /* 0x000000fffff17224 */ /* 0x000fe400078e0045 */
[----:B------:R-:W-:Y:S02]  /*46230*/  IMAD.MOV.U32 R219, RZ, RZ, R0 ;  /* 0x000000ffffdb7224 */ /* 0x000fe400078e0000 */
[----:B------:R-:W-:Y:S02]  /*46240*/  IMAD.MOV.U32 R0, RZ, RZ, R71 ;  /* 0x000000ffff007224 */ /* 0x000fe400078e0047 */
        /* <DEDUP_REMOVED lines=18> */
[----:B------:R-:W-:Y:S01]  /*46370*/  MOV R243, R75 ;  /* 0x0000004b00f37202 */ /* 0x000fe20000000f00 */
[----:B------:R-:W-:Y:S05]  /*46380*/  LDS R224, [R3+0x10000] ;  /* 0x0100000003e07984 */ /* 0x000fea0000000800 */
[----:B------:R-:W-:Y:S04]  /*46390*/  STL.64 [R1+0x1080], R40 ;  /* 0x0010802801007387 */ /* 0x000fe80000100a00 */
[----:B------:R2:W-:Y:S04]  /*463a0*/  STL.64 [R1+0x1088], R42 ;  /* 0x0010882a01007387 */ /* 0x0005e80000100a00 */
[----:B------:R-:W-:Y:S04]  /*463b0*/  STL.64 [R1+0x1070], R36 ;  /* 0x0010702401007387 */ /* 0x000fe80000100a00 */
[----:B------:R3:W-:Y:S01]  /*463c0*/  STL.64 [R1+0x1078], R38 ;  /* 0x0010782601007387 */ /* 0x0007e20000100a00 */
[C---:B--2---:R-:W-:Y:S03]  /*463d0*/  HMMA.1688.F32.TF32 R40, R228.reuse, R30, R212 ;  /* 0x0000001ee428723c */ /* 0x044fe600000810d4 */
[----:B------:R-:W-:Y:S04]  /*463e0*/  STL.64 [R1+0x1030], R32 ;  /* 0x0010302001007387 */ /* 0x000fe80000100a00 */
[----:B------:R2:W-:Y:S01]  /*463f0*/  STL.64 [R1+0x1038], R34 ;  /* 0x0010382201007387 */ /* 0x0005e20000100a00 */
[C---:B---3--:R-:W-:Y:S03]  /*46400*/  HMMA.1688.F32.TF32 R36, R228.reuse, R22, R216 ;  /* 0x00000016e424723c */ /* 0x048fe600000810d8 */
[----:B------:R-:W-:Y:S04]  /*46410*/  LDS R226, [R3+0x12000] ;  /* 0x0120000003e27984 */ /* 0x000fe80000000800 */
[----:B------:R-:W-:Y:S01]  /*46420*/  LDS R225, [R240+0x10000] ;  /* 0x01000000f0e17984 */ /* 0x000fe20000000800 */
[C---:B--2---:R-:W-:Y:S03]  /*46430*/  HMMA.1688.F32.TF32 R32, R228.reuse, R62, R220 ;  /* 0x0000003ee420723c */ /* 0x044fe600000810dc */
[----:B------:R-:W-:Y:S04]  /*46440*/  LDS R227, [R240+0x12000] ;  /* 0x01200000f0e37984 */ /* 0x000fe80000000800 */
        /* <DEDUP_REMOVED lines=9> */
[----:B------:R-:W-:-:S06]  /*464e0*/  IMAD.MOV.U32 R248, RZ, RZ, R121 ;  /* 0x000000fffff87224 */ /* 0x000fcc00078e0079 */
[----:B------:R-:W-:Y:S04]  /*464f0*/  STL.64 [R1+0x1130], R40 ;  /* 0x0011302801007387 */ /* 0x000fe80000100a00 */
[----:B------:R-:W-:Y:S04]  /*46500*/  STL.64 [R1+0x1138], R42 ;  /* 0x0011382a01007387 */ /* 0x000fe80000100a00 */
[----:B------:R-:W-:Y:S01]  /*46510*/  STL.64 [R1+0x1150], R36 ;  /* 0x0011502401007387 */ /* 0x000fe20000100a00 */
[----:B------:R-:W-:-:S03]  /*46520*/  MOV R249, R252 ;  /* 0x000000fc00f97202 */ /* 0x000fc60000000f00 */
[----:B------:R-:W-:Y:S04]  /*46530*/  STL.64 [R1+0x1158], R38 ;  /* 0x0011582601007387 */ /* 0x000fe80000100a00 */
[----:B------:R-:W2:Y:S04]  /*46540*/  LDL.LU R121, [R1+0x3a88] ;  /* 0x003a880001797983 */ /* 0x000ea80000300800 */
        /* <DEDUP_REMOVED lines=25> */
[----:B---3--:R-:W1:Y:S04]  /*466e0*/  LDL.LU R32, [R1+0x1390] ;  /* 0x0013900001207983 */ /* 0x008e680000300800 */
[----:B------:R-:W1:Y:S04]  /*466f0*/  LDL.LU R33, [R1+0x1394] ;  /* 0x0013940001217983 */ /* 0x000e680000300800 */
[----:B----4-:R-:W1:Y:S04]  /*46700*/  LDL.LU R34, [R1+0x1398] ;  /* 0x0013980001227983 */ /* 0x010e680000300800 */
        /* <DEDUP_REMOVED lines=66> */
[----:B--2---:R-:W-:-:S03]  /*46b30*/  IMAD.MOV.U32 R221, RZ, RZ, R252 ;  /* 0x000000ffffdd7224 */ /* 0x004fc600078e00fc */
[----:B------:R-:W2:Y:S01]  /*46b40*/  LDL.LU R252, [R1+0x3a80] ;  /* 0x003a800001fc7983 */ /* 0x000ea20000300800 */
[C---:B-1----:R-:W-:Y:S08]  /*46b50*/  HMMA.1688.F32.TF32 R32, R232.reuse, R50, R32 ;  /* 0x00000032e820723c */ /* 0x042ff00000081020 */
[----:B---3--:R-:W-:Y:S08]  /*46b60*/  HMMA.1688.F32.TF32 R40, R232, R58, R40 ;  /* 0x0000003ae828723c */ /* 0x008ff00000081028 */
[C---:B----4-:R-:W-:Y:S08]  /*46b70*/  HMMA.1688.F32.TF32 R76, R228.reuse, R110, R76 ;  /* 0x0000006ee44c723c */ /* 0x050ff0000008104c */
[C---:B------:R-:W-:Y:S08]  /*46b80*/  HMMA.1688.F32.TF32 R80, R228.reuse, R114, R80 ;  /* 0x00000072e450723c */ /* 0x040ff00000081050 */
[C---:B------:R-:W-:Y:S08]  /*46b90*/  HMMA.1688.F32.TF32 R84, R228.reuse, R118, R84 ;  /* 0x00000076e454723c */ /* 0x040ff00000081054 */
[C---:B------:R-:W-:Y:S08]  /*46ba0*/  HMMA.1688.F32.TF32 R92, R228.reuse, R26, R92 ;  /* 0x0000001ae45c723c */ /* 0x040ff0000008105c */
[C---:B------:R-:W-:Y:S08]  /*46bb0*/  HMMA.1688.F32.TF32 R96, R228.reuse, R66, R96 ;  /* 0x00000042e460723c */ /* 0x040ff00000081060 */
[C---:B------:R-:W-:Y:S08]  /*46bc0*/  HMMA.1688.F32.TF32 R136, R228.reuse, R14, R136 ;  /* 0x0000000ee488723c */ /* 0x040ff00000081088 */
[C---:B------:R-:W-:Y:S08]  /*46bd0*/  HMMA.1688.F32.TF32 R144, R228.reuse, R6, R144 ;  /* 0x00000006e490723c */ /* 0x040ff00000081090 */
[C---:B------:R-:W-:Y:S08]  /*46be0*/  HMMA.1688.F32.TF32 R148, R228.reuse, R10, R148 ;  /* 0x0000000ae494723c */ /* 0x040ff00000081094 */
[C---:B------:R-:W-:Y:S08]  /*46bf0*/  HMMA.1688.F32.TF32 R140, R228.reuse, R18, R140 ;  /* 0x00000012e48c723c */ /* 0x040ff0000008108c */
[----:B------:R-:W-:Y:S07]  /*46c00*/  HMMA.1688.F32.TF32 R88, R228, R122, R88 ;  /* 0x0000007ae458723c */ /* 0x000fee0000081058 */
[----:B------:R-:W-:Y:S01]  /*46c10*/  STL.64 [R1+0x1190], R148 ;  /* 0x0011909401007387 */ /* 0x000fe20000100a00 */
[C---:B------:R-:W-:Y:S03]  /*46c20*/  HMMA.1688.F32.TF32 R228, R232.reuse, R22, R68 ;  /* 0x00000016e8e4723c */ /* 0x040fe60000081044 */
[----:B------:R-:W-:Y:S05]  /*46c30*/  STL.64 [R1+0x1198], R150 ;  /* 0x0011989601007387 */ /* 0x000fea0000100a00 */
[C---:B------:R-:W-:Y:S01]  /*46c40*/  HMMA.1688.F32.TF32 R72, R232.reuse, R30, R72 ;  /* 0x0000001ee848723c */ /* 0x040fe20000081048 */
[----:B------:R-:W-:Y:S04]  /*46c50*/  STL.64 [R1+0x11b0], R144 ;  /* 0x0011b09001007387 */ /* 0x000fe80000100a00 */
[----:B------:R-:W-:Y:S04]  /*46c60*/  STL.64 [R1+0x11b8], R146 ;  /* 0x0011b89201007387 */ /* 0x000fe80000100a00 */
[----:B------:R-:W-:Y:S04]  /*46c70*/  STL.64 [R1+0x12d0], R140 ;  /* 0x0012d08c01007387 */ /* 0x000fe80000100a00 */
[----:B------:R-:W-:Y:S01]  /*46c80*/  STL.64 [R1+0x12d8], R142 ;  /* 0x0012d88e01007387 */ /* 0x000fe20000100a00 */
[C---:B------:R-:W-:Y:S03]  /*46c90*/  HMMA.1688.F32.TF32 R44, R232.reuse, R62, R44 ;  /* 0x0000003ee82c723c */ /* 0x040fe6000008102c */
        /* <DEDUP_REMOVED lines=15> */
[----:B------:R-:W-:Y:S04]  /*46d90*/  STL [R1+0x385c], R228 ;  /* 0x00385ce401007387 */ /* 0x000fe80000100800 */
[----:B------:R-:W-:Y:S04]  /*46da0*/  STL.64 [R1+0x11d0], R72 ;  /* 0x0011d04801007387 */ /* 0x000fe80000100a00 */
[----:B------:R-:W-:Y:S04]  /*46db0*/  STL.64 [R1+0x11d8], R74 ;  /* 0x0011d84a01007387 */ /* 0x000fe80000100a00 */
        /* <DEDUP_REMOVED lines=12> */
[C---:B---3--:R-:W-:Y:S08]  /*46e80*/  HMMA.1688.F32.TF32 R36, R232.reuse, R6, R124 ;  /* 0x00000006e824723c */ /* 0x048ff0000008107c */
[C---:B-1----:R-:W-:Y:S07]  /*46e90*/  HMMA.1688.F32.TF32 R32, R232.reuse, R18, R104 ;  /* 0x00000012e820723c */ /* 0x042fee0000081068 */
        /* <DEDUP_REMOVED lines=8> */
[----:B-1----:R-:W-:Y:S01]  /*46f20*/  HMMA.1688.F32.TF32 R32, R232, R26, R216 ;  /* 0x0000001ae820723c */ /* 0x002fe200000810d8 */
[----:B------:R-:W-:Y:S01]  /*46f30*/  MOV R222, R121 ;  /* 0x0000007900de7202 */ /* 0x000fe20000000f00 */
[----:B------:R-:W-:Y:S01]  /*46f40*/  IMAD.MOV.U32 R223, RZ, RZ, R120 ;  /* 0x000000ffffdf7224 */ /* 0x000fe200078e0078 */
[----:B------:R-:W-:Y:S01]  /*46f50*/  MOV R238, R117 ;  /* 0x0000007500ee7202 */ /* 0x000fe20000000f00 */
[----:B------:R-:W-:-:S02]  /*46f60*/  IMAD.MOV.U32 R250, RZ, RZ, R113 ;  /* 0x000000fffffa7224 */ /* 0x000fc400078e0071 */
[----:B------:R-:W-:Y:S01]  /*46f70*/  IMAD.MOV.U32 R251, RZ, RZ, R112 ;  /* 0x000000fffffb7224 */ /* 0x000fe200078e0070 */
[----:B------:R-:W-:Y:S01]  /*46f80*/  STL.64 [R1+0x11f0], R40 ;  /* 0x0011f02801007387 */ /* 0x000fe20000100a00 */
[----:B------:R-:W-:-:S03]  /*46f90*/  IMAD.MOV.U32 R239, RZ, RZ, R116 ;  /* 0x000000ffffef7224 */ /* 0x000fc600078e0074 */
[----:B------:R1:W-:Y:S04]  /*46fa0*/  STL.64 [R1+0x11f8], R42 ;  /* 0x0011f82a01007387 */ /* 0x0003e80000100a00 */
[----:B------:R-:W-:Y:S04]  /*46fb0*/  STL.64 [R1+0x11c0], R36 ;  /* 0x0011c02401007387 */ /* 0x000fe80000100a00 */
[----:B------:R3:W-:Y:S01]  /*46fc0*/  STL.64 [R1+0x11c8], R38 ;  /* 0x0011c82601007387 */ /* 0x0007e20000100a00 */
[C---:B-1----:R-:W-:Y:S03]  /*46fd0*/  HMMA.1688.F32.TF32 R40, R232.reuse, R122, R220 ;  /* 0x0000007ae828723c */ /* 0x042fe600000810dc */
[----:B------:R-:W-:Y:S04]  /*46fe0*/  STL.64 [R1+0x11a0], R32 ;  /* 0x0011a02001007387 */ /* 0x000fe80000100a00 */
[----:B------:R1:W-:Y:S01]  /*46ff0*/  STL.64 [R1+0x11a8], R34 ;  /* 0x0011a82201007387 */ /* 0x0003e20000100a00 */
[----:B---3--:R-:W-:Y:S01]  /*47000*/  HMMA.1688.F32.TF32 R36, R232, R118, R236 ;  /* 0x00000076e824723c */ /* 0x008fe200000810ec */
[----:B------:R-:W-:Y:S01]  /*47010*/  IMAD.MOV.U32 R244, RZ, RZ, R65 ;  /* 0x000000fffff47224 */ /* 0x000fe200078e0041 */
[----:B------:R-:W-:Y:S01]  /*47020*/  MOV R245, R64 ;  /* 0x0000004000f57202 */ /* 0x000fe20000000f00 */
[----:B------:R-:W-:-:S02]  /*47030*/  IMAD.MOV.U32 R246, RZ, RZ, R61 ;  /* 0x000000fffff67224 */ /* 0x000fc400078e003d */
[----:B------:R-:W-:Y:S01]  /*47040*/  IMAD.MOV.U32 R247, RZ, RZ, R60 ;  /* 0x000000fffff77224 */ /* 0x000fe200078e003c */
[----:B------:R-:W-:Y:S01]  /*47050*/  MOV R213, R8 ;  /* 0x0000000800d57202 */ /* 0x000fe20000000f00 */
[----:B------:R-:W-:Y:S01]  /*47060*/  IMAD.MOV.U32 R212, RZ, RZ, R9 ;  /* 0x000000ffffd47224 */ /* 0x000fe200078e0009 */
[----:B--2---:R-:W-:Y:S01]  /*47070*/  LDSM.16.M88.4 R116, [R252+0x40080] ;  /* 0x04008000fc74783b */ /* 0x004fe20000000200 */
[----:B-1----:R-:W-:Y:S03]  /*47080*/  HMMA.1688.F32.TF32 R32, R232, R114, R248 ;  /* 0x00000072e820723c */ /* 0x002fe600000810f8 */
[----:B------:R-:W1:Y:S04]  /*47090*/  LDSM.16.M88.4 R112, [R252+0x40880] ;  /* 0x04088000fc70783b */ /* 0x000e680000000200 */
[----:B------:R-:W-:Y:S01]  /*470a0*/  STL.64 [R1+0x1180], R40 ;  /* 0x0011802801007387 */ /* 0x000fe20000100a00 */
[----:B------:R-:W-:-:S03]  /*470b0*/  IMAD.MOV.U32 R214, RZ, RZ, R5 ;  /* 0x000000ffffd67224 */ /* 0x000fc600078e0005 */
[----:B------:R-:W-:Y:S01]  /*470c0*/  STL.64 [R1+0x1188], R42 ;  /* 0x0011882a01007387 */ /* 0x000fe20000100a00 */
[----:B------:R-:W-:-:S03]  /*470d0*/  IMAD.MOV.U32 R215, RZ, RZ, R4 ;  /* 0x000000ffffd77224 */ /* 0x000fc600078e0004 */
[----:B------:R-:W2:Y:S04]  /*470e0*/  LDSM.16.M88.4 R8, [R252+0x41080] ;  /* 0x04108000fc08783b */ /* 0x000ea80000000200 */
[----:B------:R-:W3:Y:S04]  /*470f0*/  LDSM.16.M88.4 R4, [R252+0x41880] ;  /* 0x04188000fc04783b */ /* 0x000ee80000000200 */
[----:B------:R-:W-:Y:S01]  /*47100*/  STL.64 [R1+0x1140], R32 ;  /* 0x0011402001007387 */ /* 0x000fe20000100a00 */
[----:B------:R-:W-:-:S03]  /*47110*/  MOV R228, R35 ;  /* 0x0000002300e47202 */ /* 0x000fc60000000f00 */
[----:B------:R-:W-:Y:S04]  /*47120*/  STL.64 [R1+0x1160], R36 ;  /* 0x0011602401007387 */ /* 0x000fe80000100a00 */
[----:B------:R-:W-:Y:S04]  /*47130*/  STL.64 [R1+0x1168], R38 ;  /* 0x0011682601007387 */ /* 0x000fe80000100a00 */
[----:B------:R4:W-:Y:S01]  /*47140*/  STL [R1+0x1148], R34 ;  /* 0x0011482201007387 */ /* 0x0009e20000100800 */
[----:B------:R-:W-:-:S03]  /*47150*/  IMAD.MOV.U32 R248, RZ, RZ, R57 ;  /* 0x000000fffff87224 */ /* 0x000fc600078e0039 */
[----:B------:R-:W-:Y:S04]  /*47160*/  LDSM.16.M88.4 R64, [R252+0x42880] ;  /* 0x04288000fc40783b */ /* 0x000fe80000000200 */
[----:B------:R-:W-:Y:S01]  /*47170*/  LDSM.16.M88.4 R60, [R252+0x43080] ;  /* 0x04308000fc3c783b */ /* 0x000fe20000000200 */
[----:B----4-:R-:W-:Y:S03]  /*47180*/  HMMA.1688.F32.TF32 R32, R232, R110, R244 ;  /* 0x0000006ee820723c */ /* 0x010fe600000810f4 */
[----:B------:R-:W4:Y:S01]  /*47190*/  LDSM.16.M88.4 R108, [R252+0x42080] ;  /* 0x04208000fc6c783b */ /* 0x000f220000000200 */
[----:B------:R-:W-:Y:S01]  /*471a0*/  IMAD.MOV.U32 R249, RZ, RZ, R56 ;  /* 0x000000fffff97224 */ /* 0x000fe200078e0038 */
[----:B------:R-:W-:Y:S01]  /*471b0*/  MOV R250, R53 ;  /* 0x0000003500fa7202 */ /* 0x000fe20000000f00 */
[----:B------:R-:W-:Y:S01]  /*471c0*/  IMAD.MOV.U32 R251, RZ, RZ, R52 ;  /* 0x000000fffffb7224 */ /* 0x000fe200078e0034 */
[----:B------:R-:W1:Y:S01]  /*471d0*/  LDSM.16.M88.4 R56, [R252+0x43880] ;  /* 0x04388000fc38783b */ /* 0x000e620000000200 */
[----:B------:R-:W-:Y:S01]  /*471e0*/  IMAD.MOV.U32 R236, RZ, RZ, R49 ;  /* 0x000000ffffec7224 */ /* 0x000fe200078e0031 */
[----:B------:R-:W-:-:S02]  /*471f0*/  MOV R237, R48 ;  /* 0x0000003000ed7202 */ /* 0x000fc40000000f00 */
[----:B------:R-:W1:Y:S01]  /*47200*/  LDSM.16.M88.4 R52, [R252+0x44080] ;  /* 0x04408000fc34783b */ /* 0x000e620000000200 */
[----:B------:R-:W-:Y:S02]  /*47210*/  IMAD.MOV.U32 R238, RZ, RZ, R29 ;  /* 0x000000ffffee7224 */ /* 0x000fe400078e001d */
[----:B------:R-:W-:Y:S01]  /*47220*/  IMAD.MOV.U32 R239, RZ, RZ, R28 ;  /* 0x000000ffffef7224 */ /* 0x000fe200078e001c */
[----:B------:R-:W2:Y:S01]  /*47230*/  LDSM.16.M88.4 R48, [R252+0x44880] ;  /* 0x04488000fc30783b */ /* 0x000ea20000000200 */
[----:B------:R-:W-:Y:S01]  /*47240*/  MOV R216, R25 ;  /* 0x0000001900d87202 */ /* 0x000fe20000000f00 */
[----:B------:R-:W-:Y:S02]  /*47250*/  IMAD.MOV.U32 R217, RZ, RZ, R24 ;  /* 0x000000ffffd97224 */ /* 0x000fe400078e0018 */
[----:B------:R-:W2:Y:S01]  /*47260*/  LDSM.16.M88.4 R28, [R252+0x45080] ;  /* 0x04508000fc1c783b */ /* 0x000ea20000000200 */
[----:B------:R-:W-:Y:S01]  /*47270*/  IMAD.MOV.U32 R218, RZ, RZ, R21 ;  /* 0x000000ffffda7224 */ /* 0x000fe200078e0015 */
[----:B------:R-:W-:-:S02]  /*47280*/  MOV R219, R20 ;  /* 0x0000001400db7202 */ /* 0x000fc40000000f00 */
[----:B------:R-:W3:Y:S01]  /*47290*/  LDSM.16.M88.4 R24, [R252+0x45880] ;  /* 0x04588000fc18783b */ /* 0x000ee20000000200 */
[----:B------:R-:W-:Y:S02]  /*472a0*/  IMAD.MOV.U32 R220, RZ, RZ, R17 ;  /* 0x000000ffffdc7224 */ /* 0x000fe400078e0011 */
[----:B------:R-:W-:Y:S01]  /*472b0*/  IMAD.MOV.U32 R221, RZ, RZ, R16 ;  /* 0x000000ffffdd7224 */ /* 0x000fe200078e0010 */
[----:B------:R-:W3:Y:S01]  /*472c0*/  LDSM.16.M88.4 R20, [R252+0x46080] ;  /* 0x04608000fc14783b */ /* 0x000ee20000000200 */
[----:B------:R-:W-:Y:S01]  /*472d0*/  MOV R222, R13 ;  /* 0x0000000d00de7202 */ /* 0x000fe20000000f00 */
[----:B------:R-:W-:Y:S02]  /*472e0*/  IMAD.MOV.U32 R223, RZ, RZ, R12 ;  /* 0x000000ffffdf7224 */ /* 0x000fe400078e000c */
[----:B------:R-:W4:Y:S04]  /*472f0*/  LDSM.16.M88.4 R16, [R252+0x46880] ;  /* 0x04688000fc10783b */ /* 0x000f280000000200 */
[----:B------:R-:W4:Y:S04]  /*47300*/  LDSM.16.M88.4 R12, [R252+0x47080] ;  /* 0x04708000fc0c783b */ /* 0x000f280000000200 */
[----:B------:R-:W4:Y:S04]  /*47310*/  LDSM.16.M88.4 R244, [R252+0x47880] ;  /* 0x04788000fcf4783b */ /* 0x000f280000000200 */
[----:B------:R-:W-:Y:S04]  /*47320*/  STL.64 [R1+0x1100], R32 ;  /* 0x0011002001007387 */ /* 0x000fe80000100a00 */
[----:B------:R2:W-:Y:S04]  /*47330*/  STL.64 [R1+0x1108], R34 ;  /* 0x0011082201007387 */ /* 0x0005e80000100a00 */
[----:B-1----:R-:W-:Y:S04]  /*47340*/  STL [R1+0x3740], R114 ;  /* 0x0037407201007387 */ /* 0x002fe80000100800 */
[----:B------:R-:W-:Y:S04]  /*47350*/  STL [R1+0x373c], R115 ;  /* 0x00373c7301007387 */ /* 0x000fe80000100800 */
[----:B--2---:R-:W-:Y:S01]  /*47360*/  STL [R1+0x3738], R10 ;  /* 0x0037380a01007387 */ /* 0x004fe20000100800 */
[----:B------:R-:W-:Y:S03]  /*47370*/  HMMA.1688.F32.TF32 R32, R224, R116, R212 ;  /* 0x00000074e020723c */ /* 0x000fe600000810d4 */
[----:B------:R-:W-:Y:S04]  /*47380*/  STL [R1+0x3734], R11 ;  /* 0x0037340b01007387 */ /* 0x000fe80000100800 */
[----:B---3--:R-:W-:Y:S04]  /*47390*/  STL [R1+0x372c], R6 ;  /* 0x00372c0601007387 */ /* 0x008fe80000100800 */
[----:B------:R-:W-:Y:S04]  /*473a0*/  STL [R1+0x3728], R7 ;  /* 0x0037280701007387 */ /* 0x000fe80000100800 */
[----:B----4-:R-:W-:Y:S04]  /*473b0*/  STL [R1+0x3744], R110 ;  /* 0x0037446e01007387 */ /* 0x010fe80000100800 */
[----:B------:R-:W-:Y:S04]  /*473c0*/  STL [R1+0x3730], R111 ;  /* 0x0037306f01007387 */ /* 0x000fe80000100800 */
        /* <DEDUP_REMOVED lines=18> */
[----:B------:R-:W-:Y:S01]  /*474f0*/  STL [R1+0x3794], R14 ;  /* 0x0037940e01007387 */ /* 0x000fe20000100800 */
[----:B------:R-:W-:-:S03]  /*47500*/  MOV R229, R32 ;  /* 0x0000002000e57202 */ /* 0x000fc60000000f00 */
[----:B------:R-:W-:Y:S01]  /*47510*/  STL [R1+0x3790], R15 ;  /* 0x0037900f01007387 */ /* 0x000fe20000100800 */
[----:B------:R-:W-:-:S03]  /*47520*/  IMAD.MOV.U32 R230, RZ, RZ, R33 ;  /* 0x000000ffffe67224 */ /* 0x000fc600078e0021 */
[----:B------:R-:W-:Y:S01]  /*47530*/  STL [R1+0x379c], R246 ;  /* 0x00379cf601007387 */ /* 0x000fe20000100800 */
[----:B------:R-:W-:-:S03]  /*47540*/  IMAD.MOV.U32 R231, RZ, RZ, R34 ;  /* 0x000000ffffe77224 */ /* 0x000fc600078e0022 */
[----:B------:R-:W-:Y:S04]  /*47550*/  STL [R1+0x3798], R247 ;  /* 0x003798f701007387 */ /* 0x000fe80000100800 */
[----:B------:R1:W-:Y:S04]  /*47560*/  STL [R1+0x112c], R35 ;  /* 0x00112c2301007387 */ /* 0x0003e80000100800 */
[----:B------:R-:W-:Y:S04]  /*47570*/  LDS R120, [R3+0x10080] ;  /* 0x0100800003787984 */ /* 0x000fe80000000800 */
[----:B------:R-:W-:Y:S01]  /*47580*/  LDS R122, [R3+0x12080] ;  /* 0x01208000037a7984 */ /* 0x000fe20000000800 */
[C---:B-1----:R-:W-:Y:S03]  /*47590*/  HMMA.1688.F32.TF32 R32, R224.reuse, R112, R220 ;  /* 0x00000070e020723c */ /* 0x042fe600000810dc */
[----:B------:R-:W2:Y:S04]  /*475a0*/  LDL.LU R220, [R1+0x860] ;  /* 0x0008600001dc7983 */ /* 0x000ea80000300800 */
[----:B------:R-:W-:Y:S04]  /*475b0*/  LDS R121, [R240+0x10080] ;  /* 0x01008000f0797984 */ /* 0x000fe80000000800 */
[----:B------:R-:W1:Y:S11]  /*475c0*/  LDS R123, [R240+0x12080] ;  /* 0x01208000f07b7984 */ /* 0x000e760000000800 */
[----:B------:R-:W-:Y:S01]  /*475d0*/  @!UPT UIADD3 URZ, URZ, URZ, URZ ;  /* 0x0000003f3f3ff290 */ /* 0x000fe2000fffe03f */
[----:B------:R-:W-:Y:S04]  /*475e0*/  STL.64 [R1+0x10f0], R32 ;  /* 0x0010f02001007387 */ /* 0x000fe80000100a00 */
[----:B------:R3:W-:Y:S04]  /*475f0*/  STL.64 [R1+0x10f8], R34 ;  /* 0x0010f82201007387 */ /* 0x0007e80000100a00 */
[----:B------:R-:W2:Y:S04]  /*47600*/  LDL.LU R221, [R1+0x864] ;  /* 0x0008640001dd7983 */ /* 0x000ea80000300800 */
[----:B------:R-:W2:Y:S01]  /*47610*/  LDL.LU R222, [R1+0x868] ;  /* 0x0008680001de7983 */ /* 0x000ea20000300800 */
[C---:B---3--:R-:W-:Y:S03]  /*47620*/  HMMA.1688.F32.TF32 R32, R224.reuse, R8, R216 ;  /* 0x00000008e020723c */ /* 0x048fe600000810d8 */
[----:B------:R-:W2:Y:S11]  /*47630*/  LDL.LU R223, [R1+0x86c] ;  /* 0x00086c0001df7983 */ /* 0x000eb60000300800 */
[----:B------:R-:W-:Y:S10]  /*47640*/  @!UPT UIADD3 URZ, URZ, URZ, URZ ;  /* 0x0000003f3f3ff290 */ /* 0x000ff4000fffe03f */
[----:B------:R-:W-:Y:S01]  /*47650*/  IMAD.MOV.U32 R247, RZ, RZ, R35 ;  /* 0x000000fffff77224 */ /* 0x000fe200078e0023 */
[----:B------:R-:W-:Y:S01]  /*47660*/  MOV R246, R34 ;  /* 0x0000002200f67202 */ /* 0x000fe20000000f00 */
[----:B------:R3:W-:Y:S04]  /*47670*/  STL.64 [R1+0x10d0], R32 ;  /* 0x0010d02001007387 */ /* 0x0007e80000100a00 */
[----:B------:R-:W-:Y:S04]  /*47680*/  STL [R1+0x37a4], R247 ;  /* 0x0037a4f701007387 */ /* 0x000fe80000100800 */
[----:B------:R4:W-:Y:S01]  /*47690*/  STL [R1+0x37a0], R246 ;  /* 0x0037a0f601007387 */ /* 0x0009e20000100800 */
[----:B---3--:R-:W-:Y:S03]  /*476a0*/  HMMA.1688.F32.TF32 R32, R224, R4, R236 ;  /* 0x00000004e020723c */ /* 0x008fe600000810ec */
[----:B------:R-:W3:Y:S04]  /*476b0*/  LDL.LU R236, [R1+0x850] ;  /* 0x0008500001ec7983 */ /* 0x000ee80000300800 */
[----:B------:R-:W3:Y:S04]  /*476c0*/  LDL.LU R237, [R1+0x854] ;  /* 0x0008540001ed7983 */ /* 0x000ee80000300800 */
[----:B------:R-:W3:Y:S04]  /*476d0*/  LDL.LU R238, [R1+0x858] ;  /* 0x0008580001ee7983 */ /* 0x000ee80000300800 */
[----:B------:R-:W3:Y:S09]  /*476e0*/  LDL.LU R239, [R1+0x85c] ;  /* 0x00085c0001ef7983 */ /* 0x000ef20000300800 */
[----:B------:R-:W-:Y:S01]  /*476f0*/  IMAD.MOV.U32 R27, RZ, RZ, R35 ;  /* 0x000000ffff1b7224 */ /* 0x000fe200078e0023 */
[----:B------:R-:W-:Y:S01]  /*47700*/  MOV R23, R33 ;  /* 0x0000002100177202 */ /* 0x000fe20000000f00 */
[----:B------:R-:W-:-:S02]  /*47710*/  IMAD.MOV.U32 R26, RZ, RZ, R34 ;  /* 0x000000ffff1a7224 */ /* 0x000fc400078e0022 */
[----:B------:R-:W-:Y:S01]  /*47720*/  IMAD.MOV.U32 R22, RZ, RZ, R32 ;  /* 0x000000ffff167224 */ /* 0x000fe200078e0020 */
[----:B------:R-:W-:Y:S01]  /*47730*/  STL [R1+0x37b4], R27 ;  /* 0x0037b41b01007387 */ /* 0x000fe20000100800 */
[----:B------:R-:W-:Y:S03]  /*47740*/  HMMA.1688.F32.TF32 R32, R224, R108, R248 ;  /* 0x0000006ce020723c */ /* 0x000fe600000810f8 */
[----:B------:R-:W-:Y:S04]  /*47750*/  STL [R1+0x37b0], R26 ;  /* 0x0037b01a01007387 */ /* 0x000fe80000100800 */
[----:B------:R-:W-:Y:S04]  /*47760*/  STL [R1+0x37ac], R23 ;  /* 0x0037ac1701007387 */ /* 0x000fe80000100800 */
[----:B------:R1:W-:Y:S04]  /*47770*/  STL [R1+0x37a8], R22 ;  /* 0x0037a81601007387 */ /* 0x0003e80000100800 */
[----:B------:R-:W3:Y:S04]  /*47780*/  LDL.LU R248, [R1+0x830] ;  /* 0x0008300001f87983 */ /* 0x000ee80000300800 */
[----:B------:R-:W3:Y:S04]  /*47790*/  LDL.LU R249, [R1+0x834] ;  /* 0x0008340001f97983 */ /* 0x000ee80000300800 */
[----:B------:R-:W3:Y:S04]  /*477a0*/  LDL.LU R250, [R1+0x838] ;  /* 0x0008380001fa7983 */ /* 0x000ee80000300800 */
[----:B------:R-:W3:Y:S01]  /*477b0*/  LDL.LU R251, [R1+0x83c] ;  /* 0x00083c0001fb7983 */ /* 0x000ee20000300800 */
[----:B------:R-:W-:Y:S01]  /*477c0*/  MOV R14, R32 ;  /* 0x00000020000e7202 */ /* 0x000fe20000000f00 */
[----:B------:R-:W-:Y:S01]  /*477d0*/  IMAD.MOV.U32 R15, RZ, RZ, R33 ;  /* 0x000000ffff0f7224 */ /* 0x000fe200078e0021 */
[----:B------:R-:W-:Y:S01]  /*477e0*/  MOV R19, R35 ;  /* 0x0000002300137202 */ /* 0x000fe20000000f00 */
[----:B------:R-:W-:-:S04]  /*477f0*/  IMAD.MOV.U32 R18, RZ, RZ, R34 ;  /* 0x000000ffff127224 */ /* 0x000fc800078e0022 */
[----:B------:R-:W-:Y:S04]  /*47800*/  STL [R1+0x37c4], R19 ;  /* 0x0037c41301007387 */ /* 0x000fe80000100800 */
[----:B------:R-:W-:Y:S04]  /*47810*/  STL [R1+0x37c0], R18 ;  /* 0x0037c01201007387 */ /* 0x000fe80000100800 */
[----:B------:R-:W-:Y:S04]  /*47820*/  STL [R1+0x37bc], R15 ;  /* 0x0037bc0f01007387 */ /* 0x000fe80000100800 */
[----:B------:R1:W-:Y:S01]  /*47830*/  STL [R1+0x37b8], R14 ;  /* 0x0037b80e01007387 */ /* 0x0003e20000100800 */
[----:B--2---:R-:W-:Y:S03]  /*47840*/  HMMA.1688.F32.TF32 R32, R224, R64, R220 ;  /* 0x00000040e020723c */ /* 0x004fe600000810dc */
[----:B------:R-:W2:Y:S04]  /*47850*/  LDL.LU R220, [R1+0x810] ;  /* 0x0008100001dc7983 */ /* 0x000ea80000300800 */
[----:B------:R-:W2:Y:S04]  /*47860*/  LDL.LU R221, [R1+0x814] ;  /* 0x0008140001dd7983 */ /* 0x000ea80000300800 */
[----:B------:R-:W2:Y:S04]  /*47870*/  LDL.LU R222, [R1+0x818] ;  /* 0x0008180001de7983 */ /* 0x000ea80000300800 */
[----:B------:R-:W2:Y:S09]  /*47880*/  LDL.LU R223, [R1+0x81c] ;  /* 0x00081c0001df7983 */ /* 0x000eb20000300800 */
[----:B----4-:R-:W-:Y:S01]  /*47890*/  IMAD.MOV.U32 R246, RZ, RZ, R35 ;  /* 0x000000fffff67224 */ /* 0x010fe200078e0023 */
[----:B------:R-:W-:Y:S01]  /*478a0*/  MOV R247, R34 ;  /* 0x0000002200f77202 */ /* 0x000fe20000000f00 */
[----:B-1----:R-:W-:-:S02]  /*478b0*/  IMAD.MOV.U32 R22, RZ, RZ, R33 ;  /* 0x000000ffff167224 */ /* 0x002fc400078e0021 */
[----:B------:R-:W-:Y:S01]  /*478c0*/  IMAD.MOV.U32 R23, RZ, RZ, R32 ;  /* 0x000000ffff177224 */ /* 0x000fe200078e0020 */
[----:B------:R-:W-:Y:S04]  /*478d0*/  STL [R1+0x37d4], R246 ;  /* 0x0037d4f601007387 */ /* 0x000fe80000100800 */
[----:B------:R-:W-:Y:S04]  /*478e0*/  STL [R1+0x37d0], R247 ;  /* 0x0037d0f701007387 */ /* 0x000fe80000100800 */
[----:B------:R1:W-:Y:S04]  /*478f0*/  STL [R1+0x37cc], R22 ;  /* 0x0037cc1601007387 */ /* 0x0003e80000100800 */
        /* <DEDUP_REMOVED lines=10> */
[----:B------:R-:W-:Y:S04]  /*479a0*/  STL [R1+0x37e4], R26 ;  /* 0x0037e41a01007387 */ /* 0x000fe80000100800 */
[----:B------:R-:W-:Y:S04]  /*479b0*/  STL [R1+0x37e0], R27 ;  /* 0x0037e01b01007387 */ /* 0x000fe80000100800 */
[----:B------:R-:W-:Y:S04]  /*479c0*/  STL [R1+0x37dc], R14 ;  /* 0x0037dc0e01007387 */ /* 0x000fe80000100800 */
[----:B------:R1:W-:Y:S01]  /*479d0*/  STL [R1+0x37d8], R15 ;  /* 0x0037d80f01007387 */ /* 0x0003e20000100800 */
[----:B------:R-:W-:Y:S03]  /*479e0*/  HMMA.1688.F32.TF32 R32, R224, R56, R248 ;  /* 0x00000038e020723c */ /* 0x000fe600000810f8 */
[----:B------:R-:W3:Y:S04]  /*479f0*/  LDL.LU R248, [R1+0x7d0] ;  /* 0x0007d00001f87983 */ /* 0x000ee80000300800 */
[----:B------:R-:W3:Y:S04]  /*47a00*/  LDL.LU R249, [R1+0x7d4] ;  /* 0x0007d40001f97983 */ /* 0x000ee80000300800 */
[----:B------:R-:W3:Y:S04]  /*47a10*/  LDL.LU R250, [R1+0x7d8] ;  /* 0x0007d80001fa7983 */ /* 0x000ee80000300800 */
[----:B------:R-:W3:Y:S09]  /*47a20*/  LDL.LU R251, [R1+0x7dc] ;  /* 0x0007dc0001fb7983 */ /* 0x000ef20000300800 */
[----:B------:R-:W-:Y:S01]  /*47a30*/  MOV R30, R32 ;  /* 0x00000020001e7202 */ /* 0x000fe20000000f00 */
[----:B------:R-:W-:Y:S01]  /*47a40*/  IMAD.MOV.U32 R31, RZ, RZ, R33 ;  /* 0x000000ffff1f7224 */ /* 0x000fe200078e0021 */
[----:B------:R-:W-:Y:S01]  /*47a50*/  MOV R51, R35 ;  /* 0x0000002300337202 */ /* 0x000fe20000000f00 */
[----:B------:R-:W-:-:S04]  /*47a60*/  IMAD.MOV.U32 R50, RZ, RZ, R34 ;  /* 0x000000ffff327224 */ /* 0x000fc800078e0022 */
[----:B------:R-:W-:Y:S04]  /*47a70*/  STL [R1+0x37f4], R51 ;  /* 0x0037f43301007387 */ /* 0x000fe80000100800 */
[----:B------:R-:W-:Y:S04]  /*47a80*/  STL [R1+0x37f0], R50 ;  /* 0x0037f03201007387 */ /* 0x000fe80000100800 */
[----:B------:R1:W-:Y:S04]  /*47a90*/  STL [R1+0x37ec], R31 ;  /* 0x0037ec1f01007387 */ /* 0x0003e80000100800 */
[----:B------:R1:W-:Y:S04]  /*47aa0*/  STL [R1+0x37e8], R30 ;  /* 0x0037e81e01007387 */ /* 0x0003e80000100800 */
[----:B------:R-:W3:Y:S04]  /*47ab0*/  LDL.LU R212, [R1+0x7c0] ;  /* 0x0007c00001d47983 */ /* 0x000ee80000300800 */
[----:B------:R-:W3:Y:S04]  /*47ac0*/  LDL.LU R213, [R1+0x7c4] ;  /* 0x0007c40001d57983 */ /* 0x000ee80000300800 */
[----:B------:R-:W3:Y:S04]  /*47ad0*/  LDL.LU R214, [R1+0x7c8] ;  /* 0x0007c80001d67983 */ /* 0x000ee80000300800 */
[----:B------:R-:W3:Y:S01]  /*47ae0*/  LDL.LU R215, [R1+0x7cc] ;  /* 0x0007cc0001d77983 */ /* 0x000ee20000300800 */
[----:B--2---:R-:W-:Y:S11]  /*47af0*/  HMMA.1688.F32.TF32 R32, R224, R52, R220 ;  /* 0x00000034e020723c */ /* 0x004ff600000810dc */
[----:B------:R-:W-:Y:S11]  /*47b00*/  @!UPT UIADD3 URZ, URZ, URZ, URZ ;  /* 0x0000003f3f3ff290 */ /* 0x000ff6000fffe03f */
[----:B------:R-:W-:Y:S02]  /*47b10*/  @!UPT UIADD3 URZ, URZ, URZ, URZ ;  /* 0x0000003f3f3ff290 */ /* 0x000fe4000fffe03f */
[----:B-1----:R-:W-:Y:S01]  /*47b20*/  IMAD.MOV.U32 R22, RZ, RZ, R32 ;  /* 0x000000ffff167224 */ /* 0x002fe200078e0020 */
[----:B------:R-:W-:Y:S01]  /*47b30*/  MOV R19, R34 ;  /* 0x0000002200137202 */ /* 0x000fe20000000f00 */
[----:B----4-:R-:W-:Y:S02]  /*47b40*/  IMAD.MOV.U32 R23, RZ, RZ, R33 ;  /* 0x000000ffff177224 */ /* 0x010fe400078e0021 */
[----:B------:R-:W-:-:S05]  /*47b50*/  IMAD.MOV.U32 R18, RZ, RZ, R35 ;  /* 0x000000ffff127224 */ /* 0x000fca00078e0023 */
[----:B------:R-:W-:Y:S04]  /*47b60*/  STL [R1+0x3804], R18 ;  /* 0x0038041201007387 */ /* 0x000fe80000100800 */
[----:B------:R-:W-:Y:S04]  /*47b70*/  STL [R1+0x3800], R19 ;  /* 0x0038001301007387 */ /* 0x000fe80000100800 */
[----:B------:R1:W-:Y:S01]  /*47b80*/  STL [R1+0x37fc], R23 ;  /* 0x0037fc1701007387 */ /* 0x0003e20000100800 */
[----:B---3--:R-:W-:Y:S03]  /*47b90*/  HMMA.1688.F32.TF32 R32, R224, R48, R236 ;  /* 0x00000030e020723c */ /* 0x008fe600000810ec */
[----:B------:R2:W-:Y:S04]  /*47ba0*/  STL [R1+0x37f8], R22 ;  /* 0x0037f81601007387 */ /* 0x0005e80000100800 */
[----:B------:R-:W3:Y:S04]  /*47bb0*/  LDL.LU R216, [R1+0x7a0] ;  /* 0x0007a00001d87983 */ /* 0x000ee80000300800 */
[----:B------:R-:W3:Y:S04]  /*47bc0*/  LDL.LU R217, [R1+0x7a4] ;  /* 0x0007a40001d97983 */ /* 0x000ee80000300800 */
[----:B------:R-:W3:Y:S04]  /*47bd0*/  LDL.LU R218, [R1+0x7a8] ;  /* 0x0007a80001da7983 */ /* 0x000ee80000300800 */
[----:B------:R-:W3:Y:S05]  /*47be0*/  LDL.LU R219, [R1+0x7ac] ;  /* 0x0007ac0001db7983 */ /* 0x000eea0000300800 */
[----:B------:R-:W-:Y:S01]  /*47bf0*/  IMAD.MOV.U32 R247, RZ, RZ, R35 ;  /* 0x000000fffff77224 */ /* 0x000fe200078e0023 */
[----:B------:R-:W-:Y:S01]  /*47c00*/  MOV R15, R33 ;  /* 0x00000021000f7202 */ /* 0x000fe20000000f00 */
[----:B------:R-:W-:-:S02]  /*47c10*/  IMAD.MOV.U32 R246, RZ, RZ, R34 ;  /* 0x000000fffff67224 */ /* 0x000fc400078e0022 */
[----:B------:R-:W-:Y:S01]  /*47c20*/  IMAD.MOV.U32 R14, RZ, RZ, R32 ;  /* 0x000000ffff0e7224 */ /* 0x000fe200078e0020 */
[----:B------:R-:W-:Y:S04]  /*47c30*/  STL [R1+0x3814], R247 ;  /* 0x003814f701007387 */ /* 0x000fe80000100800 */
[----:B------:R-:W-:Y:S04]  /*47c40*/  STL [R1+0x3810], R246 ;  /* 0x003810f601007387 */ /* 0x000fe80000100800 */
        /* <DEDUP_REMOVED lines=10> */
[----:B------:R-:W-:Y:S03]  /*47cf0*/  HMMA.1688.F32.TF32 R32, R224, R28, R248 ;  /* 0x0000001ce020723c */ /* 0x000fe600000810f8 */
[----:B------:R-:W4:Y:S04]  /*47d00*/  LDL.LU R248, [R1+0x740] ;  /* 0x0007400001f87983 */ /* 0x000f280000300800 */
[----:B------:R-:W4:Y:S04]  /*47d10*/  LDL.LU R249, [R1+0x744] ;  /* 0x0007440001f97983 */ /* 0x000f280000300800 */
[----:B------:R-:W4:Y:S04]  /*47d20*/  LDL.LU R250, [R1+0x748] ;  /* 0x0007480001fa7983 */ /* 0x000f280000300800 */
[----:B------:R-:W4:Y:S09]  /*47d30*/  LDL.LU R251, [R1+0x74c] ;  /* 0x00074c0001fb7983 */ /* 0x000f320000300800 */
[----:B------:R-:W-:Y:S01]  /*47d40*/  MOV R31, R32 ;  /* 0x00000020001f7202 */ /* 0x000fe20000000f00 */
[----:B------:R-:W-:Y:S01]  /*47d50*/  IMAD.MOV.U32 R30, RZ, RZ, R33 ;  /* 0x000000ffff1e7224 */ /* 0x000fe200078e0021 */
[----:B------:R-:W-:Y:S01]  /*47d60*/  MOV R27, R35 ;  /* 0x00000023001b7202 */ /* 0x000fe20000000f00 */
[----:B------:R-:W-:-:S02]  /*47d70*/  IMAD.MOV.U32 R26, RZ, RZ, R34 ;  /* 0x000000ffff1a7224 */ /* 0x000fc400078e0022 */
[C---:B------:R-:W-:Y:S11]  /*47d80*/  HMMA.1688.F32.TF32 R32, R224.reuse, R24, R212 ;  /* 0x00000018e020723c */ /* 0x040ff600000810d4 */
[----:B------:R-:W-:Y:S11]  /*47d90*/  @!UPT UIADD3 URZ, URZ, URZ, URZ ;  /* 0x0000003f3f3ff290 */ /* 0x000ff6000fffe03f */
[----:B------:R-:W-:Y:S02]  /*47da0*/  @!UPT UIADD3 URZ, URZ, URZ, URZ ;  /* 0x0000003f3f3ff290 */ /* 0x000fe4000fffe03f */
[----:B------:R-:W-:Y:S01]  /*47db0*/  IMAD.MOV.U32 R54, RZ, RZ, R32 ;  /* 0x000000ffff367224 */ /* 0x000fe200078e0020 */
[----:B------:R-:W-:Y:S01]  /*47dc0*/  MOV R58, R34 ;  /* 0x00000022003a7202 */ /* 0x000fe20000000f00 */
[----:B------:R-:W-:Y:S02]  /*47dd0*/  IMAD.MOV.U32 R55, RZ, RZ, R33 ;  /* 0x000000ffff377224 */ /* 0x000fe400078e0021 */
[----:B------:R-:W-:Y:S01]  /*47de0*/  IMAD.MOV.U32 R59, RZ, RZ, R35 ;  /* 0x000000ffff3b7224 */ /* 0x000fe200078e0023 */
[----:B------:R-:W-:Y:S04]  /*47df0*/  STL [R1+0x3824], R27 ;  /* 0x0038241b01007387 */ /* 0x000fe80000100800 */
[----:B------:R-:W-:Y:S04]  /*47e00*/  STL [R1+0x3820], R26 ;  /* 0x0038201a01007387 */ /* 0x000fe80000100800 */
[----:B------:R1:W-:Y:S04]  /*47e10*/  STL [R1+0x381c], R30 ;  /* 0x00381c1e01007387 */ /* 0x0003e80000100800 */
[----:B------:R1:W-:Y:S04]  /*47e20*/  STL [R1+0x3818], R31 ;  /* 0x0038181f01007387 */ /* 0x0003e80000100800 */
[----:B------:R-:W-:Y:S04]  /*47e30*/  STL [R1+0x3834], R59 ;  /* 0x0038343b01007387 */ /* 0x000fe80000100800 */
[----:B------:R-:W-:Y:S04]  /*47e40*/  STL [R1+0x3830], R58 ;  /* 0x0038303a01007387 */ /* 0x000fe80000100800 */
[----:B------:R-:W-:Y:S04]  /*47e50*/  STL [R1+0x382c], R55 ;  /* 0x00382c3701007387 */ /* 0x000fe80000100800 */
[----:B------:R-:W-:Y:S01]  /*47e60*/  STL [R1+0x3828], R54 ;  /* 0x0038283601007387 */ /* 0x000fe20000100800 */
[C---:B---3--:R-:W-:Y:S11]  /*47e70*/  HMMA.1688.F32.TF32 R32, R224.reuse, R20, R216 ;  /* 0x00000014e020723c */ /* 0x048ff600000810d8 */
[----:B------:R-:W-:Y:S11]  /*47e80*/  @!UPT UIADD3 URZ, URZ, URZ, URZ ;  /* 0x0000003f3f3ff290 */ /* 0x000ff6000fffe03f */
[----:B------:R-:W-:Y:S02]  /*47e90*/  @!UPT UIADD3 URZ, URZ, URZ, URZ ;  /* 0x0000003f3f3ff290 */ /* 0x000fe4000fffe03f */
[----:B-1----:R-:W-:Y:S01]  /*47ea0*/  IMAD.MOV.U32 R23, RZ, RZ, R32 ;  /* 0x000000ffff177224 */ /* 0x002fe200078e0020 */
[----:B--2---:R-:W-:Y:S01]  /*47eb0*/  MOV R22, R33 ;  /* 0x0000002100167202 */ /* 0x004fe20000000f00 */
[----:B------:R-:W-:Y:S02]  /*47ec0*/  IMAD.MOV.U32 R51, RZ, RZ, R34 ;  /* 0x000000ffff337224 */ /* 0x000fe400078e0022 */
[----:B------:R-:W-:Y:S02]  /*47ed0*/  IMAD.MOV.U32 R50, RZ, RZ, R35 ;  /* 0x000000ffff327224 */ /* 0x000fe400078e0023 */
[C---:B----4-:R-:W-:Y:S03]  /*47ee0*/  HMMA.1688.F32.TF32 R32, R224.reuse, R16, R220 ;  /* 0x00000010e020723c */ /* 0x050fe600000810dc */
[----:B------:R-:W-:Y:S11]  /*47ef0*/  STL [R1+0x3844], R50 ;  /* 0x0038443201007387 */ /* 0x000ff60000100800 */
[----:B------:R-:W-:Y:S10]  /*47f00*/  @!UPT UIADD3 URZ, URZ, URZ, URZ ;  /* 0x0000003f3f3ff290 */ /* 0x000ff4000fffe03f */
[----:B------:R-:W-:Y:S01]  /*47f10*/  MOV R15, R32 ;  /* 0x00000020000f7202 */ /* 0x000fe20000000f00 */
[----:B------:R-:W-:Y:S01]  /*47f20*/  IMAD.MOV.U32 R14, RZ, RZ, R33 ;  /* 0x000000ffff0e7224 */ /* 0x000fe200078e0021 */
[----:B------:R-:W-:Y:S01]  /*47f30*/  MOV R19, R35 ;  /* 0x0000002300137202 */ /* 0x000fe20000000f00 */
[----:B------:R-:W-:Y:S02]  /*47f40*/  IMAD.MOV.U32 R18, RZ, RZ, R34 ;  /* 0x000000ffff127224 */ /* 0x000fe400078e0022 */
[----:B------:R-:W-:Y:S01]  /*47f50*/  HMMA.1688.F32.TF32 R32, R224, R12, R236 ;  /* 0x0000000ce020723c */ /* 0x000fe200000810ec */
[----:B------:R-:W-:Y:S04]  /*47f60*/  STL [R1+0x3840], R51 ;  /* 0x0038403301007387 */ /* 0x000fe80000100800 */
[----:B------:R1:W-:Y:S04]  /*47f70*/  STL [R1+0x383c], R22 ;  /* 0x00383c1601007387 */ /* 0x0003e80000100800 */
[----:B------:R2:W-:Y:S04]  /*47f80*/  STL [R1+0x3838], R23 ;  /* 0x0038381701007387 */ /* 0x0005e80000100800 */
[----:B------:R3:W-:Y:S04]  /*47f90*/  STL [R1+0x384c], R14 ;  /* 0x00384c0e01007387 */ /* 0x0007e80000100800 */
[----:B------:R4:W-:Y:S07]  /*47fa0*/  STL [R1+0x3848], R15 ;  /* 0x0038480f01007387 */ /* 0x0009ee0000100800 */
[----:B------:R-:W-:Y:S01]  /*47fb0*/  IMAD.MOV.U32 R30, RZ, RZ, R32 ;  /* 0x000000ffff1e7224 */ /* 0x000fe200078e0020 */
[----:B------:R-:W-:Y:S01]  /*47fc0*/  MOV R247, R34 ;  /* 0x0000002200f77202 */ /* 0x000fe20000000f00 */
[----:B------:R-:W-:-:S02]  /*47fd0*/  IMAD.MOV.U32 R31, RZ, RZ, R33 ;  /* 0x000000ffff1f7224 */ /* 0x000fc400078e0021 */
[----:B------:R-:W-:Y:S02]  /*47fe0*/  IMAD.MOV.U32 R246, RZ, RZ, R35 ;  /* 0x000000fffff67224 */ /* 0x000fe400078e0023 */
[----:B------:R-:W-:Y:S01]  /*47ff0*/  HMMA.1688.F32.TF32 R32, R224, R244, R248 ;  /* 0x000000f4e020723c */ /* 0x000fe200000810f8 */
        /* <DEDUP_REMOVED lines=66> */
[----:B----4-:R-:W-:Y:S08]  /*48420*/  HMMA.1688.F32.TF32 R32, R120, R108, R32 ;  /* 0x0000006c7820723c */ /* 0x010ff00000081020 */
[----:B-1----:R-:W-:Y:S01]  /*48430*/  IMAD.MOV.U32 R22, RZ, RZ, R40 ;  /* 0x000000ffff167224 */ /* 0x002fe200078e0028 */
[----:B------:R-:W-:Y:S01]  /*48440*/  MOV R23, R41 ;  /* 0x0000002900177202 */ /* 0x000fe20000000f00 */
[----:B------:R-:W-:-:S02]  /*48450*/  IMAD.MOV.U32 R59, RZ, RZ, R42 ;  /* 0x000000ffff3b7224 */ /* 0x000fc400078e002a */
[----:B------:R-:W-:-:S04]  /*48460*/  IMAD.MOV.U32 R58, RZ, RZ, R43 ;  /* 0x000000ffff3a7224 */ /* 0x000fc800078e002b */
[----:B------:R-:W-:Y:S01]  /*48470*/  MOV R11, R36 ;  /* 0x00000024000b7202 */ /* 0x000fe20000000f00 */
[----:B------:R-:W-:Y:S01]  /*48480*/  IMAD.MOV.U32 R111, RZ, RZ, R37 ;  /* 0x000000ffff6f7224 */ /* 0x000fe200078e0025 */
[----:B------:R-:W-:Y:S01]  /*48490*/  MOV R7, R39 ;  /* 0x0000002700077202 */ /* 0x000fe20000000f00 */
[----:B------:R-:W-:Y:S01]  /*484a0*/  IMAD.MOV.U32 R6, RZ, RZ, R38 ;  /* 0x000000ffff067224 */ /* 0x000fe200078e0026 */
[----:B------:R-:W-:Y:S04]  /*484b0*/  HMMA.1688.F32.TF32 R40, R120, R64, R128 ;  /* 0x000000407828723c */ /* 0x000fe80000081080 */
[----:B------:R-:W-:Y:S01]  /*484c0*/  IMAD.MOV.U32 R14, RZ, RZ, R32 ;  /* 0x000000ffff0e7224 */ /* 0x000fe200078e0020 */
[----:B------:R-:W-:Y:S01]  /*484d0*/  MOV R50, R34 ;  /* 0x0000002200327202 */ /* 0x000fe20000000f00 */
[----:B------:R-:W-:-:S02]  /*484e0*/  IMAD.MOV.U32 R15, RZ, RZ, R33 ;  /* 0x000000ffff0f7224 */ /* 0x000fc400078e0021 */
[----:B------:R-:W-:Y:S02]  /*484f0*/  IMAD.MOV.U32 R51, RZ, RZ, R35 ;  /* 0x000000ffff337224 */ /* 0x000fe400078e0023 */
[C---:B------:R-:W-:Y:S08]  /*48500*/  HMMA.1688.F32.TF32 R32, R120.reuse, R56, R104 ;  /* 0x000000387820723c */ /* 0x040ff00000081068 */
[C---:B------:R-:W-:Y:S05]  /*48510*/  HMMA.1688.F32.TF32 R36, R120.reuse, R60, R124 ;  /* 0x0000003c7824723c */ /* 0x040fea000008107c */
[----:B------:R-:W-:Y:S04]  /*48520*/  STL.64 [R1+0xe10], R40 ;  /* 0x000e102801007387 */ /* 0x000fe80000100a00 */
[----:B------:R1:W-:Y:S02]  /*48530*/  STL.64 [R1+0xe18], R42 ;  /* 0x000e182a01007387 */ /* 0x0003e40000100a00 */
[C---:B-1----:R-:W-:Y:S11]  /*48540*/  HMMA.1688.F32.TF32 R40, R120.reuse, R52, R100 ;  /* 0x000000347828723c */ /* 0x042ff60000081064 */
[----:B------:R-:W-:Y:S01]  /*48550*/  @!UPT UIADD3 URZ, URZ, URZ, URZ ;  /* 0x0000003f3f3ff290 */ /* 0x000fe2000fffe03f */
        /* <DEDUP_REMOVED lines=24> */
[----:B------:R-:W2:Y:S01]  /*486e0*/  LDL.LU R239, [R1+0x4bc] ;  /* 0x0004bc0001ef7983 */ /* 0x000ea20000300800 */
[----:B------:R-:W-:Y:S03]  /*486f0*/  HMMA.1688.F32.TF32 R68, R120, R116, R68 ;  /* 0x000000747844723c */ /* 0x000fe60000081044 */
        /* <DEDUP_REMOVED lines=23> */
[----:B------:R-:W3:Y:S01]  /*48870*/  LDL.LU R39, [R1+0x56c] ;  /* 0x00056c0001277983 */ /* 0x000ee20000300800 */
[----:B------:R-:W-:-:S03]  /*48880*/  MOV R110, R68 ;  /* 0x00000044006e7202 */ /* 0x000fc60000000f00 */
[----:B------:R-:W2:Y:S01]  /*48890*/  LDL.LU R40, [R1+0x570] ;  /* 0x0005700001287983 */ /* 0x000ea20000300800 */
[----:B------:R-:W-:-:S03]  /*488a0*/  IMAD.MOV.U32 R114, RZ, RZ, R69 ;  /* 0x000000ffff727224 */ /* 0x000fc600078e0045 */
[----:B------:R-:W2:Y:S01]  /*488b0*/  LDL.LU R41, [R1+0x574] ;  /* 0x0005740001297983 */ /* 0x000ea20000300800 */
[----:B------:R-:W-:-:S03]  /*488c0*/  IMAD.MOV.U32 R115, RZ, RZ, R70 ;  /* 0x000000ffff737224 */ /* 0x000fc600078e0046 */
[----:B------:R-:W2:Y:S01]  /*488d0*/  LDL.LU R42, [R1+0x578] ;  /* 0x00057800012a7983 */ /* 0x000ea20000300800 */
[----:B------:R-:W-:-:S03]  /*488e0*/  MOV R10, R71 ;  /* 0x00000047000a7202 */ /* 0x000fc60000000f00 */
        /* <DEDUP_REMOVED lines=28> */
[----:B------:R-:W3:Y:S01]  /*48ab0*/  LDL.LU R143, [R1+0x64c] ;  /* 0x00064c00018f7983 */ /* 0x000ee20000300800 */
        /* <DEDUP_REMOVED lines=38> */
[----:B---3--:R-:W-:Y:S01]  /*48d20*/  HMMA.1688.F32.TF32 R140, R120, R12, R140 ;  /* 0x0000000c788c723c */ /* 0x008fe2000008108c */
[----:B------:R-:W-:Y:S04]  /*48d30*/  LDS R120, [R3+0x10180] ;  /* 0x0101800003787984 */ /* 0x000fe80000000800 */
[----:B------:R-:W-:Y:S04]  /*48d40*/  LDS R122, [R3+0x12180] ;  /* 0x01218000037a7984 */ /* 0x000fe80000000800 */
[----:B------:R-:W-:Y:S04]  /*48d50*/  LDS R121, [R240+0x10180] ;  /* 0x01018000f0797984 */ /* 0x000fe80000000800 */
[----:B------:R-:W1:Y:S10]  /*48d60*/  LDS R123, [R240+0x12180] ;  /* 0x01218000f07b7984 */ /* 0x000e740000000800 */
[----:B------:R-:W-:Y:S04]  /*48d70*/  STL.64 [R1+0xd20], R140 ;  /* 0x000d208c01007387 */ /* 0x000fe80000100a00 */
[----:B------:R-:W-:Y:S04]  /*48d80*/  STL.64 [R1+0xd28], R142 ;  /* 0x000d288e01007387 */ /* 0x000fe80000100a00 */
[----:B------:R-:W-:Y:S04]  /*48d90*/  STL.64 [R1+0x680], R136 ;  /* 0x0006808801007387 */ /* 0x000fe80000100a00 */
[----:B------:R4:W-:Y:S02]  /*48da0*/  STL.64 [R1+0x688], R138 ;  /* 0x0006888a01007387 */ /* 0x0009e40000100a00 */
[C---:B----4-:R-:W-:Y:S08]  /*48db0*/  HMMA.1688.F32.TF32 R136, R224.reuse, R116, R96 ;  /* 0x00000074e088723c */ /* 0x050ff00000081060 */
[C---:B------:R-:W-:Y:S08]  /*48dc0*/  HMMA.1688.F32.TF32 R96, R224.reuse, R112, R92 ;  /* 0x00000070e060723c */ /* 0x040ff0000008105c */
[C---:B------:R-:W-:Y:S08]  /*48dd0*/  HMMA.1688.F32.TF32 R92, R224.reuse, R8, R88 ;  /* 0x00000008e05c723c */ /* 0x040ff00000081058 */
[C---:B------:R-:W-:Y:S08]  /*48de0*/  HMMA.1688.F32.TF32 R88, R224.reuse, R4, R84 ;  /* 0x00000004e058723c */ /* 0x040ff00000081054 */
[C---:B------:R-:W-:Y:S08]  /*48df0*/  HMMA.1688.F32.TF32 R84, R224.reuse, R108, R80 ;  /* 0x0000006ce054723c */ /* 0x040ff00000081050 */
[C---:B------:R-:W-:Y:S08]  /*48e00*/  HMMA.1688.F32.TF32 R80, R224.reuse, R64, R76 ;  /* 0x00000040e050723c */ /* 0x040ff0000008104c */
[C---:B------:R-:W-:Y:S08]  /*48e10*/  HMMA.1688.F32.TF32 R76, R224.reuse, R60, R72 ;  /* 0x0000003ce04c723c */ /* 0x040ff00000081048 */
[C---:B------:R-:W-:Y:S01]  /*48e20*/  HMMA.1688.F32.TF32 R72, R224.reuse, R56, R68 ;  /* 0x00000038e048723c */ /* 0x040fe20000081044 */
[----:B------:R-:W-:Y:S07]  /*48e30*/  STL.64 [R1+0xd00], R136 ;  /* 0x000d008801007387 */ /* 0x000fee0000100a00 */
        /* <DEDUP_REMOVED lines=43> */
[----:B------:R-:W1:Y:S01]  /*490f0*/  LDS R227, [R240+0x12200] ;  /* 0x01220000f0e37984 */ /* 0x000e620000000800 */
[C---:B--2---:R-:W-:Y:S08]  /*49100*/  HMMA.1688.F32.TF32 R32, R120.reuse, R112, R216 ;  /* 0x000000707820723c */ /* 0x044ff000000810d8 */
[C---:B------:R-:W-:Y:S07]  /*49110*/  HMMA.1688.F32.TF32 R40, R120.reuse, R8, R220 ;  /* 0x000000087828723c */ /* 0x040fee00000810dc */
[----:B------:R-:W-:Y:S04]  /*49120*/  STL.64 [R1+0xaa0], R36 ;  /* 0x000aa02401007387 */ /* 0x000fe80000100a00 */
[----:B------:R2:W-:Y:S04]  /*49130*/  STL.64 [R1+0xaa8], R38 ;  /* 0x000aa82601007387 */ /* 0x0005e80000100a00 */
[----:B------:R-:W-:Y:S04]  /*49140*/  STL.64 [R1+0xa90], R32 ;  /* 0x000a902001007387 */ /* 0x000fe80000100a00 */
[----:B------:R3:W-:Y:S01]  /*49150*/  STL.64 [R1+0xa98], R34 ;  /* 0x000a982201007387 */ /* 0x0007e20000100a00 */
[C---:B--2---:R-:W-:Y:S08]  /*49160*/  HMMA.1688.F32.TF32 R36, R120.reuse, R4, R236 ;  /* 0x000000047824723c */ /* 0x044ff000000810ec */
[C---:B---3--:R-:W-:Y:S01]  /*49170*/  HMMA.1688.F32.TF32 R32, R120.reuse, R108, R248 ;  /* 0x0000006c7820723c */ /* 0x048fe200000810f8 */
        /* <DEDUP_REMOVED lines=122> */
[C---:B------:R-:W-:Y:S11]  /*49920*/  HMMA.1688.F32.TF32 R144, R120.reuse, R56, R144 ;  /* 0x000000387890723c */ /* 0x040ff60000081090 */
[----:B------:R-:W-:Y:S04]  /*49930*/  @!UPT UIADD3 URZ, URZ, URZ, URZ ;  /* 0x0000003f3f3ff290 */ /* 0x000fe8000fffe03f */
[----:B------:R-:W-:Y:S04]  /*49940*/  STL.64 [R1+0xa30], R152 ;  /* 0x000a309801007387 */ /* 0x000fe80000100a00 */
[----:B------:R1:W-:Y:S01]  /*49950*/  STL.64 [R1+0xa38], R154 ;  /* 0x000a389a01007387 */ /* 0x0003e20000100a00 */
[C---:B------:R-:W-:Y:S03]  /*49960*/  HMMA.1688.F32.TF32 R136, R120.reuse, R24, R136 ;  /* 0x000000187888723c */ /* 0x040fe60000081088 */
[----:B-1----:R-:W2:Y:S04]  /*49970*/  LDL.LU.64 R154, [R1+0x3a78] ;  /* 0x003a7800019a7983 */ /* 0x002ea80000300a00 */
[----:B------:R-:W2:Y:S04]  /*49980*/  LDL.LU.64 R152, [R1+0x3a70] ;  /* 0x003a700001987983 */ /* 0x000ea80000300a00 */
[----:B------:R-:W-:Y:S01]  /*49990*/  STL.64 [R1+0xa20], R148 ;  /* 0x000a209401007387 */ /* 0x000fe20000100a00 */
[----:B------:R-:W-:Y:S03]  /*499a0*/  HMMA.1688.F32.TF32 R84, R120, R244, R84 ;  /* 0x000000f47854723c */ /* 0x000fe60000081054 */
[----:B------:R1:W-:Y:S04]  /*499b0*/  STL.64 [R1+0xa28], R150 ;  /* 0x000a289601007387 */ /* 0x0003e80000100a00 */
[----:B------:R-:W-:Y:S04]  /*499c0*/  LDS R120, [R3+0x10280] ;  /* 0x0102800003787984 */ /* 0x000fe80000000800 */
[----:B------:R-:W-:Y:S04]  /*499d0*/  LDS R122, [R3+0x12280] ;  /* 0x01228000037a7984 */ /* 0x000fe80000000800 */
[----:B-1----:R-:W3:Y:S04]  /*499e0*/  LDL.LU.64 R150, [R1+0x3a68] ;  /* 0x003a680001967983 */ /* 0x002ee80000300a00 */
[----:B------:R-:W3:Y:S04]  /*499f0*/  LDL.LU.64 R148, [R1+0x3a60] ;  /* 0x003a600001947983 */ /* 0x000ee80000300a00 */
[----:B------:R-:W-:Y:S04]  /*49a00*/  STL.64 [R1+0xa10], R144 ;  /* 0x000a109001007387 */ /* 0x000fe80000100a00 */
[----:B------:R1:W-:Y:S04]  /*49a10*/  STL.64 [R1+0xa18], R146 ;  /* 0x000a189201007387 */ /* 0x0003e80000100a00 */
[----:B------:R-:W-:Y:S04]  /*49a20*/  LDS R121, [R240+0x10280] ;  /* 0x01028000f0797984 */ /* 0x000fe80000000800 */
[----:B------:R-:W4:Y:S04]  /*49a30*/  LDS R123, [R240+0x12280] ;  /* 0x01228000f07b7984 */ /* 0x000f280000000800 */
        /* <DEDUP_REMOVED lines=23> */
[C---:B----4-:R-:W-:Y:S08]  /*49bb0*/  HMMA.1688.F32.TF32 R84, R224.reuse, R112, R76 ;  /* 0x00000070e054723c */ /* 0x050ff0000008104c */
        /* <DEDUP_REMOVED lines=29> */
[C---:B----4-:R-:W-:Y:S08]  /*49d90*/  HMMA.1688.F32.TF32 R36, R224.reuse, R24, R100 ;  /* 0x00000018e024723c */ /* 0x050ff00000081064 */
        /* <DEDUP_REMOVED lines=9> */
[----:B-1----:R-:W-:Y:S01]  /*49e30*/  HMMA.1688.F32.TF32 R32, R224, R244, R236 ;  /* 0x000000f4e020723c */ /* 0x002fe200000810ec */
[----:B------:R-:W-:Y:S04]  /*49e40*/  LDS R224, [R3+0x10300] ;  /* 0x0103000003e07984 */ /* 0x000fe80000000800 */
[----:B------:R-:W-:Y:S04]  /*49e50*/  LDS R226, [R3+0x12300] ;  /* 0x0123000003e27984 */ /* 0x000fe80000000800 */
[----:B------:R-:W-:Y:S04]  /*49e60*/  STL.64 [R1+0x8a0], R40 ;  /* 0x0008a02801007387 */ /* 0x000fe80000100a00 */
[----:B------:R-:W-:Y:S04]  /*49e70*/  STL.64 [R1+0x8a8], R42 ;  /* 0x0008a82a01007387 */ /* 0x000fe80000100a00 */
[----:B------:R-:W4:Y:S04]  /*49e80*/  LDL.LU R212, [R1+0x130] ;  /* 0x0001300001d47983 */ /* 0x000f280000300800 */
[----:B------:R1:W-:Y:S04]  /*49e90*/  STL.64 [R1+0x890], R36 ;  /* 0x0008902401007387 */ /* 0x0003e80000100a00 */
[----:B------:R1:W-:Y:S04]  /*49ea0*/  STL.64 [R1+0x898], R38 ;  /* 0x0008982601007387 */ /* 0x0003e80000100a00 */
[----:B------:R1:W-:Y:S04]  /*49eb0*/  STL.64 [R1+0x880], R32 ;  /* 0x0008802001007387 */ /* 0x0003e80000100a00 */
[----:B------:R1:W-:Y:S04]  /*49ec0*/  STL.64 [R1+0x888], R34 ;  /* 0x0008882201007387 */ /* 0x0003e80000100a00 */
        /* <DEDUP_REMOVED lines=76> */
[----:B------:R-:W1:Y:S01]  /*4a390*/  LDS R227, [R240+0x12300] ;  /* 0x01230000f0e37984 */ /* 0x000e620000000800 */
[----:B--2---:R-:W-:Y:S01]  /*4a3a0*/  IMAD.MOV.U32 R233, RZ, RZ, R250 ;  /* 0x000000ffffe97224 */ /* 0x004fe200078e00fa */
[----:B------:R-:W-:Y:S01]  /*4a3b0*/  MOV R234, R251 ;  /* 0x000000fb00ea7202 */ /* 0x000fe20000000f00 */
[----:B------:R-:W-:Y:S01]  /*4a3c0*/  IMAD.MOV.U32 R235, RZ, RZ, R248 ;  /* 0x000000ffffeb7224 */ /* 0x000fe200078e00f8 */
[C---:B---3--:R-:W-:Y:S08]  /*4a3d0*/  HMMA.1688.F32.TF32 R96, R120.reuse, R112, R88 ;  /* 0x000000707860723c */ /* 0x048ff00000081058 */
[C---:B------:R-:W-:Y:S08]  /*4a3e0*/  HMMA.1688.F32.TF32 R88, R120.reuse, R4, R80 ;  /* 0x000000047858723c */ /* 0x040ff00000081050 */
[C---:B----4-:R-:W-:Y:S08]  /*4a3f0*/  HMMA.1688.F32.TF32 R136, R120.reuse, R116, R92 ;  /* 0x000000747888723c */ /* 0x050ff0000008105c */
        /* <DEDUP_REMOVED lines=47> */
[----:B------:R-:W2:Y:S04]  /*4a6f0*/  LDL.LU R232, [R1] ;  /* 0x0000000001e87983 */ /* 0x000ea80000300800 */
[----:B------:R-:W-:Y:S01]  /*4a700*/  LDS R121, [R240+0x10380] ;  /* 0x01038000f0797984 */ /* 0x000fe20000000800 */
[C---:B-1----:R-:W-:Y:S03]  /*4a710*/  HMMA.1688.F32.TF32 R32, R224.reuse, R116, R216 ;  /* 0x00000074e020723c */ /* 0x042fe600000810d8 */
[----:B------:R-:W1:Y:S11]  /*4a720*/  LDS R123, [R240+0x12380] ;  /* 0x01238000f07b7984 */ /* 0x000e760000000800 */
[----:B------:R-:W-:Y:S09]  /*4a730*/  @!UPT UIADD3 URZ, URZ, URZ, URZ ;  /* 0x0000003f3f3ff290 */ /* 0x000ff2000fffe03f */
[----:B------:R-:W-:Y:S04]  /*4a740*/  STL.64 [R1+0x760], R32 ;  /* 0x0007602001007387 */ /* 0x000fe80000100a00 */
[----:B------:R3:W-:Y:S04]  /*4a750*/  STL.64 [R1+0x768], R34 ;  /* 0x0007682201007387 */ /* 0x0007e80000100a00 */
[----:B------:R-:W4:Y:S04]  /*4a760*/  LDL.LU R250, [R1+0x3a28] ;  /* 0x003a280001fa7983 */ /* 0x000f280000300800 */
[----:B------:R-:W2:Y:S04]  /*4a770*/  LDL.LU R251, [R1+0x3a24] ;  /* 0x003a240001fb7983 */ /* 0x000ea80000300800 */
[----:B------:R-:W2:Y:S01]  /*4a780*/  LDL.LU R248, [R1+0x3a20] ;  /* 0x003a200001f87983 */ /* 0x000ea20000300800 */
[C---:B------:R-:W-:Y:S08]  /*4a790*/  HMMA.1688.F32.TF32 R36, R224.reuse, R112, R220 ;  /* 0x00000070e024723c */ /* 0x040ff000000810dc */
[----:B---3--:R-:W-:Y:S01]  /*4a7a0*/  HMMA.1688.F32.TF32 R32, R224, R8, R236 ;  /* 0x00000008e020723c */ /* 0x008fe200000810ec */
[----:B------:R-:W-:Y:S11]  /*4a7b0*/  IMAD.MOV.U32 R220, RZ, RZ, R249 ;  /* 0x000000ffffdc7224 */ /* 0x000ff600078e00f9 */
[----:B------:R-:W-:Y:S03]  /*4a7c0*/  @!UPT UIADD3 URZ, URZ, URZ, URZ ;  /* 0x0000003f3f3ff290 */ /* 0x000fe6000fffe03f */
[----:B------:R3:W-:Y:S04]  /*4a7d0*/  STL.64 [R1+0x750], R36 ;  /* 0x0007502401007387 */ /* 0x0007e80000100a00 */
[----:B------:R1:W-:Y:S04]  /*4a7e0*/  STL.64 [R1+0x758], R38 ;  /* 0x0007582601007387 */ /* 0x0003e80000100a00 */
[----:B------:R-:W3:Y:S04]  /*4a7f0*/  LDL.LU R249, [R1+0x3a1c] ;  /* 0x003a1c0001f97983 */ /* 0x000ee80000300800 */
[----:B------:R1:W-:Y:S04]  /*4a800*/  STL.64 [R1+0x740], R32 ;  /* 0x0007402001007387 */ /* 0x0003e80000100a00 */
[----:B------:R1:W-:Y:S01]  /*4a810*/  STL.64 [R1+0x748], R34 ;  /* 0x0007482201007387 */ /* 0x0003e20000100a00 */
[----:B----4-:R-:W-:Y:S01]  /*4a820*/  IMAD.MOV.U32 R223, RZ, RZ, R250 ;  /* 0x000000ffffdf7224 */ /* 0x010fe200078e00fa */
[----:B--2---:R-:W-:-:S02]  /*4a830*/  MOV R221, R251 ;  /* 0x000000fb00dd7202 */ /* 0x004fc40000000f00 */
[----:B------:R-:W2:Y:S01]  /*4a840*/  LDL.LU R251, [R1+0x3a18] ;  /* 0x003a180001fb7983 */ /* 0x000ea20000300800 */
[----:B------:R-:W-:-:S03]  /*4a850*/  IMAD.MOV.U32 R222, RZ, RZ, R248 ;  /* 0x000000ffffde7224 */ /* 0x000fc600078e00f8 */
[----:B------:R-:W4:Y:S04]  /*4a860*/  LDL.LU R248, [R1+0x3a14] ;  /* 0x003a140001f87983 */ /* 0x000f280000300800 */
[----:B------:R-:W4:Y:S04]  /*4a870*/  LDL.LU R250, [R1+0x3a10] ;  /* 0x003a100001fa7983 */ /* 0x000f280000300800 */
[----:B------:R-:W4:Y:S04]  /*4a880*/  LDL.LU R216, [R1+0x40] ;  /* 0x0000400001d87983 */ /* 0x000f280000300800 */
[----:B------:R-:W4:Y:S04]  /*4a890*/  LDL.LU R217, [R1+0x44] ;  /* 0x0000440001d97983 */ /* 0x000f280000300800 */
[----:B------:R-:W4:Y:S04]  /*4a8a0*/  LDL.LU R218, [R1+0x48] ;  /* 0x0000480001da7983 */ /* 0x000f280000300800 */
[----:B------:R-:W4:Y:S01]  /*4a8b0*/  LDL.LU R219, [R1+0x4c] ;  /* 0x00004c0001db7983 */ /* 0x000f220000300800 */
[----:B---3--:R-:W-:Y:S01]  /*4a8c0*/  MOV R215, R249 ;  /* 0x000000f900d77202 */ /* 0x008fe20000000f00 */
[----:B--2---:R-:W-:Y:S01]  /*4a8d0*/  IMAD.MOV.U32 R214, RZ, RZ, R251 ;  /* 0x000000ffffd67224 */ /* 0x004fe200078e00fb */
[----:B----4-:R-:W-:-:S02]  /*4a8e0*/  MOV R212, R248 ;  /* 0x000000f800d47202 */ /* 0x010fc40000000f00 */
        /* <DEDUP_REMOVED lines=11> */
[----:B---3--:R-:W-:Y:S02]  /*4a9a0*/  IMAD.MOV.U32 R125, RZ, RZ, R250 ;  /* 0x000000ffff7d7224 */ /* 0x008fe400078e00fa */
[----:B----4-:R-:W-:Y:S01]  /*4a9b0*/  IMAD.MOV.U32 R124, RZ, RZ, R251 ;  /* 0x000000ffff7c7224 */ /* 0x010fe200078e00fb */
[----:B------:R-:W-:Y:S02]  /*4a9c0*/  MOV R126, R249 ;  /* 0x000000f9007e7202 */ /* 0x000fe40000000f00 */
        /* <DEDUP_REMOVED lines=83> */
[----:B------:R-:W-:Y:S04]  /*4af00*/  STL.64 [R1+0x720], R96 ;  /* 0x0007206001007387 */ /* 0x000fe80000100a00 */
[----:B------:R1:W-:Y:S01]  /*4af10*/  STL.64 [R1+0x728], R98 ;  /* 0x0007286201007387 */ /* 0x0003e20000100a00 */
[----:B------:R-:W-:Y:S03]  /*4af20*/  HMMA.1688.F32.TF32 R40, R224, R16, R40 ;  /* 0x00000010e028723c */ /* 0x000fe60000081028 */
        /* <DEDUP_REMOVED lines=51> */
[----:B------:R-:W-:Y:S08]  /*4b260*/  HMMA.1688.F32.TF32 R236, R120, R48, R236 ;  /* 0x0000003078ec723c */ /* 0x000ff000000810ec */
[----:B--2---:R-:W-:Y:S01]  /*4b270*/  HMMA.1688.F32.TF32 R224, R224, R244, R248 ;  /* 0x000000f4e0e0723c */ /* 0x004fe200000810f8 */
[----:B------:R-:W2:Y:S11]  /*4b280*/  LDL.LU R248, [R1+0x10] ;  /* 0x0000100001f87983 */ /* 0x000eb60000300800 */
[----:B------:R-:W-:Y:S11]  /*4b290*/  @!UPT UIADD3 URZ, URZ, URZ, URZ ;  /* 0x0000003f3f3ff290 */ /* 0x000ff6000fffe03f */
[----:B------:R-:W-:Y:S04]  /*4b2a0*/  STL.64 [R1+0x660], R224 ;  /* 0x000660e001007387 */ /* 0x000fe80000100a00 */
[----:B------:R-:W-:Y:S04]  /*4b2b0*/  STL.64 [R1+0x668], R226 ;  /* 0x000668e201007387 */ /* 0x000fe80000100a00 */
[----:B------:R-:W2:Y:S04]  /*4b2c0*/  LDL.LU R249, [R1+0x14] ;  /* 0x0000140001f97983 */ /* 0x000ea80000300800 */
[----:B------:R-:W2:Y:S04]  /*4b2d0*/  LDL.LU R250, [R1+0x18] ;  /* 0x0000180001fa7983 */ /* 0x000ea80000300800 */
[----:B------:R-:W2:Y:S04]  /*4b2e0*/  LDL.LU R251, [R1+0x1c] ;  /* 0x00001c0001fb7983 */ /* 0x000ea80000300800 */
[----:B------:R-:W-:Y:S04]  /*4b2f0*/  STL.64 [R1+0x650], R36 ;  /* 0x0006502401007387 */ /* 0x000fe80000100a00 */
        /* <DEDUP_REMOVED lines=8> */
[----:B------:R-:W3:Y:S04]  /*4b380*/  LDS R227, [R240+0x12400] ;  /* 0x01240000f0e37984 */ /* 0x000ee80000000800 */
        /* <DEDUP_REMOVED lines=33> */
[----:B------:R-:W4:Y:S01]  /*4b5a0*/  LDL.LU.64 R236, [R1+0x38a0] ;  /* 0x0038a00001ec7983 */ /* 0x000f220000300a00 */
[C---:B--2---:R-:W-:Y:S11]  /*4b5b0*/  HMMA.1688.F32.TF32 R248, R120.reuse, R28, R248 ;  /* 0x0000001c78f8723c */ /* 0x044ff600000810f8 */
[----:B------:R-:W-:Y:S11]  /*4b5c0*/  @!UPT UIADD3 URZ, URZ, URZ, URZ ;  /* 0x0000003f3f3ff290 */ /* 0x000ff6000fffe03f */
[----:B------:R-:W-:Y:S01]  /*4b5d0*/  @!UPT UIADD3 URZ, URZ, URZ, URZ ;  /* 0x0000003f3f3ff290 */ /* 0x000fe2000fffe03f */
[----:B------:R-:W-:Y:S04]  /*4b5e0*/  STL.64 [R1+0x5b0], R248 ;  /* 0x0005b0f801007387 */ /* 0x000fe80000100a00 */
[----:B------:R1:W-:Y:S02]  /*4b5f0*/  STL.64 [R1+0x5b8], R250 ;  /* 0x0005b8fa01007387 */ /* 0x0003e40000100a00 */
[----:B-1----:R-:W-:Y:S11]  /*4b600*/  HMMA.1688.F32.TF32 R248, R120, R24, R232 ;  /* 0x0000001878f8723c */ /* 0x002ff600000810e8 */
[----:B------:R-:W-:Y:S11]  /*4b610*/  @!UPT UIADD3 URZ, URZ, URZ, URZ ;  /* 0x0000003f3f3ff290 */ /* 0x000ff6000fffe03f */
[----:B------:R-:W-:Y:S01]  /*4b620*/  @!UPT UIADD3 URZ, URZ, URZ, URZ ;  /* 0x0000003f3f3ff290 */ /* 0x000fe2000fffe03f */
[----:B------:R1:W-:Y:S04]  /*4b630*/  STL.64 [R1+0x5a0], R248 ;  /* 0x0005a0f801007387 */ /* 0x0003e80000100a00 */
[----:B------:R2:W-:Y:S01]  /*4b640*/  STL.64 [R1+0x5a8], R250 ;  /* 0x0005a8fa01007387 */ /* 0x0005e20000100a00 */
[C---:B---3--:R-:W-:Y:S08]  /*4b650*/  HMMA.1688.F32.TF32 R36, R224.reuse, R64, R36 ;  /* 0x00000040e024723c */ /* 0x048ff00000081024 */
[----:B----4-:R-:W-:Y:S08]  /*4b660*/  HMMA.1688.F32.TF32 R124, R224, R8, R124 ;  /* 0x00000008e07c723c */ /* 0x010ff0000008107c */
[C---:B------:R-:W-:Y:S08]  /*4b670*/  HMMA.1688.F32.TF32 R212, R120.reuse, R244, R212 ;  /* 0x000000f478d4723c */ /* 0x040ff000000810d4 */
[C---:B------:R-:W-:Y:S08]  /*4b680*/  HMMA.1688.F32.TF32 R216, R120.reuse, R12, R216 ;  /* 0x0000000c78d8723c */ /* 0x040ff000000810d8 */
[C---:B------:R-:W-:Y:S08]  /*4b690*/  HMMA.1688.F32.TF32 R220, R120.reuse, R16, R220 ;  /* 0x0000001078dc723c */ /* 0x040ff000000810dc */
[----:B------:R-:W-:Y:S01]  /*4b6a0*/  HMMA.1688.F32.TF32 R232, R120, R20, R236 ;  /* 0x0000001478e8723c */ /* 0x000fe200000810ec */
[----:B-1----:R-:W-:Y:S01]  /*4b6b0*/  IMAD.MOV.U32 R248, RZ, RZ, R197 ;  /* 0x000000fffff87224 */ /* 0x002fe200078e00c5 */
[----:B------:R-:W-:Y:S01]  /*4b6c0*/  MOV R249, R198 ;  /* 0x000000c600f97202 */ /* 0x000fe20000000f00 */
[----:B--2---:R-:W-:Y:S01]  /*4b6d0*/  IMAD.MOV.U32 R250, RZ, RZ, R188 ;  /* 0x000000fffffa7224 */ /* 0x004fe200078e00bc */
[----:B------:R-:W-:Y:S01]  /*4b6e0*/  LDS R120, [R3+0x10480] ;  /* 0x0104800003787984 */ /* 0x000fe20000000800 */
[----:B------:R-:W-:-:S03]  /*4b6f0*/  IMAD.MOV.U32 R251, RZ, RZ, R189 ;  /* 0x000000fffffb7224 */ /* 0x000fc600078e00bd */
[----:B------:R-:W-:Y:S04]  /*4b700*/  LDS R122, [R3+0x12480] ;  /* 0x01248000037a7984 */ /* 0x000fe80000000800 */
[----:B------:R-:W-:Y:S04]  /*4b710*/  LDS R121, [R240+0x10480] ;  /* 0x01048000f0797984 */ /* 0x000fe80000000800 */
[----:B------:R-:W-:Y:S07]  /*4b720*/  LDS R123, [R240+0x12480] ;  /* 0x01248000f07b7984 */ /* 0x000fee0000000800 */
[----:B------:R-:W-:Y:S04]  /*4b730*/  STL.64 [R1+0x590], R232 ;  /* 0x000590e801007387 */ /* 0x000fe80000100a00 */
[----:B------:R-:W-:Y:S04]  /*4b740*/  STL.64 [R1+0x598], R234 ;  /* 0x000598ea01007387 */ /* 0x000fe80000100a00 */
[----:B------:R-:W-:Y:S04]  /*4b750*/  STL.64 [R1+0x580], R220 ;  /* 0x000580dc01007387 */ /* 0x000fe80000100a00 */
[----:B------:R-:W-:Y:S04]  /*4b760*/  STL.64 [R1+0x588], R222 ;  /* 0x000588de01007387 */ /* 0x000fe80000100a00 */
[----:B------:R-:W-:Y:S04]  /*4b770*/  STL.64 [R1+0x570], R216 ;  /* 0x000570d801007387 */ /* 0x000fe80000100a00 */
[----:B------:R-:W-:Y:S04]  /*4b780*/  STL.64 [R1+0x578], R218 ;  /* 0x000578da01007387 */ /* 0x000fe80000100a00 */
[----:B------:R-:W-:Y:S04]  /*4b790*/  STL.64 [R1+0x560], R212 ;  /* 0x000560d401007387 */ /* 0x000fe80000100a00 */
[----:B------:R1:W-:Y:S01]  /*4b7a0*/  STL.64 [R1+0x568], R214 ;  /* 0x000568d601007387 */ /* 0x0003e20000100a00 */
[----:B------:R-:W-:Y:S01]  /*4b7b0*/  MOV R236, R190 ;  /* 0x000000be00ec7202 */ /* 0x000fe20000000f00 */
[----:B------:R-:W-:Y:S01]  /*4b7c0*/  IMAD.MOV.U32 R237, RZ, RZ, R184 ;  /* 0x000000ffffed7224 */ /* 0x000fe200078e00b8 */
[----:B------:R-:W-:Y:S01]  /*4b7d0*/  MOV R239, R186 ;  /* 0x000000ba00ef7202 */ /* 0x000fe20000000f00 */
[----:B------:R-:W-:Y:S01]  /*4b7e0*/  IMAD.MOV.U32 R238, RZ, RZ, R185 ;  /* 0x000000ffffee7224 */ /* 0x000fe200078e00b9 */
[----:B------:R-:W-:Y:S04]  /*4b7f0*/  LDS R232, [R3+0x10500] ;  /* 0x0105000003e87984 */ /* 0x000fe80000000800 */
[----:B------:R-:W-:Y:S01]  /*4b800*/  LDS R234, [R3+0x12500] ;  /* 0x0125000003ea7984 */ /* 0x000fe20000000800 */
[C---:B-1----:R-:W-:Y:S03]  /*4b810*/  HMMA.1688.F32.TF32 R212, R224.reuse, R116, R100 ;  /* 0x00000074e0d4723c */ /* 0x042fe60000081064 */
[----:B------:R-:W-:Y:S04]  /*4b820*/  LDS R233, [R240+0x10500] ;  /* 0x01050000f0e97984 */ /* 0x000fe80000000800 */
[----:B------:R-:W1:Y:S01]  /*4b830*/  LDS R235, [R240+0x12500] ;  /* 0x01250000f0eb7984 */ /* 0x000e620000000800 */
[C---:B------:R-:W-:Y:S08]  /*4b840*/  HMMA.1688.F32.TF32 R100, R224.reuse, R112, R104 ;  /* 0x00000070e064723c */ /* 0x040ff00000081068 */
[C---:B------:R-:W-:Y:S07]  /*4b850*/  HMMA.1688.F32.TF32 R104, R224.reuse, R4, R128 ;  /* 0x00000004e068723c */ /* 0x040fee0000081080 */
[----:B------:R-:W-:Y:S04]  /*4b860*/  STL.64 [R1+0x550], R212 ;  /* 0x000550d401007387 */ /* 0x000fe80000100a00 */
[----:B------:R-:W-:Y:S04]  /*4b870*/  STL.64 [R1+0x558], R214 ;  /* 0x000558d601007387 */ /* 0x000fe80000100a00 */
[----:B------:R-:W-:Y:S04]  /*4b880*/  STL.64 [R1+0x540], R100 ;  /* 0x0005406401007387 */ /* 0x000fe80000100a00 */
[----:B------:R2:W-:Y:S02]  /*4b890*/  STL.64 [R1+0x548], R102 ;  /* 0x0005486601007387 */ /* 0x0005e40000100a00 */
[C---:B--2---:R-:W-:Y:S08]  /*4b8a0*/  HMMA.1688.F32.TF32 R100, R224.reuse, R108, R32 ;  /* 0x0000006ce064723c */ /* 0x044ff00000081020 */
[C---:B------:R-:W-:Y:S01]  /*4b8b0*/  HMMA.1688.F32.TF32 R32, R224.reuse, R60, R40 ;  /* 0x0000003ce020723c */ /* 0x040fe20000081028 */
        /* <DEDUP_REMOVED lines=8> */
[----:B------:R2:W-:Y:S04]  /*4b940*/  STL.64 [R1+0x4f8], R38 ;  /* 0x0004f82601007387 */ /* 0x0005e80000100a00 */
[----:B------:R-:W-:Y:S04]  /*4b950*/  STL.64 [R1+0x4e0], R32 ;  /* 0x0004e02001007387 */ /* 0x000fe80000100a00 */
[----:B------:R3:W-:Y:S01]  /*4b960*/  STL.64 [R1+0x4e8], R34 ;  /* 0x0004e82201007387 */ /* 0x0007e20000100a00 */
[C---:B--2---:R-:W-:Y:S08]  /*4b970*/  HMMA.1688.F32.TF32 R36, R224.reuse, R52, R68 ;  /* 0x00000034e024723c */ /* 0x044ff00000081044 */
[C---:B---3--:R-:W-:Y:S01]  /*4b980*/  HMMA.1688.F32.TF32 R32, R224.reuse, R48, R72 ;  /* 0x00000030e020723c */ /* 0x048fe20000081048 */
[----:B------:R-:W-:Y:S04]  /*4b990*/  STL.64 [R1+0x4d0], R40 ;  /* 0x0004d02801007387 */ /* 0x000fe80000100a00 */
[----:B------:R2:W-:Y:S10]  /*4b9a0*/  STL.64 [R1+0x4d8], R42 ;  /* 0x0004d82a01007387 */ /* 0x0005f40000100a00 */
[----:B------:R-:W-:Y:S01]  /*4b9b0*/  STL.64 [R1+0x4c0], R36 ;  /* 0x0004c02401007387 */ /* 0x000fe20000100a00 */
[C---:B--2---:R-:W-:Y:S03]  /*4b9c0*/  HMMA.1688.F32.TF32 R40, R224.reuse, R28, R76 ;  /* 0x0000001ce028723c */ /* 0x044fe6000008104c */
[----:B------:R2:W-:Y:S04]  /*4b9d0*/  STL.64 [R1+0x4c8], R38 ;  /* 0x0004c82601007387 */ /* 0x0005e80000100a00 */
[----:B------:R-:W-:Y:S04]  /*4b9e0*/  STL.64 [R1+0x4b0], R32 ;  /* 0x0004b02001007387 */ /* 0x000fe80000100a00 */
[----:B------:R3:W-:Y:S01]  /*4b9f0*/  STL.64 [R1+0x4b8], R34 ;  /* 0x0004b82201007387 */ /* 0x0007e20000100a00 */
[----:B--2---:R-:W-:Y:S01]  /*4ba00*/  HMMA.1688.F32.TF32 R36, R224, R24, R80 ;  /* 0x00000018e024723c */ /* 0x004fe20000081050 */
[----:B------:R-:W-:Y:S01]  /*4ba10*/  IMAD.MOV.U32 R216, RZ, RZ, R187 ;  /* 0x000000ffffd87224 */ /* 0x000fe200078e00bb */
[----:B------:R-:W-:Y:S01]  /*4ba20*/  MOV R218, R181 ;  /* 0x000000b500da7202 */ /* 0x000fe20000000f00 */
[----:B------:R-:W-:-:S02]  /*4ba30*/  IMAD.MOV.U32 R217, RZ, RZ, R180 ;  /* 0x000000ffffd97224 */ /* 0x000fc400078e00b4 */
[----:B------:R-:W-:Y:S01]  /*4ba40*/  IMAD.MOV.U32 R220, RZ, RZ, R183 ;  /* 0x000000ffffdc7224 */ /* 0x000fe200078e00b7 */
[----:B------:R-:W-:Y:S01]  /*4ba50*/  MOV R221, R191 ;  /* 0x000000bf00dd7202 */ /* 0x000fe20000000f00 */
[----:B------:R-:W-:Y:S01]  /*4ba60*/  IMAD.MOV.U32 R219, RZ, RZ, R182 ;  /* 0x000000ffffdb7224 */ /* 0x000fe200078e00b6 */
[----:B---3--:R-:W-:Y:S03]  /*4ba70*/  HMMA.1688.F32.TF32 R32, R224, R20, R84 ;  /* 0x00000014e020723c */ /* 0x008fe60000081054 */
[----:B------:R-:W-:Y:S04]  /*4ba80*/  STL.64 [R1+0x4a0], R40 ;  /* 0x0004a02801007387 */ /* 0x000fe80000100a00 */
[----:B------:R2:W-:Y:S01]  /*4ba90*/  STL.64 [R1+0x4a8], R42 ;  /* 0x0004a82a01007387 */ /* 0x0005e20000100a00 */
[----:B------:R-:W-:-:S02]  /*4baa0*/  IMAD.MOV.U32 R222, RZ, RZ, R199 ;  /* 0x000000ffffde7224 */ /* 0x000fc400078e00c7 */
[----:B------:R-:W-:Y:S01]  /*4bab0*/  IMAD.MOV.U32 R223, RZ, RZ, R135 ;  /* 0x000000ffffdf7224 */ /* 0x000fe200078e0087 */
[----:B-1----:R-:W-:Y:S01]  /*4bac0*/  HMMA.1688.F32.TF32 R44, R232, R116, R200 ;  /* 0x00000074e82c723c */ /* 0x002fe200000810c8 */
[----:B------:R-:W-:Y:S04]  /*4bad0*/  LDS R80, [R3+0x10680] ;  /* 0x0106800003507984 */ /* 0x000fe80000000800 */
[----:B------:R-:W-:Y:S03]  /*4bae0*/  LDS R82, [R3+0x12680] ;  /* 0x0126800003527984 */ /* 0x000fe60000000800 */
[C---:B--2---:R-:W-:Y:S01]  /*4baf0*/  HMMA.1688.F32.TF32 R40, R224.reuse, R16, R88 ;  /* 0x00000010e028723c */ /* 0x044fe20000081058 */
[----:B------:R-:W-:Y:S04]  /*4bb00*/  STL.64 [R1+0x490], R36 ;  /* 0x0004902401007387 */ /* 0x000fe80000100a00 */
        /* <DEDUP_REMOVED lines=8> */
[----:B------:R-:W-:Y:S08]  /*4bb90*/  STL.64 [R1+0x478], R42 ;  /* 0x0004782a01007387 */ /* 0x000ff00000100a00 */
[----:B------:R-:W-:Y:S04]  /*4bba0*/  STL.64 [R1+0x460], R36 ;  /* 0x0004602401007387 */ /* 0x000fe80000100a00 */
[----:B------:R1:W-:Y:S04]  /*4bbb0*/  STL.64 [R1+0x468], R38 ;  /* 0x0004682601007387 */ /* 0x0003e80000100a00 */
[----:B------:R-:W2:Y:S04]  /*4bbc0*/  LDL.LU R197, [R1+0x389c] ;  /* 0x00389c0001c57983 */ /* 0x000ea80000300800 */
[----:B------:R-:W-:Y:S04]  /*4bbd0*/  STL.64 [R1+0x450], R32 ;  /* 0x0004502001007387 */ /* 0x000fe80000100a00 */
[----:B------:R3:W-:Y:S04]  /*4bbe0*/  STL.64 [R1+0x458], R34 ;  /* 0x0004582201007387 */ /* 0x0007e80000100a00 */
[----:B------:R-:W2:Y:S04]  /*4bbf0*/  LDL.LU R198, [R1+0x3898] ;  /* 0x0038980001c67983 */ /* 0x000ea80000300800 */
[----:B------:R-:W4:Y:S04]  /*4bc00*/  LDL.LU R188, [R1+0x3894] ;  /* 0x0038940001bc7983 */ /* 0x000f280000300800 */
[----:B------:R-:W4:Y:S04]  /*4bc10*/  LDL.LU R189, [R1+0x3890] ;  /* 0x0038900001bd7983 */ /* 0x000f280000300800 */
[----:B------:R-:W4:Y:S04]  /*4bc20*/  LDL.LU R190, [R1+0x388c] ;  /* 0x00388c0001be7983 */ /* 0x000f280000300800 */
[----:B------:R-:W1:Y:S04]  /*4bc30*/  LDL.LU R184, [R1+0x3888] ;  /* 0x0038880001b87983 */ /* 0x000e680000300800 */
[----:B------:R-:W1:Y:S04]  /*4bc40*/  LDL.LU R185, [R1+0x3884] ;  /* 0x0038840001b97983 */ /* 0x000e680000300800 */
[----:B------:R-:W1:Y:S04]  /*4bc50*/  LDL.LU R186, [R1+0x3880] ;  /* 0x0038800001ba7983 */ /* 0x000e680000300800 */
[----:B------:R-:W1:Y:S04]  /*4bc60*/  LDL.LU R187, [R1+0x387c] ;  /* 0x00387c0001bb7983 */ /* 0x000e680000300800 */
        /* <DEDUP_REMOVED lines=8> */
[----:B------:R-:W4:Y:S04]  /*4bcf0*/  LDL.LU R191, [R1+0x3868] ;  /* 0x0038680001bf7983 */ /* 0x000f280000300800 */
[----:B------:R-:W2:Y:S04]  /*4bd00*/  LDL.LU R199, [R1+0x3864] ;  /* 0x0038640001c77983 */ /* 0x000ea80000300800 */
[----:B------:R-:W2:Y:S01]  /*4bd10*/  LDL.LU R135, [R1+0x3860] ;  /* 0x0038600001877983 */ /* 0x000ea20000300800 */
[C---:B-1----:R-:W-:Y:S08]  /*4bd20*/  HMMA.1688.F32.TF32 R36, R120.reuse, R112, R184 ;  /* 0x000000707824723c */ /* 0x042ff000000810b8 */
[C---:B---3--:R-:W-:Y:S08]  /*4bd30*/  HMMA.1688.F32.TF32 R32, R120.reuse, R116, R180 ;  /* 0x000000747820723c */ /* 0x048ff000000810b4 */
[C---:B----4-:R-:W-:Y:S11]  /*4bd40*/  HMMA.1688.F32.TF32 R40, R120.reuse, R8, R188 ;  /* 0x000000087828723c */ /* 0x050ff600000810bc */
[----:B------:R-:W-:Y:S04]  /*4bd50*/  @!UPT UIADD3 URZ, URZ, URZ, URZ ;  /* 0x0000003f3f3ff290 */ /* 0x000fe8000fffe03f */
[----:B------:R-:W-:Y:S04]  /*4bd60*/  STL.64 [R1+0x440], R32 ;  /* 0x0004402001007387 */ /* 0x000fe80000100a00 */
[----:B------:R2:W-:Y:S02]  /*4bd70*/  STL.64 [R1+0x448], R34 ;  /* 0x0004482201007387 */ /* 0x0005e40000100a00 */
[C---:B--2---:R-:W-:Y:S02]  /*4bd80*/  HMMA.1688.F32.TF32 R32, R120.reuse, R4, R196 ;  /* 0x000000047820723c */ /* 0x044fe400000810c4 */
        /* <DEDUP_REMOVED lines=15> */
[C---:B--2---:R-:W-:Y:S01]  /*4be80*/  HMMA.1688.F32.TF32 R40, R120.reuse, R52, R148 ;  /* 0x000000347828723c */ /* 0x044fe20000081094 */
[----:B------:R1:W-:Y:S07]  /*4be90*/  STL.64 [R1+0x3e8], R34 ;  /* 0x0003e82201007387 */ /* 0x0003ee0000100a00 */
[C---:B-1----:R-:W-:Y:S07]  /*4bea0*/  HMMA.1688.F32.TF32 R32, R120.reuse, R48, R152 ;  /* 0x000000307820723c */ /* 0x042fee0000081098 */
        /* <DEDUP_REMOVED lines=11> */
[----:B------:R-:W-:Y:S01]  /*4bf60*/  LDS R159, [R240+0x12700] ;  /* 0x01270000f09f7984 */ /* 0x000fe20000000800 */
[C---:B-1----:R-:W-:Y:S03]  /*4bf70*/  HMMA.1688.F32.TF32 R32, R120.reuse, R20, R164 ;  /* 0x000000147820723c */ /* 0x042fe600000810a4 */
[----:B------:R-:W-:Y:S04]  /*4bf80*/  STL.64 [R1+0x3a0], R36 ;  /* 0x0003a02401007387 */ /* 0x000fe80000100a00 */
[----:B------:R1:W-:Y:S04]  /*4bf90*/  STL.64 [R1+0x3a8], R38 ;  /* 0x0003a82601007387 */ /* 0x0003e80000100a00 */
[----:B------:R-:W-:Y:S04]  /*4bfa0*/  STL.64 [R1+0x390], R40 ;  /* 0x0003902801007387 */ /* 0x000fe80000100a00 */
[----:B------:R2:W-:Y:S01]  /*4bfb0*/  STL.64 [R1+0x398], R42 ;  /* 0x0003982a01007387 */ /* 0x0005e20000100a00 */
[C---:B-1----:R-:W-:Y:S07]  /*4bfc0*/  HMMA.1688.F32.TF32 R36, R120.reuse, R16, R168 ;  /* 0x000000107824723c */ /* 0x042fee00000810a8 */
[----:B------:R-:W-:Y:S01]  /*4bfd0*/  STL.64 [R1+0x380], R32 ;  /* 0x0003802001007387 */ /* 0x000fe20000100a00 */
[C---:B--2---:R-:W-:Y:S03]  /*4bfe0*/  HMMA.1688.F32.TF32 R40, R120.reuse, R12, R172 ;  /* 0x0000000c7828723c */ /* 0x044fe600000810ac */
[----:B------:R1:W-:Y:S05]  /*4bff0*/  STL.64 [R1+0x388], R34 ;  /* 0x0003882201007387 */ /* 0x0003ea0000100a00 */
[----:B-1----:R-:W-:Y:S07]  /*4c000*/  HMMA.1688.F32.TF32 R32, R120, R244, R176 ;  /* 0x000000f47820723c */ /* 0x002fee00000810b0 */
[----:B------:R-:W-:Y:S04]  /*4c010*/  STL.64 [R1+0x370], R36 ;  /* 0x0003702401007387 */ /* 0x000fe80000100a00 */
[----:B------:R-:W-:Y:S04]  /*4c020*/  STL.64 [R1+0x378], R38 ;  /* 0x0003782601007387 */ /* 0x000fe80000100a00 */
[----:B------:R-:W-:Y:S04]  /*4c030*/  STL.64 [R1+0x360], R40 ;  /* 0x0003602801007387 */ /* 0x000fe80000100a00 */
[----:B------:R1:W-:Y:S04]  /*4c040*/  STL.64 [R1+0x368], R42 ;  /* 0x0003682a01007387 */ /* 0x0003e80000100a00 */
[----:B------:R-:W-:Y:S04]  /*4c050*/  LDS R36, [R3+0x10580] ;  /* 0x0105800003247984 */ /* 0x000fe80000000800 */
[----:B------:R-:W-:Y:S04]  /*4c060*/  LDS R38, [R3+0x12580] ;  /* 0x0125800003267984 */ /* 0x000fe80000000800 */
[----:B------:R-:W-:Y:S01]  /*4c070*/  STL.64 [R1+0x350], R32 ;  /* 0x0003502001007387 */ /* 0x000fe20000100a00 */
[C---:B-1----:R-:W-:Y:S03]  /*4c080*/  HMMA.1688.F32.TF32 R40, R232.reuse, R112, R204 ;  /* 0x00000070e828723c */ /* 0x042fe600000810cc */
        /* <DEDUP_REMOVED lines=10> */
[C---:B---3--:R-:W-:Y:S03]  /*4c130*/  HMMA.1688.F32.TF32 R40, R232.reuse, R108, R212 ;  /* 0x0000006ce828723c */ /* 0x048fe600000810d4 */
[----:B------:R1:W-:Y:S05]  /*4c140*/  STL.64 [R1+0x1a8], R34 ;  /* 0x0001a82201007387 */ /* 0x0003ea0000100a00 */
[C---:B-1----:R-:W-:Y:S07]  /*4c150*/  HMMA.1688.F32.TF32 R32, R232.reuse, R64, R216 ;  /* 0x00000040e820723c */ /* 0x042fee00000810d8 */
[----:B------:R-:W-:Y:S04]  /*4c160*/  STL.64 [R1+0x90], R44 ;  /* 0x0000902c01007387 */ /* 0x000fe80000100a00 */
[----:B------:R1:W-:Y:S04]  /*4c170*/  STL.64 [R1+0x98], R46 ;  /* 0x0000982e01007387 */ /* 0x0003e80000100a00 */
[----:B------:R-:W-:Y:S04]  /*4c180*/  STL.64 [R1+0x80], R40 ;  /* 0x0000802801007387 */ /* 0x000fe80000100a00 */
[----:B------:R3:W-:Y:S01]  /*4c190*/  STL.64 [R1+0x88], R42 ;  /* 0x0000882a01007387 */ /* 0x0007e20000100a00 */
[C---:B-1----:R-:W-:Y:S03]  /*4c1a0*/  HMMA.1688.F32.TF32 R44, R232.reuse, R60, R220 ;  /* 0x0000003ce82c723c */ /* 0x042fe600000810dc */
[----:B------:R-:W-:Y:S05]  /*4c1b0*/  STL.64 [R1+0x70], R32 ;  /* 0x0000702001007387 */ /* 0x000fea0000100a00 */
[C---:B---3--:R-:W-:Y:S01]  /*4c1c0*/  HMMA.1688.F32.TF32 R40, R232.reuse, R56, R236 ;  /* 0x00000038e828723c */ /* 0x048fe200000810ec */
[----:B------:R1:W-:Y:S07]  /*4c1d0*/  STL.64 [R1+0x78], R34 ;  /* 0x0000782201007387 */ /* 0x0003ee0000100a00 */
[C---:B-1----:R-:W-:Y:S07]  /*4c1e0*/  HMMA.1688.F32.TF32 R32, R232.reuse, R52, R248 ;  /* 0x00000034e820723c */ /* 0x042fee00000810f8 */
        /* <DEDUP_REMOVED lines=14> */
[----:B-1----:R-:W3:Y:S04]  /*4c2d0*/  LDL.LU R32, [R1+0xb00] ;  /* 0x000b000001207983 */ /* 0x002ee80000300800 */
[----:B------:R-:W3:Y:S04]  /*4c2e0*/  LDL.LU R33, [R1+0xb04] ;  /* 0x000b040001217983 */ /* 0x000ee80000300800 */
[----:B----4-:R-:W3:Y:S04]  /*4c2f0*/  LDL.LU R34, [R1+0xb08] ;  /* 0x000b080001227983 */ /* 0x010ee80000300800 */
        /* <DEDUP_REMOVED lines=45> */
[C---:B------:R-:W-:Y:S11]  /*4c5d0*/  HMMA.1688.F32.TF32 R40, R232.reuse, R24, R40 ;  /* 0x00000018e828723c */ /* 0x040ff60000081028 */
[----:B------:R-:W-:Y:S04]  /*4c5e0*/  @!UPT UIADD3 URZ, URZ, URZ, URZ ;  /* 0x0000003f3f3ff290 */ /* 0x000fe8000fffe03f */
[----:B------:R-:W-:Y:S04]  /*4c5f0*/  STL.64 [R1+0x30], R68 ;  /* 0x0000304401007387 */ /* 0x000fe80000100a00 */
[----:B------:R-:W-:Y:S01]  /*4c600*/  STL.64 [R1+0x38], R70 ;  /* 0x0000384601007387 */ /* 0x000fe20000100a00 */
[C---:B------:R-:W-:Y:S03]  /*4c610*/  HMMA.1688.F32.TF32 R236, R232.reuse, R12, R236 ;  /* 0x0000000ce8ec723c */ /* 0x040fe600000810ec */
[----:B------:R-:W-:Y:S04]  /*4c620*/  STL.64 [R1+0x20], R44 ;  /* 0x0000202c01007387 */ /* 0x000fe80000100a00 */
[----:B------:R-:W-:Y:S04]  /*4c630*/  STL.64 [R1+0x28], R46 ;  /* 0x0000282e01007387 */ /* 0x000fe80000100a00 */
[----:B------:R-:W-:Y:S04]  /*4c640*/  STL.64 [R1+0x10], R40 ;  /* 0x0000102801007387 */ /* 0x000fe80000100a00 */
[----:B------:R1:W-:Y:S04]  /*4c650*/  STL.64 [R1+0x18], R42 ;  /* 0x0000182a01007387 */ /* 0x0003e80000100a00 */
[----:B------:R-:W-:Y:S01]  /*4c660*/  STL [R1+0x363c], R248 ;  /* 0x00363cf801007387 */ /* 0x000fe20000100800 */
[----:B------:R-:W-:Y:S03]  /*4c670*/  HMMA.1688.F32.TF32 R232, R232, R244, R128 ;  /* 0x000000f4e8e8723c */ /* 0x000fe60000081080 */
[----:B------:R-:W-:Y:S04]  /*4c680*/  STL.64 [R1], R32 ;  /* 0x0000002001007387 */ /* 0x000fe80000100a00 */
[----:B------:R-:W-:Y:S04]  /*4c690*/  STL.64 [R1+0x8], R34 ;  /* 0x0000082201007387 */ /* 0x000fe80000100a00 */
[----:B------:R-:W-:Y:S04]  /*4c6a0*/  STL [R1+0x3638], R249 ;  /* 0x003638f901007387 */ /* 0x000fe80000100800 */
[----:B------:R-:W-:Y:S04]  /*4c6b0*/  STL [R1+0x3634], R250 ;  /* 0x003634fa01007387 */ /* 0x000fe80000100800 */
[----:B------:R-:W-:Y:S01]  /*4c6c0*/  STL [R1+0x3630], R251 ;  /* 0x003630fb01007387 */ /* 0x000fe20000100800 */
[C---:B-1----:R-:W-:Y:S03]  /*4c6d0*/  HMMA.1688.F32.TF32 R40, R36.reuse, R116, R124 ;  /* 0x000000742428723c */ /* 0x042fe6000008107c */
[----:B------:R-:W-:Y:S04]  /*4c6e0*/  STL [R1+0x362c], R236 ;  /* 0x00362cec01007387 */ /* 0x000fe80000100800 */
[----:B------:R-:W-:Y:S04]  /*4c6f0*/  STL [R1+0x3628], R237 ;  /* 0x003628ed01007387 */ /* 0x000fe80000100800 */
[----:B------:R-:W-:Y:S04]  /*4c700*/  STL [R1+0x3624], R238 ;  /* 0x003624ee01007387 */ /* 0x000fe80000100800 */
[----:B------:R-:W-:Y:S04]  /*4c710*/  STL [R1+0x3620], R239 ;  /* 0x003620ef01007387 */ /* 0x000fe80000100800 */
[----:B------:R-:W-:Y:S01]  /*4c720*/  STL [R1+0x361c], R232 ;  /* 0x00361ce801007387 */ /* 0x000fe20000100800 */
[C---:B------:R-:W-:Y:S03]  /*4c730*/  HMMA.1688.F32.TF32 R68, R36.reuse, R112, R104 ;  /* 0x000000702444723c */ /* 0x040fe60000081068 */
[----:B------:R-:W-:Y:S04]  /*4c740*/  STL [R1+0x3618], R233 ;  /* 0x003618e901007387 */ /* 0x000fe80000100800 */
[----:B------:R-:W-:Y:S04]  /*4c750*/  STL [R1+0x3614], R234 ;  /* 0x003614ea01007387 */ /* 0x000fe80000100800 */
[----:B------:R-:W-:Y:S01]  /*4c760*/  STL [R1+0x3610], R235 ;  /* 0x003610eb01007387 */ /* 0x000fe20000100800 */
[C---:B------:R-:W-:Y:S03]  /*4c770*/  HMMA.1688.F32.TF32 R44, R36.reuse, R8, R100 ;  /* 0x00000008242c723c */ /* 0x040fe60000081064 */
[----:B------:R-:W-:Y:S04]  /*4c780*/  STL.64 [R1+0x190], R40 ;  /* 0x0001902801007387 */ /* 0x000fe80000100a00 */
[----:B------:R1:W-:Y:S04]  /*4c790*/  STL.64 [R1+0x198], R42 ;  /* 0x0001982a01007387 */ /* 0x0003e80000100a00 */
[----:B------:R-:W-:Y:S04]  /*4c7a0*/  LDS R32, [R3+0x10600] ;  /* 0x0106000003207984 */ /* 0x000fe80000000800 */
[----:B------:R-:W-:Y:S01]  /*4c7b0*/  LDS R34, [R3+0x12600] ;  /* 0x0126000003227984 */ /* 0x000fe20000000800 */
[----:B-1----:R-:W-:Y:S03]  /*4c7c0*/  HMMA.1688.F32.TF32 R40, R36, R4, R212 ;  /* 0x000000042428723c */ /* 0x002fe600000810d4 */
[----:B------:R-:W-:Y:S04]  /*4c7d0*/  STL.64 [R1+0x180], R68 ;  /* 0x0001804401007387 */ /* 0x000fe80000100a00 */
[----:B------:R-:W-:Y:S04]  /*4c7e0*/  STL.64 [R1+0x188], R70 ;  /* 0x0001884601007387 */ /* 0x000fe80000100a00 */
[----:B------:R-:W-:Y:S04]  /*4c7f0*/  LDS R33, [R240+0x10600] ;  /* 0x01060000f0217984 */ /* 0x000fe80000000800 */
[----:B------:R-:W1:Y:S08]  /*4c800*/  LDS R35, [R240+0x12600] ;  /* 0x01260000f0237984 */ /* 0x000e700000000800 */
[----:B------:R-:W-:Y:S01]  /*4c810*/  STL.64 [R1+0x160], R40 ;  /* 0x0001602801007387 */ /* 0x000fe20000100a00 */
[----:B------:R-:W-:-:S03]  /*4c820*/  MOV R248, R43 ;  /* 0x0000002b00f87202 */ /* 0x000fc60000000f00 */
[----:B------:R-:W-:Y:S04]  /*4c830*/  STL.64 [R1+0x170], R44 ;  /* 0x0001702c01007387 */ /* 0x000fe80000100a00 */
[----:B------:R2:W-:Y:S04]  /*4c840*/  STL.64 [R1+0x178], R46 ;  /* 0x0001782e01007387 */ /* 0x0005e80000100a00 */
[----:B------:R3:W-:Y:S01]  /*4c850*/  STL [R1+0x168], R42 ;  /* 0x0001682a01007387 */ /* 0x0007e20000100800 */
[C---:B--2---:R-:W-:Y:S08]  /*4c860*/  HMMA.1688.F32.TF32 R44, R36.reuse, R108, R216 ;  /* 0x0000006c242c723c */ /* 0x044ff000000810d8 */
[----:B---3--:R-:W-:Y:S01]  /*4c870*/  HMMA.1688.F32.TF32 R40, R36, R64, R220 ;  /* 0x000000402428723c */ /* 0x008fe200000810dc */
[----:B------:R-:W-:Y:S11]  /*4c880*/  STL [R1+0x3640], R248 ;  /* 0x003640f801007387 */ /* 0x000ff60000100800 */
[----:B------:R-:W-:Y:S11]  /*4c890*/  @!UPT UIADD3 URZ, URZ, URZ, URZ ;  /* 0x0000003f3f3ff290 */ /* 0x000ff6000fffe03f */
[----:B------:R-:W-:Y:S04]  /*4c8a0*/  STL.64 [R1+0x140], R40 ;  /* 0x0001402801007387 */ /* 0x000fe80000100a00 */
[----:B------:R2:W-:Y:S04]  /*4c8b0*/  STL.64 [R1+0x150], R44 ;  /* 0x0001502c01007387 */ /* 0x0005e80000100a00 */
[----:B------:R3:W-:Y:S04]  /*4c8c0*/  STL.64 [R1+0x158], R46 ;  /* 0x0001582e01007387 */ /* 0x0007e80000100a00 */
        /* <DEDUP_REMOVED lines=19> */
[----:B---3--:R-:W2:Y:S01]  /*4ca00*/  LDL.LU R46, [R1+0xc38] ;  /* 0x000c3800012e7983 */ /* 0x008ea20000300800 */
        /* <DEDUP_REMOVED lines=22> */
[----:B------:R-:W-:Y:S01]  /*4cb70*/  STL [R1+0x3644], R248 ;  /* 0x003644f801007387 */ /* 0x000fe20000100800 */
[C---:B----4-:R-:W-:Y:S08]  /*4cb80*/  HMMA.1688.F32.TF32 R72, R36.reuse, R60, R68 ;  /* 0x0000003c2448723c */ /* 0x050ff00000081044 */
[C---:B------:R-:W-:Y:S11]  /*4cb90*/  HMMA.1688.F32.TF32 R68, R36.reuse, R56, R220 ;  /* 0x000000382444723c */ /* 0x040ff600000810dc */
[----:B------:R-:W-:Y:S04]  /*4cba0*/  @!UPT UIADD3 URZ, URZ, URZ, URZ ;  /* 0x0000003f3f3ff290 */ /* 0x000fe8000fffe03f */
[----:B------:R-:W-:Y:S04]  /*4cbb0*/  STL.64 [R1+0x130], R72 ;  /* 0x0001304801007387 */ /* 0x000fe80000100a00 */
[----:B------:R-:W-:Y:S04]  /*4cbc0*/  STL.64 [R1+0x138], R74 ;  /* 0x0001384a01007387 */ /* 0x000fe80000100a00 */
[----:B------:R3:W-:Y:S04]  /*4cbd0*/  STL [R1+0x12c], R71 ;  /* 0x00012c4701007387 */ /* 0x0007e80000100800 */
[----:B------:R-:W1:Y:S04]  /*4cbe0*/  LDL.LU R220, [R1+0xcf0] ;  /* 0x000cf00001dc7983 */ /* 0x000e680000300800 */
[----:B------:R-:W1:Y:S04]  /*4cbf0*/  LDL.LU R221, [R1+0xcf4] ;  /* 0x000cf40001dd7983 */ /* 0x000e680000300800 */
[----:B------:R-:W1:Y:S04]  /*4cc00*/  LDL.LU R222, [R1+0xcf8] ;  /* 0x000cf80001de7983 */ /* 0x000e680000300800 */
[----:B------:R-:W1:Y:S01]  /*4cc10*/  LDL.LU R223, [R1+0xcfc] ;  /* 0x000cfc0001df7983 */ /* 0x000e620000300800 */
[----:B--2---:R-:W-:Y:S01]  /*4cc20*/  HMMA.1688.F32.TF32 R44, R36, R52, R44 ;  /* 0x00000034242c723c */ /* 0x004fe2000008102c */
[----:B------:R-:W-:Y:S01]  /*4cc30*/  IMAD.MOV.U32 R249, RZ, RZ, R68 ;  /* 0x000000fffff97224 */ /* 0x000fe200078e0044 */
[----:B------:R-:W-:Y:S01]  /*4cc40*/  MOV R250, R69 ;  /* 0x0000004500fa7202 */ /* 0x000fe20000000f00 */
[----:B------:R-:W-:-:S05]  /*4cc50*/  IMAD.MOV.U32 R251, RZ, RZ, R70 ;  /* 0x000000fffffb7224 */ /* 0x000fca00078e0046 */
[C---:B---3--:R-:W-:Y:S01]  /*4cc60*/  HMMA.1688.F32.TF32 R68, R36.reuse, R48, R40 ;  /* 0x000000302444723c */ /* 0x048fe20000081028 */
[----:B------:R-:W-:Y:S07]  /*4cc70*/  STL [R1+0x3650], R251 ;  /* 0x003650fb01007387 */ /* 0x000fee0000100800 */
[C---:B------:R-:W-:Y:S01]  /*4cc80*/  HMMA.1688.F32.TF32 R40, R36.reuse, R24, R124 ;  /* 0x000000182428723c */ /* 0x040fe2000008107c */
[----:B------:R-:W-:Y:S07]  /*4cc90*/  STL [R1+0x364c], R250 ;  /* 0x00364cfa01007387 */ /* 0x000fee0000100800 */
[----:B------:R-:W-:Y:S01]  /*4cca0*/  IMAD.MOV.U32 R248, RZ, RZ, R47 ;  /* 0x000000fffff87224 */ /* 0x000fe200078e002f */
[----:B------:R-:W-:Y:S04]  /*4ccb0*/  STL [R1+0x3648], R249 ;  /* 0x003648f901007387 */ /* 0x000fe80000100800 */
[----:B------:R-:W-:Y:S04]  /*4ccc0*/  STL.64 [R1+0x110], R44 ;  /* 0x0001102c01007387 */ /* 0x000fe80000100a00 */
[----:B------:R2:W-:Y:S02]  /*4ccd0*/  STL [R1+0x118], R46 ;  /* 0x0001182e01007387 */ /* 0x0005e40000100800 */
[----:B--2---:R-:W-:Y:S05]  /*4cce0*/  HMMA.1688.F32.TF32 R44, R36, R28, R128 ;  /* 0x0000001c242c723c */ /* 0x004fea0000081080 */
[----:B------:R-:W-:Y:S01]  /*4ccf0*/  MOV R232, R40 ;  /* 0x0000002800e87202 */ /* 0x000fe20000000f00 */
[----:B------:R-:W-:Y:S01]  /*4cd00*/  IMAD.MOV.U32 R233, RZ, RZ, R41 ;  /* 0x000000ffffe97224 */ /* 0x000fe200078e0029 */
[----:B------:R-:W-:Y:S01]  /*4cd10*/  MOV R235, R43 ;  /* 0x0000002b00eb7202 */ /* 0x000fe20000000f00 */
[----:B------:R-:W-:-:S02]  /*4cd20*/  IMAD.MOV.U32 R234, RZ, RZ, R42 ;  /* 0x000000ffffea7224 */ /* 0x000fc400078e002a */
[C---:B------:R-:W-:Y:S01]  /*4cd30*/  HMMA.1688.F32.TF32 R40, R36.reuse, R20, R104 ;  /* 0x000000142428723c */ /* 0x040fe20000081068 */
[----:B------:R-:W-:Y:S04]  /*4cd40*/  STL [R1+0x3654], R248 ;  /* 0x003654f801007387 */ /* 0x000fe80000100800 */
[----:B------:R-:W-:Y:S04]  /*4cd50*/  STL.64 [R1+0x100], R68 ;  /* 0x0001004401007387 */ /* 0x000fe80000100a00 */
[----:B------:R2:W-:Y:S04]  /*4cd60*/  STL.64 [R1+0x108], R70 ;  /* 0x0001084601007387 */ /* 0x0005e80000100a00 */
[----:B------:R-:W-:Y:S04]  /*4cd70*/  STL.64 [R1+0xf0], R44 ;  /* 0x0000f02c01007387 */ /* 0x000fe80000100a00 */
[----:B------:R3:W-:Y:S04]  /*4cd80*/  STL.64 [R1+0xf8], R46 ;  /* 0x0000f82e01007387 */ /* 0x0007e80000100a00 */
[----:B------:R-:W-:Y:S04]  /*4cd90*/  STL [R1+0x3664], R235 ;  /* 0x003664eb01007387 */ /* 0x000fe80000100800 */
[----:B------:R-:W-:Y:S04]  /*4cda0*/  STL [R1+0x3660], R234 ;  /* 0x003660ea01007387 */ /* 0x000fe80000100800 */
[----:B------:R-:W-:Y:S04]  /*4cdb0*/  STL [R1+0x365c], R233 ;  /* 0x00365ce901007387 */ /* 0x000fe80000100800 */
[----:B------:R-:W-:Y:S04]  /*4cdc0*/  STL [R1+0x3658], R232 ;  /* 0x003658e801007387 */ /* 0x000fe80000100800 */
[----:B------:R-:W-:Y:S01]  /*4cdd0*/  STL.64 [R1+0xd0], R40 ;  /* 0x0000d02801007387 */ /* 0x000fe20000100a00 */
[C---:B--2---:R-:W-:Y:S03]  /*4cde0*/  HMMA.1688.F32.TF32 R68, R36.reuse, R16, R100 ;  /* 0x000000102444723c */ /* 0x044fe60000081064 */
[----:B------:R2:W-:Y:S05]  /*4cdf0*/  STL.64 [R1+0xd8], R42 ;  /* 0x0000d82a01007387 */ /* 0x0005ea0000100a00 */
[C---:B---3--:R-:W-:Y:S08]  /*4ce00*/  HMMA.1688.F32.TF32 R44, R36.reuse, R12, R212 ;  /* 0x0000000c242c723c */ /* 0x048ff000000810d4 */
[----:B--2---:R-:W-:Y:S07]  /*4ce10*/  HMMA.1688.F32.TF32 R40, R36, R244, R216 ;  /* 0x000000f42428723c */ /* 0x004fee00000810d8 */
[----:B------:R2:W-:Y:S04]  /*4ce20*/  STL.64 [R1+0xc0], R68 ;  /* 0x0000c04401007387 */ /* 0x0005e80000100a00 */
[----:B------:R3:W-:Y:S04]  /*4ce30*/  STL.64 [R1+0xc8], R70 ;  /* 0x0000c84601007387 */ /* 0x0007e80000100a00 */
[----:B------:R2:W-:Y:S04]  /*4ce40*/  STL.64 [R1+0xb0], R44 ;  /* 0x0000b02c01007387 */ /* 0x0005e80000100a00 */
[----:B------:R1:W-:Y:S05]  /*4ce50*/  STL.64 [R1+0xb8], R46 ;  /* 0x0000b82e01007387 */ /* 0x0003ea0000100a00 */
[----:B------:R-:W-:Y:S01]  /*4ce60*/  IMAD.MOV.U32 R232, RZ, RZ, R43 ;  /* 0x000000ffffe87224 */ /* 0x000fe200078e002b */
[----:B------:R-:W-:Y:S01]  /*4ce70*/  MOV R233, R42 ;  /* 0x0000002a00e97202 */ /* 0x000fe20000000f00 */
[----:B------:R-:W-:-:S02]  /*4ce80*/  IMAD.MOV.U32 R234, RZ, RZ, R41 ;  /* 0x000000ffffea7224 */ /* 0x000fc400078e0029 */
[----:B------:R-:W-:Y:S01]  /*4ce90*/  IMAD.MOV.U32 R235, RZ, RZ, R40 ;  /* 0x000000ffffeb7224 */ /* 0x000fe200078e0028 */
[----:B------:R1:W-:Y:S04]  /*4cea0*/  STL [R1+0x3674], R232 ;  /* 0x003674e801007387 */ /* 0x0003e80000100800 */
[----:B------:R1:W-:Y:S04]  /*4ceb0*/  STL [R1+0x3670], R233 ;  /* 0x003670e901007387 */ /* 0x0003e80000100800 */
[----:B------:R-:W-:Y:S04]  /*4cec0*/  STL [R1+0x366c], R234 ;  /* 0x00366cea01007387 */ /* 0x000fe80000100800 */
[----:B------:R1:W-:Y:S02]  /*4ced0*/  STL [R1+0x3668], R235 ;  /* 0x003668eb01007387 */ /* 0x0003e40000100800 */
[----:B-1----:R-:W-:Y:S02]  /*4cee0*/  HMMA.1688.F32.TF32 R36, R32, R116, R220 ;  /* 0x000000742024723c */ /* 0x002fe400000810dc */
        /* <DEDUP_REMOVED lines=44> */
[----:B------:R-:W-:Y:S01]  /*4d1b0*/  IMAD.MOV.U32 R248, RZ, RZ, R36 ;  /* 0x000000fffff87224 */ /* 0x000fe200078e0024 */
[----:B------:R-:W-:Y:S01]  /*4d1c0*/  MOV R251, R37 ;  /* 0x0000002500fb7202 */ /* 0x000fe20000000f00 */
[----:B------:R-:W-:-:S02]  /*4d1d0*/  IMAD.MOV.U32 R250, RZ, RZ, R38 ;  /* 0x000000fffffa7224 */ /* 0x000fc400078e0026 */
[----:B------:R-:W-:-:S05]  /*4d1e0*/  IMAD.MOV.U32 R249, RZ, RZ, R39 ;  /* 0x000000fffff97224 */ /* 0x000fca00078e0027 */
[----:B------:R1:W-:Y:S04]  /*4d1f0*/  STL [R1+0x3684], R249 ;  /* 0x003684f901007387 */ /* 0x0003e80000100800 */
[----:B------:R-:W-:Y:S04]  /*4d200*/  STL [R1+0x3680], R250 ;  /* 0x003680fa01007387 */ /* 0x000fe80000100800 */
[----:B------:R1:W-:Y:S04]  /*4d210*/  STL [R1+0x367c], R251 ;  /* 0x00367cfb01007387 */ /* 0x0003e80000100800 */
[----:B------:R1:W-:Y:S01]  /*4d220*/  STL [R1+0x3678], R248 ;  /* 0x003678f801007387 */ /* 0x0003e20000100800 */
[C---:B----4-:R-:W-:Y:S11]  /*4d230*/  HMMA.1688.F32.TF32 R36, R32.reuse, R112, R72 ;  /* 0x000000702024723c */ /* 0x050ff60000081048 */
[----:B------:R-:W-:Y:S11]  /*4d240*/  @!UPT UIADD3 URZ, URZ, URZ, URZ ;  /* 0x0000003f3f3ff290 */ /* 0x000ff6000fffe03f */
[----:B------:R-:W-:Y:S02]  /*4d250*/  @!UPT UIADD3 URZ, URZ, URZ, URZ ;  /* 0x0000003f3f3ff290 */ /* 0x000fe4000fffe03f */
[----:B------:R-:W-:Y:S01]  /*4d260*/  MOV R232, R36 ;  /* 0x0000002400e87202 */ /* 0x000fe20000000f00 */
[----:B------:R-:W-:Y:S01]  /*4d270*/  IMAD.MOV.U32 R233, RZ, RZ, R37 ;  /* 0x000000ffffe97224 */ /* 0x000fe200078e0025 */
[----:B------:R-:W-:Y:S01]  /*4d280*/  MOV R235, R39 ;  /* 0x0000002700eb7202 */ /* 0x000fe20000000f00 */
[----:B------:R-:W-:Y:S02]  /*4d290*/  IMAD.MOV.U32 R234, RZ, RZ, R38 ;  /* 0x000000ffffea7224 */ /* 0x000fe400078e0026 */
[C---:B--2---:R-:W-:Y:S11]  /*4d2a0*/  HMMA.1688.F32.TF32 R36, R32.reuse, R8, R68 ;  /* 0x000000082024723c */ /* 0x044ff60000081044 */
[----:B------:R-:W-:Y:S11]  /*4d2b0*/  @!UPT UIADD3 URZ, URZ, URZ, URZ ;  /* 0x0000003f3f3ff290 */ /* 0x000ff6000fffe03f */
[----:B------:R-:W-:Y:S02]  /*4d2c0*/  @!UPT UIADD3 URZ, URZ, URZ, URZ ;  /* 0x0000003f3f3ff290 */ /* 0x000fe4000fffe03f */
[----:B-1----:R-:W-:Y:S01]  /*4d2d0*/  IMAD.MOV.U32 R249, RZ, RZ, R36 ;  /* 0x000000fffff97224 */ /* 0x002fe200078e0024 */
[----:B------:R-:W-:Y:S01]  /*4d2e0*/  MOV R251, R38 ;  /* 0x0000002600fb7202 */ /* 0x000fe20000000f00 */
[----:B------:R-:W-:Y:S02]  /*4d2f0*/  IMAD.MOV.U32 R250, RZ, RZ, R37 ;  /* 0x000000fffffa7224 */ /* 0x000fe400078e0025 */
[----:B------:R-:W-:Y:S02]  /*4d300*/  IMAD.MOV.U32 R248, RZ, RZ, R39 ;  /* 0x000000fffff87224 */ /* 0x000fe400078e0027 */
[C---:B---3--:R-:W-:Y:S08]  /*4d310*/  HMMA.1688.F32.TF32 R36, R32.reuse, R4, R44 ;  /* 0x000000042024723c */ /* 0x048ff0000008102c */
[C---:B------:R-:W-:Y:S11]  /*4d320*/  HMMA.1688.F32.TF32 R40, R32.reuse, R108, R40 ;  /* 0x0000006c2028723c */ /* 0x040ff60000081028 */
[----:B------:R-:W-:Y:S05]  /*4d330*/  @!UPT UIADD3 URZ, URZ, URZ, URZ ;  /* 0x0000003f3f3ff290 */ /* 0x000fea000fffe03f */
[----:B------:R-:W-:Y:S01]  /*4d340*/  IMAD.MOV.U32 R236, RZ, RZ, R36 ;  /* 0x000000ffffec7224 */ /* 0x000fe200078e0024 */
[----:B------:R-:W-:Y:S01]  /*4d350*/  MOV R237, R37 ;  /* 0x0000002500ed7202 */ /* 0x000fe20000000f00 */
[----:B------:R-:W-:Y:S02]  /*4d360*/  IMAD.MOV.U32 R238, RZ, RZ, R38 ;  /* 0x000000ffffee7224 */ /* 0x000fe400078e0026 */
[----:B------:R-:W-:Y:S02]  /*4d370*/  IMAD.MOV.U32 R239, RZ, RZ, R39 ;  /* 0x000000ffffef7224 */ /* 0x000fe400078e0027 */
        /* <DEDUP_REMOVED lines=23> */
[----:B------:R1:W-:Y:S04]  /*4d4f0*/  STL.64 [R1+0x210], R44 ;  /* 0x0002102c01007387 */ /* 0x0003e80000100a00 */
[----:B------:R2:W-:Y:S04]  /*4d500*/  STL.64 [R1+0x218], R46 ;  /* 0x0002182e01007387 */ /* 0x0005e80000100a00 */
        /* <DEDUP_REMOVED lines=48> */
[C---:B--2---:R-:W-:Y:S08]  /*4d810*/  HMMA.1688.F32.TF32 R36, R32.reuse, R20, R220 ;  /* 0x000000142024723c */ /* 0x044ff000000810dc */
[C---:B---3--:R-:W-:Y:S11]  /*4d820*/  HMMA.1688.F32.TF32 R72, R32.reuse, R16, R72 ;  /* 0x000000102048723c */ /* 0x048ff60000081048 */
[----:B------:R-:W-:Y:S04]  /*4d830*/  @!UPT UIADD3 URZ, URZ, URZ, URZ ;  /* 0x0000003f3f3ff290 */ /* 0x000fe8000fffe03f */
[----:B------:R-:W-:Y:S04]  /*4d840*/  STL.64 [R1+0x1e0], R36 ;  /* 0x0001e02401007387 */ /* 0x000fe80000100a00 */
[----:B------:R1:W-:Y:S02]  /*4d850*/  STL.64 [R1+0x1e8], R38 ;  /* 0x0001e82601007387 */ /* 0x0003e40000100a00 */
[C---:B-1----:R-:W-:Y:S08]  /*4d860*/  HMMA.1688.F32.TF32 R36, R32.reuse, R12, R68 ;  /* 0x0000000c2024723c */ /* 0x042ff00000081044 */
[----:B------:R-:W-:Y:S01]  /*4d870*/  HMMA.1688.F32.TF32 R32, R32, R244, R44 ;  /* 0x000000f42020723c */ /* 0x000fe2000008102c */
[----:B------:R-:W-:Y:S04]  /*4d880*/  STL.64 [R1+0x1d0], R72 ;  /* 0x0001d04801007387 */ /* 0x000fe80000100a00 */
[----:B------:R-:W-:Y:S10]  /*4d890*/  STL.64 [R1+0x1d8], R74 ;  /* 0x0001d84a01007387 */ /* 0x000ff40000100a00 */
[----:B------:R-:W-:Y:S04]  /*4d8a0*/  STL.64 [R1+0x1c0], R36 ;  /* 0x0001c02401007387 */ /* 0x000fe80000100a00 */
[----:B------:R-:W-:Y:S04]  /*4d8b0*/  STL.64 [R1+0x1c8], R38 ;  /* 0x0001c82601007387 */ /* 0x000fe80000100a00 */
[----:B------:R-:W-:Y:S04]  /*4d8c0*/  STL.64 [R1+0x1b0], R32 ;  /* 0x0001b02001007387 */ /* 0x000fe80000100a00 */
[----:B------:R1:W-:Y:S02]  /*4d8d0*/  STL.64 [R1+0x1b8], R34 ;  /* 0x0001b82201007387 */ /* 0x0003e40000100a00 */
[C---:B-1----:R-:W-:Y:S01]  /*4d8e0*/  HMMA.1688.F32.TF32 R32, R80.reuse, R116, R216 ;  /* 0x000000745020723c */ /* 0x042fe200000810d8 */
[----:B------:R-:W-:Y:S01]  /*4d8f0*/  IMAD.MOV.U32 R220, RZ, RZ, R242 ;  /* 0x000000ffffdc7224 */ /* 0x000fe200078e00f2 */
[----:B------:R-:W-:Y:S01]  /*4d900*/  MOV R222, R2 ;  /* 0x0000000200de7202 */ /* 0x000fe20000000f00 */
[----:B------:R-:W-:Y:S01]  /*4d910*/  IMAD.MOV.U32 R221, RZ, RZ, R241 ;  /* 0x000000ffffdd7224 */ /* 0x000fe200078e00f1 */
[----:B------:R-:W-:Y:S01]  /*4d920*/  MOV R232, R229 ;  /* 0x000000e500e87202 */ /* 0x000fe20000000f00 */
[----:B------:R-:W-:Y:S01]  /*4d930*/  IMAD.MOV.U32 R223, RZ, RZ, R0 ;  /* 0x000000ffffdf7224 */ /* 0x000fe200078e0000 */
[----:B------:R-:W-:Y:S02]  /*4d940*/  LDS R216, [R3+0x10780] ;  /* 0x0107800003d87984 */ /* 0x000fe40000000800 */
[----:B------:R-:W-:Y:S01]  /*4d950*/  HMMA.1688.F32.TF32 R36, R80, R4, R124 ;  /* 0x000000045024723c */ /* 0x000fe2000008107c */
[----:B------:R-:W-:Y:S01]  /*4d960*/  IMAD.MOV.U32 R233, RZ, RZ, R230 ;  /* 0x000000ffffe97224 */ /* 0x000fe200078e00e6 */
[----:B------:R-:W-:Y:S01]  /*4d970*/  LDS R218, [R3+0x12780] ;  /* 0x0127800003da7984 */ /* 0x000fe20000000800 */
[----:B------:R-:W-:-:S03]  /*4d980*/  IMAD.MOV.U32 R234, RZ, RZ, R231 ;  /* 0x000000ffffea7224 */ /* 0x000fc600078e00e7 */
[----:B------:R-:W-:Y:S04]  /*4d990*/  LDS R217, [R240+0x10780] ;  /* 0x01078000f0d97984 */ /* 0x000fe80000000800 */
[----:B------:R-:W1:Y:S05]  /*4d9a0*/  LDS R219, [R240+0x12780] ;  /* 0x01278000f0db7984 */ /* 0x000e6a0000000800 */
[----:B------:R-:W-:Y:S04]  /*4d9b0*/  STL [R1+0x3530], R32 ;  /* 0x0035302001007387 */ /* 0x000fe80000100800 */
[----:B------:R-:W-:Y:S04]  /*4d9c0*/  STL [R1+0x352c], R33 ;  /* 0x00352c2101007387 */ /* 0x000fe80000100800 */
[----:B------:R-:W-:Y:S04]  /*4d9d0*/  STL [R1+0x3528], R34 ;  /* 0x0035282201007387 */ /* 0x000fe80000100800 */
[----:B------:R4:W-:Y:S02]  /*4d9e0*/  STL [R1+0x3524], R35 ;  /* 0x0035242301007387 */ /* 0x0009e40000100800 */
[C---:B----4-:R-:W-:Y:S08]  /*4d9f0*/  HMMA.1688.F32.TF32 R32, R80.reuse, R112, R40 ;  /* 0x000000705020723c */ /* 0x050ff00000081028 */
[C---:B------:R-:W-:Y:S11]  /*4da00*/  HMMA.1688.F32.TF32 R40, R80.reuse, R8, R128 ;  /* 0x000000085028723c */ /* 0x040ff60000081080 */
[----:B------:R-:W-:Y:S04]  /*4da10*/  @!UPT UIADD3 URZ, URZ, URZ, URZ ;  /* 0x0000003f3f3ff290 */ /* 0x000fe8000fffe03f */
[----:B------:R-:W-:Y:S04]  /*4da20*/  STL.64 [R1+0x330], R32 ;  /* 0x0003302001007387 */ /* 0x000fe80000100a00 */
[----:B------:R2:W-:Y:S02]  /*4da30*/  STL.64 [R1+0x338], R34 ;  /* 0x0003382201007387 */ /* 0x0005e40000100a00 */
[----:B--2---:R-:W-:Y:S02]  /*4da40*/  HMMA.1688.F32.TF32 R32, R80, R108, R104 ;  /* 0x0000006c5020723c */ /* 0x004fe40000081068 */
[----:B------:R-:W-:Y:S04]  /*4da50*/  STL.64 [R1+0x320], R40 ;  /* 0x0003202801007387 */ /* 0x000fe80000100a00 */
[----:B------:R-:W-:Y:S04]  /*4da60*/  STL.64 [R1+0x328], R42 ;  /* 0x0003282a01007387 */ /* 0x000fe80000100a00 */
[----:B------:R-:W-:Y:S04]  /*4da70*/  STL.64 [R1+0x310], R36 ;  /* 0x0003102401007387 */ /* 0x000fe80000100a00 */
[----:B------:R-:W-:Y:S09]  /*4da80*/  STL.64 [R1+0x318], R38 ;  /* 0x0003182601007387 */ /* 0x000ff20000100a00 */
[----:B------:R2:W-:Y:S01]  /*4da90*/  STL.64 [R1+0x300], R32 ;  /* 0x0003002001007387 */ /* 0x0005e20000100a00 */
[----:B------:R-:W-:Y:S01]  /*4daa0*/  IMAD.MOV.U32 R243, RZ, RZ, R34 ;  /* 0x000000fffff37224 */ /* 0x000fe200078e0022 */
[----:B------:R-:W-:-:S02]  /*4dab0*/  MOV R252, R35 ;  /* 0x0000002300fc7202 */ /* 0x000fc40000000f00 */
[C---:B--2---:R-:W-:Y:S08]  /*4dac0*/  HMMA.1688.F32.TF32 R32, R80.reuse, R60, R212 ;  /* 0x0000003c5020723c */ /* 0x044ff000000810d4 */
[C---:B------:R-:W-:Y:S11]  /*4dad0*/  HMMA.1688.F32.TF32 R36, R80.reuse, R64, R100 ;  /* 0x000000405024723c */ /* 0x040ff60000081064 */
[----:B------:R-:W-:Y:S05]  /*4dae0*/  @!UPT UIADD3 URZ, URZ, URZ, URZ ;  /* 0x0000003f3f3ff290 */ /* 0x000fea000fffe03f */
[----:B------:R-:W-:Y:S01]  /*4daf0*/  IMAD.MOV.U32 R242, RZ, RZ, R32 ;  /* 0x000000fffff27224 */ /* 0x000fe200078e0020 */
[----:B------:R-:W-:Y:S01]  /*4db00*/  MOV R2, R34 ;  /* 0x0000002200027202 */ /* 0x000fe20000000f00 */
[----:B------:R-:W-:Y:S02]  /*4db10*/  IMAD.MOV.U32 R241, RZ, RZ, R33 ;  /* 0x000000fffff17224 */ /* 0x000fe400078e0021 */
[----:B------:R-:W-:Y:S02]  /*4db20*/  IMAD.MOV.U32 R0, RZ, RZ, R35 ;  /* 0x000000ffff007224 */ /* 0x000fe400078e0023 */
[C---:B------:R-:W-:Y:S01]  /*4db30*/  HMMA.1688.F32.TF32 R32, R80.reuse, R56, R220 ;  /* 0x000000385020723c */ /* 0x040fe200000810dc */
[----:B------:R2:W-:Y:S04]  /*4db40*/  STL [R1+0x3538], R252 ;  /* 0x003538fc01007387 */ /* 0x0005e80000100800 */
[----:B------:R3:W-:Y:S04]  /*4db50*/  STL [R1+0x3534], R243 ;  /* 0x003534f301007387 */ /* 0x0007e80000100800 */
[----:B------:R-:W-:Y:S04]  /*4db60*/  STL.64 [R1+0x2f0], R36 ;  /* 0x0002f02401007387 */ /* 0x000fe80000100a00 */
[----:B------:R4:W-:Y:S10]  /*4db70*/  STL.64 [R1+0x2f8], R38 ;  /* 0x0002f82601007387 */ /* 0x0009f40000100a00 */
        /* <DEDUP_REMOVED lines=46> */
[----:B---3--:R-:W-:Y:S01]  /*4de60*/  MOV R243, R35 ;  /* 0x0000002300f37202 */ /* 0x008fe20000000f00 */
[C---:B----4-:R-:W-:Y:S08]  /*4de70*/  HMMA.1688.F32.TF32 R36, R80.reuse, R52, R76 ;  /* 0x000000345024723c */ /* 0x050ff0000008104c */
[C---:B------:R-:W-:Y:S11]  /*4de80*/  HMMA.1688.F32.TF32 R44, R80.reuse, R24, R44 ;  /* 0x00000018502c723c */ /* 0x040ff6000008102c */
[----:B------:R-:W-:Y:S05]  /*4de90*/  @!UPT UIADD3 URZ, URZ, URZ, URZ ;  /* 0x0000003f3f3ff290 */ /* 0x000fea000fffe03f */
[----:B-1----:R-:W-:Y:S01]  /*4dea0*/  IMAD.MOV.U32 R32, RZ, RZ, R36 ;  /* 0x000000ffff207224 */ /* 0x002fe200078e0024 */
[----:B------:R-:W-:Y:S01]  /*4deb0*/  MOV R34, R38 ;  /* 0x0000002600227202 */ /* 0x000fe20000000f00 */
[----:B------:R-:W-:Y:S02]  /*4dec0*/  IMAD.MOV.U32 R33, RZ, RZ, R37 ;  /* 0x000000ffff217224 */ /* 0x000fe400078e0025 */
[----:B------:R-:W-:Y:S02]  /*4ded0*/  IMAD.MOV.U32 R35, RZ, RZ, R39 ;  /* 0x000000ffff237224 */ /* 0x000fe400078e0027 */
[C---:B------:R-:W-:Y:S08]  /*4dee0*/  HMMA.1688.F32.TF32 R36, R80.reuse, R48, R72 ;  /* 0x000000305024723c */ /* 0x040ff00000081048 */
[C---:B------:R-:W-:Y:S01]  /*4def0*/  HMMA.1688.F32.TF32 R40, R80.reuse, R28, R40 ;  /* 0x0000001c5028723c */ /* 0x040fe20000081028 */
[----:B------:R-:W-:Y:S07]  /*4df00*/  STL.64 [R1+0x3548], R34 ;  /* 0x0035482201007387 */ /* 0x000fee0000100a00 */
[C---:B------:R-:W-:Y:S01]  /*4df10*/  HMMA.1688.F32.TF32 R68, R80.reuse, R20, R68 ;  /* 0x000000145044723c */ /* 0x040fe20000081044 */
[----:B------:R-:W-:Y:S07]  /*4df20*/  STL.64 [R1+0x3540], R32 ;  /* 0x0035402001007387 */ /* 0x000fee0000100a00 */
[C---:B------:R-:W-:Y:S01]  /*4df30*/  HMMA.1688.F32.TF32 R72, R80.reuse, R16, R128 ;  /* 0x000000105048723c */ /* 0x040fe20000081080 */
[----:B------:R-:W-:Y:S07]  /*4df40*/  STL.64 [R1+0x34e8], R38 ;  /* 0x0034e82601007387 */ /* 0x000fee0000100a00 */
[C---:B------:R-:W-:Y:S08]  /*4df50*/  HMMA.1688.F32.TF32 R76, R80.reuse, R12, R124 ;  /* 0x0000000c504c723c */ /* 0x040ff0000008107c */
[----:B------:R-:W-:Y:S08]  /*4df60*/  HMMA.1688.F32.TF32 R80, R80, R244, R104 ;  /* 0x000000f45050723c */ /* 0x000ff00000081068 */
[C---:B------:R-:W-:Y:S01]  /*4df70*/  HMMA.1688.F32.TF32 R84, R156.reuse, R116, R100 ;  /* 0x000000749c54723c */ /* 0x040fe20000081064 */
[----:B------:R-:W-:Y:S04]  /*4df80*/  STL.64 [R1+0x34e0], R36 ;  /* 0x0034e02401007387 */ /* 0x000fe80000100a00 */
[----:B------:R-:W-:Y:S03]  /*4df90*/  STL.64 [R1+0x34f8], R42 ;  /* 0x0034f82a01007387 */ /* 0x000fe60000100a00 */
        /* <DEDUP_REMOVED lines=60> */
[----:B------:R-:W4:Y:S08]  /*4e360*/  LDL.LU R223, [R1+0x128c] ;  /* 0x00128c0001df7983 */ /* 0x000f300000300800 */
[----:B------:R-:W-:Y:S04]  /*4e370*/  STL.64 [R1+0x35a8], R94 ;  /* 0x0035a85e01007387 */ /* 0x000fe80000100a00 */
[----:B------:R-:W-:Y:S01]  /*4e380*/  STL.64 [R1+0x35a0], R92 ;  /* 0x0035a05c01007387 */ /* 0x000fe20000100a00 */
[C---:B--2---:R-:W-:Y:S08]  /*4e390*/  HMMA.1688.F32.TF32 R144, R156.reuse, R20, R212 ;  /* 0x000000149c90723c */ /* 0x044ff000000810d4 */
[C---:B---3--:R-:W-:Y:S08]  /*4e3a0*/  HMMA.1688.F32.TF32 R128, R156.reuse, R52, R128 ;  /* 0x000000349c80723c */ /* 0x048ff00000081080 */
[C---:B----4-:R-:W-:Y:S08]  /*4e3b0*/  HMMA.1688.F32.TF32 R100, R156.reuse, R108, R100 ;  /* 0x0000006c9c64723c */ /* 0x050ff00000081064 */
[C---:B------:R-:W-:Y:S08]  /*4e3c0*/  HMMA.1688.F32.TF32 R96, R156.reuse, R4, R96 ;  /* 0x000000049c60723c */ /* 0x040ff00000081060 */
[C---:B------:R-:W-:Y:S08]  /*4e3d0*/  HMMA.1688.F32.TF32 R104, R156.reuse, R64, R104 ;  /* 0x000000409c68723c */ /* 0x040ff00000081068 */
[C---:B------:R-:W-:Y:S07]  /*4e3e0*/  HMMA.1688.F32.TF32 R120, R156.reuse, R60, R188 ;  /* 0x0000003c9c78723c */ /* 0x040fee00000810bc */
[----:B------:R-:W-:Y:S01]  /*4e3f0*/  STL.64 [R1+0x35b8], R98 ;  /* 0x0035b86201007387 */ /* 0x000fe20000100a00 */
[C---:B------:R-:W-:Y:S03]  /*4e400*/  HMMA.1688.F32.TF32 R124, R156.reuse, R56, R124 ;  /* 0x000000389c7c723c */ /* 0x040fe6000008107c */
[----:B------:R-:W-:Y:S05]  /*4e410*/  STL.64 [R1+0x35b0], R96 ;  /* 0x0035b06001007387 */ /* 0x000fea0000100a00 */
[C---:B------:R-:W-:Y:S01]  /*4e420*/  HMMA.1688.F32.TF32 R132, R156.reuse, R48, R184 ;  /* 0x000000309c84723c */ /* 0x040fe200000810b8 */
[----:B------:R-:W-:Y:S07]  /*4e430*/  STL.64 [R1+0x35c8], R102 ;  /* 0x0035c86601007387 */ /* 0x000fee0000100a00 */
        /* <DEDUP_REMOVED lines=83> */
[----:B------:R-:W-:-:S03]  /*4e970*/  IMAD.MOV.U32 R215, RZ, RZ, R228 ;  /* 0x000000ffffd77224 */ /* 0x000fc600078e00e4 */
        /* <DEDUP_REMOVED lines=9> */
[----:B------:R-:W-:Y:S04]  /*4ea10*/  STL.64 [R1+0x3700], R150 ;  /* 0x0037009601007387 */ /* 0x000fe80000100a00 */
[----:B------:R-:W-:Y:S01]  /*4ea20*/  STL.64 [R1+0x36f8], R148 ;  /* 0x0036f89401007387 */ /* 0x000fe20000100a00 */
[----:B------:R-:W-:Y:S01]  /*4ea30*/  IMAD.MOV.U32 R236, RZ, RZ, R22 ;  /* 0x000000ffffec7224 */ /* 0x000fe200078e0016 */
[----:B------:R-:W-:Y:S01]  /*4ea40*/  MOV R237, R23 ;  /* 0x0000001700ed7202 */ /* 0x000fe20000000f00 */
[C---:B--2---:R-:W-:Y:S08]  /*4ea50*/  HMMA.1688.F32.TF32 R152, R156.reuse, R12, R152 ;  /* 0x0000000c9c98723c */ /* 0x044ff00000081098 */
[----:B------:R-:W-:Y:S11]  /*4ea60*/  HMMA.1688.F32.TF32 R156, R156, R244, R164 ;  /* 0x000000f49c9c723c */ /* 0x000ff600000810a4 */
[----:B------:R-:W-:Y:S04]  /*4ea70*/  @!UPT UIADD3 URZ, URZ, URZ, URZ ;  /* 0x0000003f3f3ff290 */ /* 0x000fe8000fffe03f */
[----:B------:R-:W-:Y:S04]  /*4ea80*/  STL.64 [R1+0x3710], R154 ;  /* 0x0037109a01007387 */ /* 0x000fe80000100a00 */
[----:B------:R-:W-:Y:S04]  /*4ea90*/  STL.64 [R1+0x3708], R152 ;  /* 0x0037089801007387 */ /* 0x000fe80000100a00 */
[----:B------:R-:W-:Y:S04]  /*4eaa0*/  STL.64 [R1+0x3720], R158 ;  /* 0x0037209e01007387 */ /* 0x000fe80000100a00 */
[----:B------:R-:W-:Y:S01]  /*4eab0*/  STL.64 [R1+0x3718], R156 ;  /* 0x0037189c01007387 */ /* 0x000fe20000100a00 */
[----:B---3--:R-:W-:Y:S03]  /*4eac0*/  HMMA.1688.F32.TF32 R164, R216, R112, R228 ;  /* 0x00000070d8a4723c */ /* 0x008fe600000810e4 */
[----:B------:R-:W-:Y:S04]  /*4ead0*/  LDS R228, [R3+0x14000] ;  /* 0x0140000003e47984 */ /* 0x000fe80000000800 */
[----:B------:R-:W-:Y:S04]  /*4eae0*/  LDS R230, [R3+0x16000] ;  /* 0x0160000003e67984 */ /* 0x000fe80000000800 */
[----:B------:R-:W-:Y:S04]  /*4eaf0*/  LDS R229, [R240+0x14000] ;  /* 0x01400000f0e57984 */ /* 0x000fe80000000800 */
[----:B------:R-:W4:Y:S02]  /*4eb00*/  LDS R231, [R240+0x16000] ;  /* 0x01600000f0e77984 */ /* 0x000f240000000800 */
[----:B----4-:R-:W-:Y:S07]  /*4eb10*/  HMMA.1688.F32.TF32 R32, R228, R118, R232 ;  /* 0x00000076e420723c */ /* 0x010fee00000810e8 */
[----:B------:R-:W-:Y:S01]  /*4eb20*/  IMAD.MOV.U32 R232, RZ, RZ, R14 ;  /* 0x000000ffffe87224 */ /* 0x000fe200078e000e */
[----:B------:R-:W-:Y:S01]  /*4eb30*/  MOV R234, R50 ;  /* 0x0000003200ea7202 */ /* 0x000fe20000000f00 */
[----:B------:R-:W2:Y:S01]  /*4eb40*/  LDL.LU R14, [R1+0x384c] ;  /* 0x00384c00010e7983 */ /* 0x000ea20000300800 */
[----:B------:R-:W-:-:S02]  /*4eb50*/  IMAD.MOV.U32 R233, RZ, RZ, R15 ;  /* 0x000000ffffe97224 */ /* 0x000fc400078e000f */
[----:B------:R-:W-:Y:S01]  /*4eb60*/  IMAD.MOV.U32 R235, RZ, RZ, R51 ;  /* 0x000000ffffeb7224 */ /* 0x000fe200078e0033 */
[----:B------:R-:W3:Y:S04]  /*4eb70*/  LDL.LU R15, [R1+0x3848] ;  /* 0x00384800010f7983 */ /* 0x000ee80000300800 */
[----:B------:R-:W4:Y:S04]  /*4eb80*/  LDL.LU R50, [R1+0x3844] ;  /* 0x0038440001327983 */ /* 0x000f280000300800 */
[----:B------:R-:W4:Y:S04]  /*4eb90*/  LDL.LU R51, [R1+0x3840] ;  /* 0x0038400001337983 */ /* 0x000f280000300800 */
[----:B------:R-:W4:Y:S04]  /*4eba0*/  LDL.LU R22, [R1+0x383c] ;  /* 0x00383c0001167983 */ /* 0x000f280000300800 */
[----:B------:R-:W4:Y:S01]  /*4ebb0*/  LDL.LU R23, [R1+0x3838] ;  /* 0x0038380001177983 */ /* 0x000f220000300800 */
[----:B------:R-:W-:Y:S01]  /*4ebc0*/  HMMA.1688.F32.TF32 R168, R216, R8, R168 ;  /* 0x00000008d8a8723c */ /* 0x000fe200000810a8 */
[----:B------:R-:W-:-:S02]  /*4ebd0*/  IMAD.MOV.U32 R238, RZ, RZ, R59 ;  /* 0x000000ffffee7224 */ /* 0x000fc400078e003b */
[----:B------:R-:W4:Y:S01]  /*4ebe0*/  LDL.LU R59, [R1+0x3834] ;  /* 0x00383400013b7983 */ /* 0x000f220000300800 */
[----:B------:R-:W-:-:S03]  /*4ebf0*/  IMAD.MOV.U32 R239, RZ, RZ, R58 ;  /* 0x000000ffffef7224 */ /* 0x000fc600078e003a */
[----:B------:R-:W-:Y:S01]  /*4ec00*/  MOV R9, R32 ;  /* 0x0000002000097202 */ /* 0x000fe20000000f00 */
[----:B------:R-:W-:Y:S01]  /*4ec10*/  HMMA.1688.F32.TF32 R172, R216, R4, R172 ;  /* 0x00000004d8ac723c */ /* 0x000fe200000810ac */
[----:B------:R-:W-:Y:S01]  /*4ec20*/  IMAD.MOV.U32 R8, RZ, RZ, R33 ;  /* 0x000000ffff087224 */ /* 0x000fe200078e0021 */
[----:B------:R-:W4:Y:S01]  /*4ec30*/  LDL.LU R58, [R1+0x3830] ;  /* 0x00383000013a7983 */ /* 0x000f220000300800 */
[----:B------:R-:W-:Y:S01]  /*4ec40*/  MOV R32, R55 ;  /* 0x0000003700207202 */ /* 0x000fe20000000f00 */
[----:B------:R-:W-:Y:S02]  /*4ec50*/  IMAD.MOV.U32 R33, RZ, RZ, R54 ;  /* 0x000000ffff217224 */ /* 0x000fe400078e0036 */
[----:B------:R-:W4:Y:S01]  /*4ec60*/  LDL.LU R55, [R1+0x382c] ;  /* 0x00382c0001377983 */ /* 0x000f220000300800 */
[----:B------:R-:W-:Y:S01]  /*4ec70*/  IMAD.MOV.U32 R5, RZ, RZ, R34 ;  /* 0x000000ffff057224 */ /* 0x000fe200078e0022 */
[----:B------:R-:W-:Y:S01]  /*4ec80*/  MOV R4, R35 ;  /* 0x0000002300047202 */ /* 0x000fe20000000f00 */
[----:B------:R-:W-:Y:S01]  /*4ec90*/  IMAD.MOV.U32 R34, RZ, RZ, R27 ;  /* 0x000000ffff227224 */ /* 0x000fe200078e001b */
[----:B------:R-:W4:Y:S01]  /*4eca0*/  LDL.LU R54, [R1+0x3828] ;  /* 0x0038280001367983 */ /* 0x000f220000300800 */
[----:B------:R-:W-:Y:S01]  /*4ecb0*/  MOV R35, R26 ;  /* 0x0000001a00237202 */ /* 0x000fe20000000f00 */
[----:B------:R-:W-:-:S02]  /*4ecc0*/  IMAD.MOV.U32 R44, RZ, RZ, R30 ;  /* 0x000000ffff2c7224 */ /* 0x000fc400078e001e */
[----:B------:R-:W4:Y:S01]  /*4ecd0*/  LDL.LU R27, [R1+0x3824] ;  /* 0x00382400011b7983 */ /* 0x000f220000300800 */
[----:B------:R-:W-:Y:S01]  /*4ece0*/  IMAD.MOV.U32 R45, RZ, RZ, R31 ;  /* 0x000000ffff2d7224 */ /* 0x000fe200078e001f */
[----:B------:R-:W-:Y:S02]  /*4ecf0*/  MOV R46, R247 ;  /* 0x000000f7002e7202 */ /* 0x000fe40000000f00 */
[----:B------:R-:W4:Y:S01]  /*4ed00*/  LDL.LU R26, [R1+0x3820] ;  /* 0x00382000011a7983 */ /* 0x000f220000300800 */
[----:B------:R-:W-:-:S03]  /*4ed10*/  IMAD.MOV.U32 R47, RZ, RZ, R246 ;  /* 0x000000ffff2f7224 */ /* 0x000fc600078e00f6 */
[----:B------:R-:W4:Y:S04]  /*4ed20*/  LDL.LU R30, [R1+0x381c] ;  /* 0x00381c00011e7983 */ /* 0x000f280000300800 */
[----:B------:R-:W4:Y:S01]  /*4ed30*/  LDL.LU R31, [R1+0x3818] ;  /* 0x00381800011f7983 */ /* 0x000f220000300800 */
[----:B------:R-:W-:-:S03]  /*4ed40*/  IMAD.MOV.U32 R70, RZ, RZ, R18 ;  /* 0x000000ffff467224 */ /* 0x000fc600078e0012 */
[----:B------:R-:W4:Y:S01]  /*4ed50*/  LDL.LU R247, [R1+0x3814] ;  /* 0x0038140001f77983 */ /* 0x000f220000300800 */
[----:B------:R-:W-:-:S03]  /*4ed60*/  IMAD.MOV.U32 R71, RZ, RZ, R19 ;  /* 0x000000ffff477224 */ /* 0x000fc600078e0013 */
[----:B------:R-:W4:Y:S01]  /*4ed70*/  LDL.LU R246, [R1+0x3810] ;  /* 0x0038100001f67983 */ /* 0x000f220000300800 */
[----:B--2---:R-:W-:Y:S01]  /*4ed80*/  MOV R69, R14 ;  /* 0x0000000e00457202 */ /* 0x004fe20000000f00 */
[----:B---3--:R-:W-:Y:S02]  /*4ed90*/  IMAD.MOV.U32 R68, RZ, RZ, R15 ;  /* 0x000000ffff447224 */ /* 0x008fe400078e000f */
[----:B------:R-:W2:Y:S04]  /*4eda0*/  LDL.LU R15, [R1+0x380c] ;  /* 0x00380c00010f7983 */ /* 0x000ea80000300800 */
[----:B------:R-:W3:Y:S04]  /*4edb0*/  LDL.LU R14, [R1+0x3808] ;  /* 0x00380800010e7983 */ /* 0x000ee80000300800 */
[----:B------:R-:W3:Y:S01]  /*4edc0*/  LDL.LU R18, [R1+0x3804] ;  /* 0x0038040001127983 */ /* 0x000ee20000300800 */
[----:B----4-:R-:W-:-:S03]  /*4edd0*/  IMAD.MOV.U32 R73, RZ, RZ, R22 ;  /* 0x000000ffff497224 */ /* 0x010fc600078e0016 */
[----:B------:R-:W4:Y:S01]  /*4ede0*/  LDL.LU R19, [R1+0x3800] ;  /* 0x0038000001137983 */ /* 0x000f220000300800 */
[----:B------:R-:W-:-:S03]  /*4edf0*/  MOV R72, R23 ;  /* 0x0000001700487202 */ /* 0x000fc60000000f00 */
[----:B------:R-:W4:Y:S04]  /*4ee00*/  LDL.LU R23, [R1+0x37fc] ;  /* 0x0037fc0001177983 */ /* 0x000f280000300800 */
[----:B------:R-:W4:Y:S01]  /*4ee10*/  LDL.LU R22, [R1+0x37f8] ;  /* 0x0037f80001167983 */ /* 0x000f220000300800 */
[----:B------:R-:W-:Y:S01]  /*4ee20*/  IMAD.MOV.U32 R74, RZ, RZ, R51 ;  /* 0x000000ffff4a7224 */ /* 0x000fe200078e0033 */
[----:B------:R-:W-:Y:S02]  /*4ee30*/  MOV R75, R50 ;  /* 0x00000032004b7202 */ /* 0x000fe40000000f00 */
[----:B------:R-:W4:Y:S04]  /*4ee40*/  LDL.LU R51, [R1+0x37f4] ;  /* 0x0037f40001337983 */ /* 0x000f280000300800 */
[----:B------:R-:W4:Y:S01]  /*4ee50*/  LDL.LU R50, [R1+0x37f0] ;  /* 0x0037f00001327983 */ /* 0x000f220000300800 */
[----:B------:R-:W-:Y:S01]  /*4ee60*/  IMAD.MOV.U32 R83, RZ, RZ, R27 ;  /* 0x000000ffff537224 */ /* 0x000fe200078e001b */
[----:B------:R-:W-:Y:S01]  /*4ee70*/  MOV R82, R26 ;  /* 0x0000001a00527202 */ /* 0x000fe20000000f00 */
[----:B------:R-:W-:-:S02]  /*4ee80*/  IMAD.MOV.U32 R81, RZ, RZ, R30 ;  /* 0x000000ffff517224 */ /* 0x000fc400078e001e */
[----:B------:R-:W-:Y:S02]  /*4ee90*/  IMAD.MOV.U32 R80, RZ, RZ, R31 ;  /* 0x000000ffff507224 */ /* 0x000fe400078e001f */
[----:B------:R-:W4:Y:S04]  /*4eea0*/  LDL.LU R31, [R1+0x37ec] ;  /* 0x0037ec00011f7983 */ /* 0x000f280000300800 */
[----:B------:R-:W4:Y:S04]  /*4eeb0*/  LDL.LU R30, [R1+0x37e8] ;  /* 0x0037e800011e7983 */ /* 0x000f280000300800 */
[----:B------:R-:W4:Y:S01]  /*4eec0*/  LDL.LU R26, [R1+0x37e4] ;  /* 0x0037e400011a7983 */ /* 0x000f220000300800 */
[----:B------:R-:W-:-:S03]  /*4eed0*/  IMAD.MOV.U32 R86, RZ, RZ, R246 ;  /* 0x000000ffff567224 */ /* 0x000fc600078e00f6 */
[----:B------:R-:W4:Y:S01]  /*4eee0*/  LDL.LU R27, [R1+0x37e0] ;  /* 0x0037e000011b7983 */ /* 0x000f220000300800 */
[----:B------:R-:W-:Y:S01]  /*4eef0*/  IMAD.MOV.U32 R87, RZ, RZ, R247 ;  /* 0x000000ffff577224 */ /* 0x000fe200078e00f7 */
        /* <DEDUP_REMOVED lines=16> */
[----:B--2---:R-:W-:-:S02]  /*4f000*/  IMAD.MOV.U32 R97, RZ, RZ, R14 ;  /* 0x000000ffff617224 */ /* 0x004fc400078e000e */
[----:B---3--:R-:W-:Y:S02]  /*4f010*/  IMAD.MOV.U32 R96, RZ, RZ, R15 ;  /* 0x000000ffff607224 */ /* 0x008fe400078e000f */
[----:B------:R-:W2:Y:S04]  /*4f020*/  LDL.LU R15, [R1+0x37bc] ;  /* 0x0037bc00010f7983 */ /* 0x000ea80000300800 */
[----:B------:R-:W3:Y:S04]  /*4f030*/  LDL.LU R14, [R1+0x37b8] ;  /* 0x0037b800010e7983 */ /* 0x000ee80000300800 */
[----:B------:R-:W3:Y:S01]  /*4f040*/  LDL.LU R27, [R1+0x37b4] ;  /* 0x0037b400011b7983 */ /* 0x000ee20000300800 */
[----:B----4-:R-:W-:Y:S01]  /*4f050*/  IMAD.MOV.U32 R102, RZ, RZ, R247 ;  /* 0x000000ffff667224 */ /* 0x010fe200078e00f7 */
[----:B------:R-:W-:-:S02]  /*4f060*/  MOV R101, R22 ;  /* 0x0000001600657202 */ /* 0x000fc40000000f00 */
        /* <DEDUP_REMOVED lines=13> */
[----:B------:R-:W-:-:S02]  /*4f140*/  IMAD.MOV.U32 R106, RZ, RZ, R18 ;  /* 0x000000ffff6a7224 */ /* 0x000fc400078e0012 */
[----:B------:R-:W-:Y:S02]  /*4f150*/  IMAD.MOV.U32 R107, RZ, RZ, R19 ;  /* 0x000000ffff6b7224 */ /* 0x000fe400078e0013 */
[----:B------:R-:W-:Y:S01]  /*4f160*/  IMAD.MOV.U32 R92, RZ, RZ, R30 ;  /* 0x000000ffff5c7224 */ /* 0x000fe200078e001e */
[----:B------:R-:W-:Y:S01]  /*4f170*/  MOV R94, R50 ;  /* 0x00000032005e7202 */ /* 0x000fe20000000f00 */
[----:B------:R-:W-:Y:S02]  /*4f180*/  IMAD.MOV.U32 R93, RZ, RZ, R31 ;  /* 0x000000ffff5d7224 */ /* 0x000fe400078e001f */
[----:B------:R-:W-:Y:S01]  /*4f190*/  IMAD.MOV.U32 R95, RZ, RZ, R51 ;  /* 0x000000ffff5f7224 */ /* 0x000fe200078e0033 */
[----:B------:R-:W-:Y:S01]  /*4f1a0*/  MOV R77, R55 ;  /* 0x00000037004d7202 */ /* 0x000fe20000000f00 */
[----:B------:R-:W-:Y:S02]  /*4f1b0*/  IMAD.MOV.U32 R76, RZ, RZ, R54 ;  /* 0x000000ffff4c7224 */ /* 0x000fe400078e0036 */
        /* <DEDUP_REMOVED lines=12> */
[----:B------:R-:W-:Y:S02]  /*4f280*/  IMAD.MOV.U32 R250, RZ, RZ, R6 ;  /* 0x000000fffffa7224 */ /* 0x000fe400078e0006 */
[----:B------:R-:W-:Y:S01]  /*4f290*/  IMAD.MOV.U32 R251, RZ, RZ, R7 ;  /* 0x000000fffffb7224 */ /* 0x000fe200078e0007 */
[----:B--2---:R-:W-:Y:S01]  /*4f2a0*/  MOV R105, R15 ;  /* 0x0000000f00697202 */ /* 0x004fe20000000f00 */
[----:B---3--:R-:W-:Y:S01]  /*4f2b0*/  IMAD.MOV.U32 R104, RZ, RZ, R14 ;  /* 0x000000ffff687224 */ /* 0x008fe200078e000e */
[----:B------:R-:W-:Y:S01]  /*4f2c0*/  MOV R123, R27 ;  /* 0x0000001b007b7202 */ /* 0x000fe20000000f00 */
[----:B----4-:R-:W-:Y:S02]  /*4f2d0*/  IMAD.MOV.U32 R122, RZ, RZ, R26 ;  /* 0x000000ffff7a7224 */ /* 0x010fe400078e001a */
[----:B------:R-:W-:Y:S02]  /*4f2e0*/  IMAD.MOV.U32 R121, RZ, RZ, R23 ;  /* 0x000000ffff797224 */ /* 0x000fe400078e0017 */
[----:B------:R-:W-:Y:S01]  /*4f2f0*/  IMAD.MOV.U32 R127, RZ, RZ, R247 ;  /* 0x000000ffff7f7224 */ /* 0x000fe200078e00f7 */
[----:B------:R-:W-:-:S02]  /*4f300*/  MOV R126, R246 ;  /* 0x000000f6007e7202 */ /* 0x000fc40000000f00 */
[----:B------:R-:W2:Y:S04]  /*4f310*/  LDL.LU R246, [R1+0x379c] ;  /* 0x00379c0001f67983 */ /* 0x000ea80000300800 */
[----:B------:R-:W2:Y:S01]  /*4f320*/  LDL.LU R247, [R1+0x3798] ;  /* 0x0037980001f77983 */ /* 0x000ea20000300800 */
[----:B------:R-:W-:-:S03]  /*4f330*/  MOV R120, R22 ;  /* 0x0000001600787202 */ /* 0x000fc60000000f00 */
        /* <DEDUP_REMOVED lines=40> */
[----:B------:R-:W-:Y:S01]  /*4f5c0*/  HMMA.1688.F32.TF32 R216, R216, R244, R224 ;  /* 0x000000f4d8d8723c */ /* 0x000fe200000810e0 */
[----:B------:R-:W-:Y:S04]  /*4f5d0*/  LDS R224, [R3+0x14080] ;  /* 0x0140800003e07984 */ /* 0x000fe80000000800 */
[----:B------:R-:W-:Y:S04]  /*4f5e0*/  LDS R226, [R3+0x16080] ;  /* 0x0160800003e27984 */ /* 0x000fe80000000800 */
[----:B------:R-:W-:Y:S04]  /*4f5f0*/  LDS R225, [R240+0x14080] ;  /* 0x01408000f0e17984 */ /* 0x000fe80000000800 */
[----:B------:R-:W1:Y:S02]  /*4f600*/  LDS R227, [R240+0x16080] ;  /* 0x01608000f0e37984 */ /* 0x000e640000000800 */
[----:B-1----:R-:W-:Y:S08]  /*4f610*/  HMMA.1688.F32.TF32 R36, R224, R118, R36 ;  /* 0x00000076e024723c */ /* 0x002ff00000081024 */
        /* <DEDUP_REMOVED lines=13> */
[C---:B------:R-:W-:Y:S11]  /*4f6f0*/  HMMA.1688.F32.TF32 R32, R224.reuse, R114, R32 ;  /* 0x00000072e020723c */ /* 0x040ff60000081020 */
        /* <DEDUP_REMOVED lines=33> */
[----:B-1----:R-:W-:Y:S07]  /*4f910*/  HMMA.1688.F32.TF32 R32, R224, R110, R232 ;  /* 0x0000006ee020723c */ /* 0x002fee00000810e8 */
        /* <DEDUP_REMOVED lines=59> */
[----:B------:R-:W2:Y:S01]  /*4fcd0*/  LDL.LU R123, [R1+0xd2c] ;  /* 0x000d2c00017b7983 */ /* 0x000ea20000300800 */
[----:B------:R-:W-:-:S03]  /*4fce0*/  MOV R17, R128 ;  /* 0x0000008000117202 */ /* 0x000fc60000000f00 */
[----:B------:R-:W3:Y:S01]  /*4fcf0*/  LDL.LU R124, [R1+0xd40] ;  /* 0x000d4000017c7983 */ /* 0x000ee20000300800 */
[----:B------:R-:W-:-:S03]  /*4fd00*/  IMAD.MOV.U32 R16, RZ, RZ, R129 ;  /* 0x000000ffff107224 */ /* 0x000fc600078e0081 */
[----:B------:R-:W3:Y:S01]  /*4fd10*/  LDL.LU R125, [R1+0xd44] ;  /* 0x000d4400017d7983 */ /* 0x000ee20000300800 */
[----:B------:R-:W-:-:S03]  /*4fd20*/  IMAD.MOV.U32 R13, RZ, RZ, R130 ;  /* 0x000000ffff0d7224 */ /* 0x000fc600078e0082 */
[----:B------:R-:W3:Y:S01]  /*4fd30*/  LDL.LU R126, [R1+0xd48] ;  /* 0x000d4800017e7983 */ /* 0x000ee20000300800 */
[----:B------:R-:W-:-:S03]  /*4fd40*/  MOV R12, R131 ;  /* 0x00000083000c7202 */ /* 0x000fc60000000f00 */
        /* <DEDUP_REMOVED lines=61> */
[----:B--2---:R-:W-:Y:S08]  /*50120*/  HMMA.1688.F32.TF32 R120, R224, R14, R120 ;  /* 0x0000000ee078723c */ /* 0x004ff00000081078 */
[----:B-1----:R-:W-:Y:S08]  /*50130*/  HMMA.1688.F32.TF32 R96, R228, R114, R96 ;  /* 0x00000072e460723c */ /* 0x002ff00000081060 */
        /* <DEDUP_REMOVED lines=8> */
[----:B------:R-:W-:Y:S07]  /*501c0*/  HMMA.1688.F32.TF32 R132, R224, R26, R132 ;  /* 0x0000001ae084723c */ /* 0x000fee0000081084 */
[----:B------:R-:W-:Y:S04]  /*501d0*/  STL.64 [R1+0x1330], R156 ;  /* 0x0013309c01007387 */ /* 0x000fe80000100a00 */
[----:B------:R-:W-:Y:S01]  /*501e0*/  STL.64 [R1+0x1338], R158 ;  /* 0x0013389e01007387 */ /* 0x000fe20000100a00 */
[----:B------:R-:W-:Y:S03]  /*501f0*/  HMMA.1688.F32.TF32 R92, R228, R10, R92 ;  /* 0x0000000ae45c723c */ /* 0x000fe6000008105c */
[----:B------:R-:W-:Y:S05]  /*50200*/  STL.64 [R1+0x1320], R152 ;  /* 0x0013209801007387 */ /* 0x000fea0000100a00 */
[----:B------:R-:W-:Y:S01]  /*50210*/  HMMA.1688.F32.TF32 R104, R224, R246, R104 ;  /* 0x000000f6e068723c */ /* 0x000fe20000081068 */
[----:B------:R-:W-:Y:S04]  /*50220*/  STL.64 [R1+0x1328], R154 ;  /* 0x0013289a01007387 */ /* 0x000fe80000100a00 */
[----:B------:R-:W-:Y:S04]  /*50230*/  STL.64 [R1+0x1310], R148 ;  /* 0x0013109401007387 */ /* 0x000fe80000100a00 */
[----:B------:R-:W-:Y:S01]  /*50240*/  STL.64 [R1+0x1318], R150 ;  /* 0x0013189601007387 */ /* 0x000fe20000100a00 */
[C---:B------:R-:W-:Y:S03]  /*50250*/  HMMA.1688.F32.TF32 R100, R228.reuse, R118, R100 ;  /* 0x00000076e464723c */ /* 0x040fe60000081064 */
[----:B------:R-:W-:Y:S04]  /*50260*/  STL.64 [R1+0x1300], R144 ;  /* 0x0013009001007387 */ /* 0x000fe80000100a00 */
[----:B------:R-:W-:Y:S01]  /*50270*/  STL.64 [R1+0x1308], R146 ;  /* 0x0013089201007387 */ /* 0x000fe20000100a00 */
[C---:B------:R-:W-:Y:S03]  /*50280*/  HMMA.1688.F32.TF32 R84, R228.reuse, R110, R84 ;  /* 0x0000006ee454723c */ /* 0x040fe60000081054 */
[----:B------:R-:W-:Y:S05]  /*50290*/  STL.64 [R1+0x12f0], R140 ;  /* 0x0012f08c01007387 */ /* 0x000fea0000100a00 */
[C---:B------:R-:W-:Y:S01]  /*502a0*/  HMMA.1688.F32.TF32 R88, R228.reuse, R6, R88 ;  /* 0x00000006e458723c */ /* 0x040fe20000081058 */
[----:B------:R-:W-:Y:S04]  /*502b0*/  STL.64 [R1+0x12f8], R142 ;  /* 0x0012f88e01007387 */ /* 0x000fe80000100a00 */
[----:B------:R-:W-:Y:S03]  /*502c0*/  STL.64 [R1+0x12e0], R136 ;  /* 0x0012e08801007387 */ /* 0x000fe60000100a00 */
        /* <DEDUP_REMOVED lines=47> */
[----:B------:R-:W-:Y:S04]  /*505c0*/  LDS R224, [R3+0x14180] ;  /* 0x0141800003e07984 */ /* 0x000fe80000000800 */
[----:B------:R-:W-:Y:S01]  /*505d0*/  LDS R226, [R3+0x16180] ;  /* 0x0161800003e27984 */ /* 0x000fe20000000800 */
[-C--:B-1----:R-:W-:Y:S03]  /*505e0*/  HMMA.1688.F32.TF32 R32, R228, R246.reuse, R232 ;  /* 0x000000f6e420723c */ /* 0x082fe600000810e8 */
[----:B------:R-:W-:Y:S04]  /*505f0*/  LDS R225, [R240+0x14180] ;  /* 0x01418000f0e17984 */ /* 0x000fe80000000800 */
[----:B------:R-:W1:Y:S04]  /*50600*/  LDS R227, [R240+0x16180] ;  /* 0x01618000f0e37984 */ /* 0x000e680000000800 */
        /* <DEDUP_REMOVED lines=117> */
[----:B------:R-:W4:Y:S01]  /*50d60*/  LDS R231, [R240+0x16200] ;  /* 0x01620000f0e77984 */ /* 0x000f220000000800 */
[C---:B-1----:R-:W-:Y:S08]  /*50d70*/  HMMA.1688.F32.TF32 R84, R224.reuse, R246, R84 ;  /* 0x000000f6e054723c */ /* 0x042ff00000081054 */
        /* <DEDUP_REMOVED lines=21> */
[----:B------:R-:W-:Y:S03]  /*50ed0*/  HMMA.1688.F32.TF32 R88, R224, R14, R88 ;  /* 0x0000000ee058723c */ /* 0x000fe60000081058 */
[----:B------:R-:W-:Y:S04]  /*50ee0*/  STL.64 [R1+0x1178], R146 ;  /* 0x0011789201007387 */ /* 0x000fe80000100a00 */
[----:B------:R-:W-:Y:S04]  /*50ef0*/  STL.64 [R1+0x1160], R140 ;  /* 0x0011608c01007387 */ /* 0x000fe80000100a00 */
[----:B------:R-:W-:Y:S01]  /*50f00*/  STL.64 [R1+0x1168], R142 ;  /* 0x0011688e01007387 */ /* 0x000fe20000100a00 */
[C---:B------:R-:W-:Y:S03]  /*50f10*/  HMMA.1688.F32.TF32 R76, R228.reuse, R114, R76 ;  /* 0x00000072e44c723c */ /* 0x040fe6000008104c */
[----:B------:R-:W-:Y:S05]  /*50f20*/  STL.64 [R1+0x1150], R136 ;  /* 0x0011508801007387 */ /* 0x000fea0000100a00 */
[C---:B------:R-:W-:Y:S01]  /*50f30*/  HMMA.1688.F32.TF32 R80, R228.reuse, R118, R80 ;  /* 0x00000076e450723c */ /* 0x040fe20000081050 */
[----:B------:R-:W-:Y:S04]  /*50f40*/  STL.64 [R1+0x1158], R138 ;  /* 0x0011588a01007387 */ /* 0x000fe80000100a00 */
        /* <DEDUP_REMOVED lines=49> */
[----:B------:R2:W-:Y:S04]  /*51260*/  STL.64 [R1+0x1030], R40 ;  /* 0x0010302801007387 */ /* 0x0005e80000100a00 */
[----:B------:R3:W-:Y:S04]  /*51270*/  STL.64 [R1+0x1038], R42 ;  /* 0x0010382a01007387 */ /* 0x0007e80000100a00 */
        /* <DEDUP_REMOVED lines=99> */
[----:B------:R-:W-:Y:S01]  /*518b0*/  HMMA.1688.F32.TF32 R124, R228, R18, R124 ;  /* 0x00000012e47c723c */ /* 0x000fe2000008107c */
[----:B------:R-:W-:Y:S04]  /*518c0*/  LDS R228, [R3+0x14300] ;  /* 0x0143000003e47984 */ /* 0x000fe80000000800 */
[----:B------:R-:W-:Y:S03]  /*518d0*/  LDS R230, [R3+0x16300] ;  /* 0x0163000003e67984 */ /* 0x000fe60000000800 */
[C---:B------:R-:W-:Y:S07]  /*518e0*/  HMMA.1688.F32.TF32 R100, R224.reuse, R118, R100 ;  /* 0x00000076e064723c */ /* 0x040fee0000081064 */
        /* <DEDUP_REMOVED lines=35> */
[----:B------:R-:W-:-:S03]  /*51b20*/  IMAD.MOV.U32 R113, RZ, RZ, R36 ;  /* 0x000000ffff717224 */ /* 0x000fc600078e0024 */
[----:B------:R1:W-:Y:S01]  /*51b30*/  STL.64 [R1+0xf28], R42 ;  /* 0x000f282a01007387 */ /* 0x0003e20000100a00 */
[----:B------:R-:W-:Y:S01]  /*51b40*/  IMAD.MOV.U32 R112, RZ, RZ, R37 ;  /* 0x000000ffff707224 */ /* 0x000fe200078e0025 */
[----:B------:R-:W-:Y:S01]  /*51b50*/  MOV R109, R38 ;  /* 0x00000026006d7202 */ /* 0x000fe20000000f00 */
[----:B------:R-:W-:Y:S01]  /*51b60*/  IMAD.MOV.U32 R108, RZ, RZ, R39 ;  /* 0x000000ffff6c7224 */ /* 0x000fe200078e0027 */
[----:B------:R-:W-:Y:S01]  /*51b70*/  STL.64 [R1+0xf00], R32 ;  /* 0x000f002001007387 */ /* 0x000fe20000100a00 */
[C---:B------:R-:W-:Y:S03]  /*51b80*/  HMMA.1688.F32.TF32 R36, R224.reuse, R14, R248 ;  /* 0x0000000ee024723c */ /* 0x040fe600000810f8 */
[----:B------:R2:W-:Y:S04]  /*51b90*/  STL.64 [R1+0xf08], R34 ;  /* 0x000f082201007387 */ /* 0x0005e80000100a00 */
[----:B------:R-:W-:Y:S01]  /*51ba0*/  LDS R229, [R240+0x14300] ;  /* 0x01430000f0e57984 */ /* 0x000fe20000000800 */
[C---:B-1----:R-:W-:Y:S03]  /*51bb0*/  HMMA.1688.F32.TF32 R40, R224.reuse, R18, R236 ;  /* 0x00000012e028723c */ /* 0x042fe600000810ec */
[----:B------:R-:W1:Y:S05]  /*51bc0*/  LDS R231, [R240+0x16300] ;  /* 0x01630000f0e77984 */ /* 0x000e6a0000000800 */
[-C--:B--2---:R-:W-:Y:S01]  /*51bd0*/  HMMA.1688.F32.TF32 R32, R224, R246.reuse, R232 ;  /* 0x000000f6e020723c */ /* 0x084fe200000810e8 */
[----:B------:R-:W-:Y:S01]  /*51be0*/  IMAD.MOV.U32 R117, RZ, RZ, R46 ;  /* 0x000000ffff757224 */ /* 0x000fe200078e002e */
[----:B------:R-:W-:Y:S01]  /*51bf0*/  MOV R116, R47 ;  /* 0x0000002f00747202 */ /* 0x000fe20000000f00 */
[----:B------:R-:W-:Y:S04]  /*51c00*/  LDS R224, [R3+0x14380] ;  /* 0x0143800003e07984 */ /* 0x000fe80000000800 */
[----:B------:R-:W-:Y:S04]  /*51c10*/  LDS R226, [R3+0x16380] ;  /* 0x0163800003e27984 */ /* 0x000fe80000000800 */
[----:B------:R-:W-:Y:S04]  /*51c20*/  LDS R225, [R240+0x14380] ;  /* 0x01438000f0e17984 */ /* 0x000fe80000000800 */
        /* <DEDUP_REMOVED lines=114> */
[----:B------:R-:W3:Y:S01]  /*52350*/  LDS R227, [R240+0x16380] ;  /* 0x01638000f0e37984 */ /* 0x000ee20000000800 */
        /* <DEDUP_REMOVED lines=76> */
[C---:B-1----:R-:W-:Y:S03]  /*52820*/  HMMA.1688.F32.TF32 R32, R224.reuse, R30, R232 ;  /* 0x0000001ee020723c */ /* 0x042fe600000810e8 */
        /* <DEDUP_REMOVED lines=104> */
[----:B------:R-:W-:Y:S01]  /*52eb0*/  HMMA.1688.F32.TF32 R132, R224, R18, R132 ;  /* 0x00000012e084723c */ /* 0x000fe20000081084 */
[----:B------:R-:W-:Y:S04]  /*52ec0*/  LDS R224, [R3+0x14480] ;  /* 0x0144800003e07984 */ /* 0x000fe80000000800 */
[----:B------:R-:W-:Y:S10]  /*52ed0*/  LDS R226, [R3+0x16480] ;  /* 0x0164800003e27984 */ /* 0x000ff40000000800 */
        /* <DEDUP_REMOVED lines=38> */
[----:B------:R-:W-:Y:S01]  /*53140*/  HMMA.1688.F32.TF32 R32, R228, R246, R236 ;  /* 0x000000f6e420723c */ /* 0x000fe200000810ec */
        /* <DEDUP_REMOVED lines=18> */
[----:B------:R-:W-:Y:S04]  /*53270*/  STL.64 [R1+0x608], R38 ;  /* 0x0006082601007387 */ /* 0x000fe80000100a00 */
[----:B------:R-:W-:Y:S01]  /*53280*/  STL.64 [R1+0x5b0], R32 ;  /* 0x0005b02001007387 */ /* 0x000fe20000100a00 */
[C---:B--2---:R-:W-:Y:S03]  /*53290*/  HMMA.1688.F32.TF32 R40, R224.reuse, R118, R248 ;  /* 0x00000076e028723c */ /* 0x044fe600000810f8 */
[----:B------:R2:W-:Y:S04]  /*532a0*/  STL.64 [R1+0x5b8], R34 ;  /* 0x0005b82201007387 */ /* 0x0005e80000100a00 */
[----:B-1----:R-:W3:Y:S04]  /*532b0*/  LDL.LU R36, [R1+0x10] ;  /* 0x0000100001247983 */ /* 0x002ee80000300800 */
[----:B------:R-:W-:Y:S01]  /*532c0*/  LDS R228, [R3+0x14500] ;  /* 0x0145000003e47984 */ /* 0x000fe20000000800 */
[C---:B--2---:R-:W-:Y:S03]  /*532d0*/  HMMA.1688.F32.TF32 R32, R224.reuse, R114, R232 ;  /* 0x00000072e020723c */ /* 0x044fe600000810e8 */
[----:B------:R-:W-:Y:S04]  /*532e0*/  LDS R230, [R3+0x16500] ;  /* 0x0165000003e67984 */ /* 0x000fe80000000800 */
[----:B------:R-:W-:Y:S04]  /*532f0*/  LDS R229, [R240+0x14500] ;  /* 0x01450000f0e57984 */ /* 0x000fe80000000800 */
[----:B------:R1:W-:Y:S04]  /*53300*/  STL.64 [R1+0xcb0], R40 ;  /* 0x000cb02801007387 */ /* 0x0003e80000100a00 */
[----:B------:R2:W-:Y:S04]  /*53310*/  STL.64 [R1+0xcb8], R42 ;  /* 0x000cb82a01007387 */ /* 0x0005e80000100a00 */
[----:B------:R-:W4:Y:S04]  /*53320*/  LDS R231, [R240+0x16500] ;  /* 0x01650000f0e77984 */ /* 0x000f280000000800 */
[----:B------:R1:W-:Y:S04]  /*53330*/  STL.64 [R1+0x5f0], R32 ;  /* 0x0005f02001007387 */ /* 0x0003e80000100a00 */
        /* <DEDUP_REMOVED lines=104> */
[----:B------:R-:W4:Y:S04]  /*539c0*/  LDL.LU R32, [R1] ;  /* 0x0000000001207983 */ /* 0x000f280000300800 */
        /* <DEDUP_REMOVED lines=49> */
[----:B------:R-:W3:Y:S04]  /*53ce0*/  LDL.LU.64 R248, [R1+0x3698] ;  /* 0x0036980001f87983 */ /* 0x000ee80000300a00 */
[----:B------:R-:W-:Y:S04]  /*53cf0*/  STL.64 [R1+0x740], R232 ;  /* 0x000740e801007387 */ /* 0x000fe80000100a00 */
[----:B------:R1:W-:Y:S04]  /*53d00*/  STL.64 [R1+0x748], R234 ;  /* 0x000748ea01007387 */ /* 0x0003e80000100a00 */
[----:B-1----:R-:W4:Y:S04]  /*53d10*/  LDL.LU.64 R234, [R1+0x3690] ;  /* 0x0036900001ea7983 */ /* 0x002f280000300a00 */
[----:B------:R-:W4:Y:S01]  /*53d20*/  LDL.LU.64 R232, [R1+0x3688] ;  /* 0x0036880001e87983 */ /* 0x000f220000300a00 */
[C---:B------:R-:W-:Y:S08]  /*53d30*/  HMMA.1688.F32.TF32 R128, R224.reuse, R22, R128 ;  /* 0x00000016e080723c */ /* 0x040ff00000081080 */
[C---:B------:R-:W-:Y:S08]  /*53d40*/  HMMA.1688.F32.TF32 R124, R224.reuse, R18, R124 ;  /* 0x00000012e07c723c */ /* 0x040ff0000008107c */
[C---:B------:R-:W-:Y:S08]  /*53d50*/  HMMA.1688.F32.TF32 R120, R224.reuse, R14, R120 ;  /* 0x0000000ee078723c */ /* 0x040ff00000081078 */
        /* <DEDUP_REMOVED lines=9> */
[C---:B------:R-:W-:Y:S03]  /*53df0*/  HMMA.1688.F32.TF32 R32, R228.reuse, R22, R32 ;  /* 0x00000016e420723c */ /* 0x040fe60000081020 */
[----:B------:R-:W-:Y:S04]  /*53e00*/  LDS R224, [R3+0x14580] ;  /* 0x0145800003e07984 */ /* 0x000fe80000000800 */
[----:B------:R-:W-:Y:S01]  /*53e10*/  LDS R226, [R3+0x16580] ;  /* 0x0165800003e27984 */ /* 0x000fe20000000800 */
[C---:B-1----:R-:W-:Y:S03]  /*53e20*/  HMMA.1688.F32.TF32 R104, R228.reuse, R118, R100 ;  /* 0x00000076e468723c */ /* 0x042fe60000081064 */
[----:B------:R-:W-:Y:S04]  /*53e30*/  LDS R225, [R240+0x14580] ;  /* 0x01458000f0e17984 */ /* 0x000fe80000000800 */
[----:B------:R-:W1:Y:S01]  /*53e40*/  LDS R227, [R240+0x16580] ;  /* 0x01658000f0e37984 */ /* 0x000e620000000800 */
        /* <DEDUP_REMOVED lines=35> */
[----:B--2---:R-:W-:Y:S01]  /*54080*/  MOV R37, R250 ;  /* 0x000000fa00257202 */ /* 0x004fe20000000f00 */
[----:B---3--:R-:W-:-:S02]  /*54090*/  IMAD.MOV.U32 R36, RZ, RZ, R249 ;  /* 0x000000ffff247224 */ /* 0x008fc400078e00f9 */
[----:B------:R-:W2:Y:S01]  /*540a0*/  LDL.LU R249, [R1+0x3684] ;  /* 0x0036840001f97983 */ /* 0x000ea20000300800 */
[----:B------:R-:W-:-:S03]  /*540b0*/  IMAD.MOV.U32 R38, RZ, RZ, R251 ;  /* 0x000000ffff267224 */ /* 0x000fc600078e00fb */
[----:B------:R3:W-:Y:S01]  /*540c0*/  STL.64 [R1+0x8a0], R32 ;  /* 0x0008a02001007387 */ /* 0x0007e20000100a00 */
[----:B------:R-:W-:-:S03]  /*540d0*/  IMAD.MOV.U32 R39, RZ, RZ, R248 ;  /* 0x000000ffff277224 */ /* 0x000fc600078e00f8 */
[----:B------:R1:W-:Y:S04]  /*540e0*/  STL.64 [R1+0x8a8], R34 ;  /* 0x0008a82201007387 */ /* 0x0003e80000100a00 */
[----:B------:R-:W2:Y:S04]  /*540f0*/  LDL.LU R250, [R1+0x3680] ;  /* 0x0036800001fa7983 */ /* 0x000ea80000300800 */
[----:B------:R-:W2:Y:S01]  /*54100*/  LDL.LU R251, [R1+0x367c] ;  /* 0x00367c0001fb7983 */ /* 0x000ea20000300800 */
[----:B----4-:R-:W-:-:S03]  /*54110*/  IMAD.MOV.U32 R42, RZ, RZ, R234 ;  /* 0x000000ffff2a7224 */ /* 0x010fc600078e00ea */
[----:B------:R-:W4:Y:S01]  /*54120*/  LDL.LU R248, [R1+0x3678] ;  /* 0x0036780001f87983 */ /* 0x000f220000300800 */
[----:B------:R-:W-:Y:S01]  /*54130*/  MOV R40, R232 ;  /* 0x000000e800287202 */ /* 0x000fe20000000f00 */
[----:B------:R-:W-:Y:S02]  /*54140*/  IMAD.MOV.U32 R41, RZ, RZ, R233 ;  /* 0x000000ffff297224 */ /* 0x000fe400078e00e9 */
[----:B------:R-:W2:Y:S01]  /*54150*/  LDL.LU R232, [R1+0x3674] ;  /* 0x0036740001e87983 */ /* 0x000ea20000300800 */
[----:B------:R-:W-:-:S03]  /*54160*/  MOV R43, R235 ;  /* 0x000000eb002b7202 */ /* 0x000fc60000000f00 */
        /* <DEDUP_REMOVED lines=15> */
[----:B----4-:R-:W-:-:S02]  /*54260*/  IMAD.MOV.U32 R44, RZ, RZ, R248 ;  /* 0x000000ffff2c7224 */ /* 0x010fc400078e00f8 */
[----:B--2---:R-:W-:Y:S01]  /*54270*/  IMAD.MOV.U32 R71, RZ, RZ, R232 ;  /* 0x000000ffff477224 */ /* 0x004fe200078e00e8 */
[----:B---3--:R-:W-:Y:S01]  /*54280*/  MOV R70, R233 ;  /* 0x000000e900467202 */ /* 0x008fe20000000f00 */
[----:B------:R-:W-:Y:S02]  /*54290*/  IMAD.MOV.U32 R69, RZ, RZ, R234 ;  /* 0x000000ffff457224 */ /* 0x000fe400078e00ea */
[----:B------:R-:W-:Y:S02]  /*542a0*/  IMAD.MOV.U32 R68, RZ, RZ, R235 ;  /* 0x000000ffff447224 */ /* 0x000fe400078e00eb */
[----:B------:R-:W2:Y:S04]  /*542b0*/  LDL.LU R235, [R1+0x3664] ;  /* 0x0036640001eb7983 */ /* 0x000ea80000300800 */
[----:B------:R-:W3:Y:S04]  /*542c0*/  LDL.LU R234, [R1+0x3660] ;  /* 0x0036600001ea7983 */ /* 0x000ee80000300800 */
[----:B------:R-:W4:Y:S04]  /*542d0*/  LDL.LU R233, [R1+0x365c] ;  /* 0x00365c0001e97983 */ /* 0x000f280000300800 */
[----:B------:R-:W2:Y:S04]  /*542e0*/  LDL.LU R232, [R1+0x3658] ;  /* 0x0036580001e87983 */ /* 0x000ea80000300800 */
[----:B------:R-:W2:Y:S01]  /*542f0*/  LDL.LU R248, [R1+0x3654] ;  /* 0x0036540001f87983 */ /* 0x000ea20000300800 */
[----:B------:R-:W-:Y:S01]  /*54300*/  MOV R45, R251 ;  /* 0x000000fb002d7202 */ /* 0x000fe20000000f00 */
[----:B------:R-:W-:-:S02]  /*54310*/  IMAD.MOV.U32 R46, RZ, RZ, R250 ;  /* 0x000000ffff2e7224 */ /* 0x000fc400078e00fa */
[----:B------:R-:W3:Y:S01]  /*54320*/  LDL.LU R251, [R1+0x3650] ;  /* 0x0036500001fb7983 */ /* 0x000ee20000300800 */
[----:B------:R-:W-:-:S03]  /*54330*/  IMAD.MOV.U32 R47, RZ, RZ, R249 ;  /* 0x000000ffff2f7224 */ /* 0x000fc600078e00f9 */
[----:B------:R-:W3:Y:S04]  /*54340*/  LDL.LU R250, [R1+0x364c] ;  /* 0x00364c0001fa7983 */ /* 0x000ee80000300800 */
[----:B------:R-:W3:Y:S04]  /*54350*/  LDL.LU R249, [R1+0x3648] ;  /* 0x0036480001f97983 */ /* 0x000ee80000300800 */
[----:B------:R-:W3:Y:S04]  /*54360*/  LDL.LU R84, [R1+0x110] ;  /* 0x0001100001547983 */ /* 0x000ee80000300800 */
[----:B------:R-:W3:Y:S04]  /*54370*/  LDL.LU R85, [R1+0x114] ;  /* 0x0001140001557983 */ /* 0x000ee80000300800 */
[----:B------:R-:W3:Y:S01]  /*54380*/  LDL.LU R86, [R1+0x118] ;  /* 0x0001180001567983 */ /* 0x000ee20000300800 */
[----:B--2---:R-:W-:-:S03]  /*54390*/  MOV R87, R248 ;  /* 0x000000f800577202 */ /* 0x004fc60000000f00 */
[----:B------:R-:W2:Y:S04]  /*543a0*/  LDL.LU R248, [R1+0x3644] ;  /* 0x0036440001f87983 */ /* 0x000ea80000300800 */
[----:B------:R-:W3:Y:S04]  /*543b0*/  LDL.LU R92, [R1+0x130] ;  /* 0x00013000015c7983 */ /* 0x000ee80000300800 */
[----:B------:R-:W3:Y:S04]  /*543c0*/  LDL.LU R93, [R1+0x134] ;  /* 0x00013400015d7983 */ /* 0x000ee80000300800 */
[----:B------:R-:W3:Y:S04]  /*543d0*/  LDL.LU R94, [R1+0x138] ;  /* 0x00013800015e7983 */ /* 0x000ee80000300800 */
[----:B------:R-:W3:Y:S04]  /*543e0*/  LDL.LU R95, [R1+0x13c] ;  /* 0x00013c00015f7983 */ /* 0x000ee80000300800 */
[----:B------:R-:W3:Y:S04]  /*543f0*/  LDL.LU R96, [R1+0x140] ;  /* 0x0001400001607983 */ /* 0x000ee80000300800 */
[----:B------:R-:W3:Y:S04]  /*54400*/  LDL.LU R97, [R1+0x144] ;  /* 0x0001440001617983 */ /* 0x000ee80000300800 */
[----:B------:R-:W3:Y:S01]  /*54410*/  LDL.LU R98, [R1+0x148] ;  /* 0x0001480001627983 */ /* 0x000ee20000300800 */
[----:B--2---:R-:W-:-:S03]  /*54420*/  IMAD.MOV.U32 R99, RZ, RZ, R248 ;  /* 0x000000ffff637224 */ /* 0x004fc600078e00f8 */
        /* <DEDUP_REMOVED lines=17> */
[----:B---3--:R-:W-:-:S03]  /*54540*/  MOV R88, R249 ;  /* 0x000000f900587202 */ /* 0x008fc60000000f00 */
[----:B------:R-:W2:Y:S01]  /*54550*/  LDL.LU R104, [R1+0x160] ;  /* 0x0001600001687983 */ /* 0x000ea20000300800 */
[----:B------:R-:W-:-:S03]  /*54560*/  IMAD.MOV.U32 R89, RZ, RZ, R250 ;  /* 0x000000ffff597224 */ /* 0x000fc600078e00fa */
[----:B------:R-:W2:Y:S01]  /*54570*/  LDL.LU R105, [R1+0x164] ;  /* 0x0001640001697983 */ /* 0x000ea20000300800 */
[----:B------:R-:W-:-:S03]  /*54580*/  IMAD.MOV.U32 R90, RZ, RZ, R251 ;  /* 0x000000ffff5a7224 */ /* 0x000fc600078e00fb */
[----:B------:R-:W2:Y:S02]  /*54590*/  LDL.LU R106, [R1+0x168] ;  /* 0x00016800016a7983 */ /* 0x000ea40000300800 */
[----:B--2---:R-:W-:Y:S02]  /*545a0*/  IMAD.MOV.U32 R107, RZ, RZ, R248 ;  /* 0x000000ffff6b7224 */ /* 0x004fe400078e00f8 */
[----:B------:R-:W2:Y:S04]  /*545b0*/  LDL.LU R248, [R1+0x363c] ;  /* 0x00363c0001f87983 */ /* 0x000ea80000300800 */
[----:B------:R-:W2:Y:S04]  /*545c0*/  LDL.LU R249, [R1+0x3638] ;  /* 0x0036380001f97983 */ /* 0x000ea80000300800 */
[----:B------:R-:W2:Y:S04]  /*545d0*/  LDL.LU R250, [R1+0x3634] ;  /* 0x0036340001fa7983 */ /* 0x000ea80000300800 */
[----:B------:R-:W2:Y:S01]  /*545e0*/  LDL.LU R251, [R1+0x3630] ;  /* 0x0036300001fb7983 */ /* 0x000ea20000300800 */
[----:B------:R-:W-:Y:S01]  /*545f0*/  MOV R32, R236 ;  /* 0x000000ec00207202 */ /* 0x000fe20000000f00 */
[----:B------:R-:W-:-:S02]  /*54600*/  IMAD.MOV.U32 R33, RZ, RZ, R237 ;  /* 0x000000ffff217224 */ /* 0x000fc400078e00ed */
[----:B------:R-:W2:Y:S01]  /*54610*/  LDL.LU R91, [R1+0x12c] ;  /* 0x00012c00015b7983 */ /* 0x000ea20000300800 */
[----:B-1----:R-:W-:Y:S01]  /*54620*/  IMAD.MOV.U32 R34, RZ, RZ, R238 ;  /* 0x000000ffff227224 */ /* 0x002fe200078e00ee */
[----:B------:R-:W-:Y:S02]  /*54630*/  MOV R35, R239 ;  /* 0x000000ef00237202 */ /* 0x000fe40000000f00 */
[----:B------:R-:W2:Y:S04]  /*54640*/  LDL.LU R236, [R1+0x362c] ;  /* 0x00362c0001ec7983 */ /* 0x000ea80000300800 */
[----:B------:R-:W2:Y:S04]  /*54650*/  LDL.LU R237, [R1+0x3628] ;  /* 0x0036280001ed7983 */ /* 0x000ea80000300800 */
[----:B------:R-:W2:Y:S04]  /*54660*/  LDL.LU R238, [R1+0x3624] ;  /* 0x0036240001ee7983 */ /* 0x000ea80000300800 */
[----:B------:R-:W2:Y:S02]  /*54670*/  LDL.LU R239, [R1+0x3620] ;  /* 0x0036200001ef7983 */ /* 0x000ea40000300800 */
[----:B--2---:R-:W-:Y:S11]  /*54680*/  HMMA.1688.F32.TF32 R248, R228, R18, R248 ;  /* 0x00000012e4f8723c */ /* 0x004ff600000810f8 */
[----:B------:R-:W-:Y:S11]  /*54690*/  @!UPT UIADD3 URZ, URZ, URZ, URZ ;  /* 0x0000003f3f3ff290 */ /* 0x000ff6000fffe03f */
[----:B------:R-:W-:Y:S01]  /*546a0*/  @!UPT UIADD3 URZ, URZ, URZ, URZ ;  /* 0x0000003f3f3ff290 */ /* 0x000fe2000fffe03f */
[----:B------:R1:W-:Y:S04]  /*546b0*/  STL.64 [R1+0x890], R248 ;  /* 0x000890f801007387 */ /* 0x0003e80000100a00 */
[----:B------:R2:W-:Y:S01]  /*546c0*/  STL.64 [R1+0x898], R250 ;  /* 0x000898fa01007387 */ /* 0x0005e20000100a00 */
[----:B-1----:R-:W-:-:S03]  /*546d0*/  IMAD.MOV.U32 R248, RZ, RZ, R232 ;  /* 0x000000fffff87224 */ /* 0x002fc600078e00e8 */
[----:B------:R-:W3:Y:S01]  /*546e0*/  LDL.LU R232, [R1+0x361c] ;  /* 0x00361c0001e87983 */ /* 0x000ee20000300800 */
[----:B----4-:R-:W-:Y:S01]  /*546f0*/  IMAD.MOV.U32 R249, RZ, RZ, R233 ;  /* 0x000000fffff97224 */ /* 0x010fe200078e00e9 */
[----:B--2---:R-:W-:Y:S01]  /*54700*/  MOV R250, R234 ;  /* 0x000000ea00fa7202 */ /* 0x004fe20000000f00 */
[----:B------:R-:W-:Y:S01]  /*54710*/  IMAD.MOV.U32 R251, RZ, RZ, R235 ;  /* 0x000000fffffb7224 */ /* 0x000fe200078e00eb */
[----:B------:R-:W3:Y:S04]  /*54720*/  LDL.LU R233, [R1+0x3618] ;  /* 0x0036180001e97983 */ /* 0x000ee80000300800 */
[----:B------:R-:W3:Y:S04]  /*54730*/  LDL.LU R234, [R1+0x3614] ;  /* 0x0036140001ea7983 */ /* 0x000ee80000300800 */
[----:B------:R-:W3:Y:S01]  /*54740*/  LDL.LU R235, [R1+0x3610] ;  /* 0x0036100001eb7983 */ /* 0x000ee20000300800 */
[C---:B------:R-:W-:Y:S11]  /*54750*/  HMMA.1688.F32.TF32 R236, R228.reuse, R14, R236 ;  /* 0x0000000ee4ec723c */ /* 0x040ff600000810ec */
[----:B------:R-:W-:Y:S11]  /*54760*/  @!UPT UIADD3 URZ, URZ, URZ, URZ ;  /* 0x0000003f3f3ff290 */ /* 0x000ff6000fffe03f */
[----:B------:R-:W-:Y:S01]  /*54770*/  @!UPT UIADD3 URZ, URZ, URZ, URZ ;  /* 0x0000003f3f3ff290 */ /* 0x000fe2000fffe03f */
[----:B------:R1:W-:Y:S04]  /*54780*/  STL.64 [R1+0x840], R236 ;  /* 0x000840ec01007387 */ /* 0x0003e80000100a00 */
[----:B------:R2:W-:Y:S04]  /*54790*/  STL.64 [R1+0x848], R238 ;  /* 0x000848ee01007387 */ /* 0x0005e80000100a00 */
[----:B-1----:R-:W4:Y:S04]  /*547a0*/  LDL.LU R236, [R1+0xf0] ;  /* 0x0000f00001ec7983 */ /* 0x002f280000300800 */
[----:B------:R-:W4:Y:S04]  /*547b0*/  LDL.LU R237, [R1+0xf4] ;  /* 0x0000f40001ed7983 */ /* 0x000f280000300800 */
[----:B--2---:R-:W4:Y:S04]  /*547c0*/  LDL.LU R238, [R1+0xf8] ;  /* 0x0000f80001ee7983 */ /* 0x004f280000300800 */
[----:B------:R-:W4:Y:S01]  /*547d0*/  LDL.LU R239, [R1+0xfc] ;  /* 0x0000fc0001ef7983 */ /* 0x000f220000300800 */
[----:B---3--:R-:W-:Y:S03]  /*547e0*/  HMMA.1688.F32.TF32 R228, R228, R246, R232 ;  /* 0x000000f6e4e4723c */ /* 0x008fe600000810e8 */
[----:B------:R-:W2:Y:S11]  /*547f0*/  LDL.LU R232, [R1+0x100] ;  /* 0x0001000001e87983 */ /* 0x000eb60000300800 */
[----:B------:R-:W-:Y:S09]  /*54800*/  @!UPT UIADD3 URZ, URZ, URZ, URZ ;  /* 0x0000003f3f3ff290 */ /* 0x000ff2000fffe03f */
        /* <DEDUP_REMOVED lines=12> */
[C---:B------:R-:W-:Y:S01]  /*548d0*/  HMMA.1688.F32.TF32 R104, R224.reuse, R6, R104 ;  /* 0x00000006e068723c */ /* 0x040fe20000081068 */
[----:B------:R-:W-:Y:S07]  /*548e0*/  STL.64 [R1+0xc60], R128 ;  /* 0x000c608001007387 */ /* 0x000fee0000100a00 */
[C---:B------:R-:W-:Y:S01]  /*548f0*/  HMMA.1688.F32.TF32 R100, R224.reuse, R110, R100 ;  /* 0x0000006ee064723c */ /* 0x040fe20000081064 */
[----:B------:R3:W-:Y:S07]  /*54900*/  STL.64 [R1+0xc68], R130 ;  /* 0x000c688201007387 */ /* 0x0007ee0000100a00 */
[C---:B------:R-:W-:Y:S01]  /*54910*/  HMMA.1688.F32.TF32 R96, R224.reuse, R66, R96 ;  /* 0x00000042e060723c */ /* 0x040fe20000081060 */
[----:B---3--:R-:W3:Y:S07]  /*54920*/  LDL.LU.64 R130, [R1+0x3608] ;  /* 0x0036080001827983 */ /* 0x008eee0000300a00 */
[C---:B------:R-:W-:Y:S01]  /*54930*/  HMMA.1688.F32.TF32 R92, R224.reuse, R62, R92 ;  /* 0x0000003ee05c723c */ /* 0x040fe2000008105c */
[----:B------:R-:W3:Y:S04]  /*54940*/  LDL.LU.64 R128, [R1+0x3600] ;  /* 0x0036000001807983 */ /* 0x000ee80000300a00 */
[----:B------:R-:W-:Y:S03]  /*54950*/  STL.64 [R1+0x870], R124 ;  /* 0x0008707c01007387 */ /* 0x000fe60000100a00 */
[C---:B------:R-:W-:Y:S01]  /*54960*/  HMMA.1688.F32.TF32 R88, R224.reuse, R58, R88 ;  /* 0x0000003ae058723c */ /* 0x040fe20000081058 */
[----:B------:R1:W-:Y:S07]  /*54970*/  STL.64 [R1+0x878], R126 ;  /* 0x0008787e01007387 */ /* 0x0003ee0000100a00 */
[C---:B------:R-:W-:Y:S01]  /*54980*/  HMMA.1688.F32.TF32 R84, R224.reuse, R54, R84 ;  /* 0x00000036e054723c */ /* 0x040fe20000081054 */
        /* <DEDUP_REMOVED lines=19> */
[----:B------:R1:W-:Y:S01]  /*54ac0*/  STL.64 [R1+0xa28], R94 ;  /* 0x000a285e01007387 */ /* 0x0003e20000100a00 */
[C---:B----4-:R-:W-:Y:S03]  /*54ad0*/  HMMA.1688.F32.TF32 R236, R224.reuse, R30, R236 ;  /* 0x0000001ee0ec723c */ /* 0x050fe600000810ec */
[----:B-1----:R-:W4:Y:S04]  /*54ae0*/  LDL.LU.64 R94, [R1+0x35a8] ;  /* 0x0035a800015e7983 */ /* 0x002f280000300a00 */
[----:B------:R-:W4:Y:S04]  /*54af0*/  LDL.LU.64 R92, [R1+0x35a0] ;  /* 0x0035a000015c7983 */ /* 0x000f280000300a00 */
[----:B------:R-:W-:Y:S04]  /*54b00*/  STL.64 [R1+0xa10], R88 ;  /* 0x000a105801007387 */ /* 0x000fe80000100a00 */
[----:B------:R1:W-:Y:S01]  /*54b10*/  STL.64 [R1+0xa18], R90 ;  /* 0x000a185a01007387 */ /* 0x0003e20000100a00 */
[C---:B------:R-:W-:Y:S03]  /*54b20*/  HMMA.1688.F32.TF32 R80, R224.reuse, R22, R80 ;  /* 0x00000016e050723c */ /* 0x040fe60000081050 */
[----:B-1----:R-:W3:Y:S04]  /*54b30*/  LDL.LU.64 R90, [R1+0x3598] ;  /* 0x00359800015a7983 */ /* 0x002ee80000300a00 */
[----:B------:R-:W3:Y:S04]  /*54b40*/  LDL.LU.64 R88, [R1+0x3590] ;  /* 0x0035900001587983 */ /* 0x000ee80000300a00 */
[----:B------:R-:W-:Y:S04]  /*54b50*/  STL.64 [R1+0xa00], R84 ;  /* 0x000a005401007387 */ /* 0x000fe80000100a00 */
[----:B------:R1:W-:Y:S01]  /*54b60*/  STL.64 [R1+0xa08], R86 ;  /* 0x000a085601007387 */ /* 0x0003e20000100a00 */
[C---:B------:R-:W-:Y:S03]  /*54b70*/  HMMA.1688.F32.TF32 R76, R224.reuse, R18, R76 ;  /* 0x00000012e04c723c */ /* 0x040fe6000008104c */
[----:B-1----:R-:W3:Y:S04]  /*54b80*/  LDL.LU.64 R86, [R1+0x3588] ;  /* 0x0035880001567983 */ /* 0x002ee80000300a00 */
[----:B------:R-:W3:Y:S01]  /*54b90*/  LDL.LU.64 R84, [R1+0x3580] ;  /* 0x0035800001547983 */ /* 0x000ee20000300a00 */
[C---:B------:R-:W-:Y:S08]  /*54ba0*/  HMMA.1688.F32.TF32 R72, R224.reuse, R14, R72 ;  /* 0x0000000ee048723c */ /* 0x040ff00000081048 */
[C---:B------:R-:W-:Y:S08]  /*54bb0*/  HMMA.1688.F32.TF32 R68, R224.reuse, R246, R68 ;  /* 0x000000f6e044723c */ /* 0x040ff00000081044 */
[C---:B--2---:R-:W-:Y:S11]  /*54bc0*/  HMMA.1688.F32.TF32 R232, R224.reuse, R50, R232 ;  /* 0x00000032e0e8723c */ /* 0x044ff600000810e8 */
[----:B------:R-:W-:Y:S11]  /*54bd0*/  @!UPT UIADD3 URZ, URZ, URZ, URZ ;  /* 0x0000003f3f3ff290 */ /* 0x000ff6000fffe03f */
[----:B------:R-:W-:Y:S01]  /*54be0*/  @!UPT UIADD3 URZ, URZ, URZ, URZ ;  /* 0x0000003f3f3ff290 */ /* 0x000fe2000fffe03f */
[----:B------:R-:W-:Y:S04]  /*54bf0*/  STL.64 [R1+0x9f0], R232 ;  /* 0x0009f0e801007387 */ /* 0x000fe80000100a00 */
[----:B------:R1:W-:Y:S02]  /*54c00*/  STL.64 [R1+0x9f8], R234 ;  /* 0x0009f8ea01007387 */ /* 0x0003e40000100a00 */
[----:B-1----:R-:W-:Y:S02]  /*54c10*/  HMMA.1688.F32.TF32 R232, R224, R26, R248 ;  /* 0x0000001ae0e8723c */ /* 0x002fe400000810f8 */
[----:B------:R-:W-:Y:S04]  /*54c20*/  STL.64 [R1+0x9e0], R236 ;  /* 0x0009e0ec01007387 */ /* 0x000fe80000100a00 */
[----:B------:R-:W-:Y:S02]  /*54c30*/  STL.64 [R1+0x9e8], R238 ;  /* 0x0009e8ee01007387 */ /* 0x000fe40000100a00 */
[C---:B------:R-:W-:Y:S02]  /*54c40*/  HMMA.1688.F32.TF32 R32, R228.reuse, R6, R32 ;  /* 0x00000006e420723c */ /* 0x040fe40000081020 */
[----:B------:R-:W-:Y:S04]  /*54c50*/  LDS R224, [R3+0x14680] ;  /* 0x0146800003e07984 */ /* 0x000fe80000000800 */
[----:B------:R-:W-:Y:S04]  /*54c60*/  LDS R226, [R3+0x16680] ;  /* 0x0166800003e27984 */ /* 0x000fe80000000800 */
[----:B------:R-:W-:Y:S04]  /*54c70*/  LDS R225, [R240+0x14680] ;  /* 0x01468000f0e17984 */ /* 0x000fe80000000800 */
[----:B------:R-:W1:Y:S04]  /*54c80*/  LDS R227, [R240+0x16680] ;  /* 0x01668000f0e37984 */ /* 0x000e680000000800 */
        /* <DEDUP_REMOVED lines=10> */
[C---:B--2---:R-:W-:Y:S08]  /*54d30*/  HMMA.1688.F32.TF32 R68, R228.reuse, R118, R44 ;  /* 0x00000076e444723c */ /* 0x044ff0000008102c */
[C---:B------:R-:W-:Y:S08]  /*54d40*/  HMMA.1688.F32.TF32 R44, R228.reuse, R114, R40 ;  /* 0x00000072e42c723c */ /* 0x040ff00000081028 */
[C---:B------:R-:W-:Y:S07]  /*54d50*/  HMMA.1688.F32.TF32 R40, R228.reuse, R10, R36 ;  /* 0x0000000ae428723c */ /* 0x040fee0000081024 */
[----:B------:R2:W-:Y:S04]  /*54d60*/  STL.64 [R1+0xb60], R68 ;  /* 0x000b604401007387 */ /* 0x0005e80000100a00 */
[----:B------:R1:W-:Y:S04]  /*54d70*/  STL.64 [R1+0xb68], R70 ;  /* 0x000b684601007387 */ /* 0x0003e80000100a00 */
[----:B------:R1:W-:Y:S04]  /*54d80*/  STL.64 [R1+0x9a0], R44 ;  /* 0x0009a02c01007387 */ /* 0x0003e80000100a00 */
[----:B------:R1:W-:Y:S04]  /*54d90*/  STL.64 [R1+0x9a8], R46 ;  /* 0x0009a82e01007387 */ /* 0x0003e80000100a00 */
[----:B------:R-:W3:Y:S04]  /*54da0*/  LDL.LU R36, [R1+0x220] ;  /* 0x0002200001247983 */ /* 0x000ee80000300800 */
[----:B------:R1:W-:Y:S04]  /*54db0*/  STL.64 [R1+0xa40], R40 ;  /* 0x000a402801007387 */ /* 0x0003e80000100a00 */
[----:B------:R1:W-:Y:S04]  /*54dc0*/  STL.64 [R1+0xa48], R42 ;  /* 0x000a482a01007387 */ /* 0x0003e80000100a00 */
[----:B------:R1:W-:Y:S04]  /*54dd0*/  STL.64 [R1+0xa60], R32 ;  /* 0x000a602001007387 */ /* 0x0003e80000100a00 */
[----:B------:R1:W-:Y:S04]  /*54de0*/  STL.64 [R1+0xa68], R34 ;  /* 0x000a682201007387 */ /* 0x0003e80000100a00 */
[----:B------:R-:W3:Y:S04]  /*54df0*/  LDL.LU R37, [R1+0x224] ;  /* 0x0002240001257983 */ /* 0x000ee80000300800 */
[----:B------:R-:W3:Y:S04]  /*54e00*/  LDL.LU R38, [R1+0x228] ;  /* 0x0002280001267983 */ /* 0x000ee80000300800 */
[----:B------:R-:W3:Y:S04]  /*54e10*/  LDL.LU R39, [R1+0x22c] ;  /* 0x00022c0001277983 */ /* 0x000ee80000300800 */
[----:B--2---:R-:W2:Y:S04]  /*54e20*/  LDL.LU R68, [R1+0x230] ;  /* 0x0002300001447983 */ /* 0x004ea80000300800 */
[----:B------:R-:W2:Y:S04]  /*54e30*/  LDL.LU R69, [R1+0x234] ;  /* 0x0002340001457983 */ /* 0x000ea80000300800 */
[----:B-1----:R-:W2:Y:S04]  /*54e40*/  LDL.LU R70, [R1+0x238] ;  /* 0x0002380001467983 */ /* 0x002ea80000300800 */
        /* <DEDUP_REMOVED lines=40> */
[C---:B------:R-:W-:Y:S07]  /*550d0*/  HMMA.1688.F32.TF32 R76, R228.reuse, R62, R76 ;  /* 0x0000003ee44c723c */ /* 0x040fee000008104c */
[----:B------:R1:W-:Y:S04]  /*550e0*/  STL.64 [R1+0xa70], R248 ;  /* 0x000a70f801007387 */ /* 0x0003e80000100a00 */
[----:B------:R2:W-:Y:S04]  /*550f0*/  STL.64 [R1+0xa78], R250 ;  /* 0x000a78fa01007387 */ /* 0x0005e80000100a00 */
[----:B-1----:R-:W3:Y:S04]  /*55100*/  LDL.LU R248, [R1+0x1b0] ;  /* 0x0001b00001f87983 */ /* 0x002ee80000300800 */
[----:B------:R-:W3:Y:S04]  /*55110*/  LDL.LU R249, [R1+0x1b4] ;  /* 0x0001b40001f97983 */ /* 0x000ee80000300800 */
[----:B--2---:R-:W3:Y:S04]  /*55120*/  LDL.LU R250, [R1+0x1b8] ;  /* 0x0001b80001fa7983 */ /* 0x004ee80000300800 */
[----:B------:R-:W3:Y:S04]  /*55130*/  LDL.LU R251, [R1+0x1bc] ;  /* 0x0001bc0001fb7983 */ /* 0x000ee80000300800 */
[----:B------:R-:W-:Y:S04]  /*55140*/  STL.64 [R1+0xa90], R80 ;  /* 0x000a905001007387 */ /* 0x000fe80000100a00 */
[----:B------:R1:W-:Y:S04]  /*55150*/  STL.64 [R1+0xa98], R82 ;  /* 0x000a985201007387 */ /* 0x0003e80000100a00 */
[----:B-1----:R-:W2:Y:S04]  /*55160*/  LDL.LU.64 R82, [R1+0x3578] ;  /* 0x0035780001527983 */ /* 0x002ea80000300a00 */
[----:B------:R-:W2:Y:S04]  /*55170*/  LDL.LU.64 R80, [R1+0x3570] ;  /* 0x0035700001507983 */ /* 0x000ea80000300a00 */
[----:B------:R-:W-:Y:S04]  /*55180*/  STL.64 [R1+0xaa0], R76 ;  /* 0x000aa04c01007387 */ /* 0x000fe80000100a00 */
[----:B------:R1:W-:Y:S04]  /*55190*/  STL.64 [R1+0xaa8], R78 ;  /* 0x000aa84e01007387 */ /* 0x0003e80000100a00 */
[----:B-1----:R-:W4:Y:S04]  /*551a0*/  LDL.LU.64 R78, [R1+0x3568] ;  /* 0x00356800014e7983 */ /* 0x002f280000300a00 */
[----:B------:R-:W4:Y:S04]  /*551b0*/  LDL.LU.64 R76, [R1+0x3560] ;  /* 0x00356000014c7983 */ /* 0x000f280000300a00 */
[----:B------:R-:W-:Y:S04]  /*551c0*/  STL.64 [R1+0xac0], R68 ;  /* 0x000ac04401007387 */ /* 0x000fe80000100a00 */
[----:B------:R1:W-:Y:S02]  /*551d0*/  STL.64 [R1+0xac8], R70 ;  /* 0x000ac84601007387 */ /* 0x0003e40000100a00 */
[C---:B-1----:R-:W-:Y:S02]  /*551e0*/  HMMA.1688.F32.TF32 R68, R228.reuse, R54, R36 ;  /* 0x00000036e444723c */ /* 0x042fe40000081024 */
[----:B------:R-:W2:Y:S06]  /*551f0*/  LDL.LU R36, [R1+0x2f0] ;  /* 0x0002f00001247983 */ /* 0x000eac0000300800 */
[C---:B------:R-:W-:Y:S11]  /*55200*/  HMMA.1688.F32.TF32 R40, R228.reuse, R30, R40 ;  /* 0x0000001ee428723c */ /* 0x040ff60000081028 */
[----:B------:R-:W-:Y:S04]  /*55210*/  @!UPT UIADD3 URZ, URZ, URZ, URZ ;  /* 0x0000003f3f3ff290 */ /* 0x000fe8000fffe03f */
[----:B------:R-:W-:Y:S04]  /*55220*/  STL.64 [R1+0xb10], R68 ;  /* 0x000b104401007387 */ /* 0x000fe80000100a00 */
[----:B------:R1:W-:Y:S01]  /*55230*/  STL.64 [R1+0xb18], R70 ;  /* 0x000b184601007387 */ /* 0x0003e20000100a00 */
[C---:B------:R-:W-:Y:S03]  /*55240*/  HMMA.1688.F32.TF32 R72, R228.reuse, R26, R72 ;  /* 0x0000001ae448723c */ /* 0x040fe60000081048 */
[----:B------:R-:W2:Y:S04]  /*55250*/  LDL.LU R37, [R1+0x2f4] ;  /* 0x0002f40001257983 */ /* 0x000ea80000300800 */
[----:B------:R-:W2:Y:S01]  /*55260*/  LDL.LU R38, [R1+0x2f8] ;  /* 0x0002f80001267983 */ /* 0x000ea20000300800 */
[C---:B-1----:R-:W-:Y:S03]  /*55270*/  HMMA.1688.F32.TF32 R68, R228.reuse, R50, R44 ;  /* 0x00000032e444723c */ /* 0x042fe6000008102c */
[----:B------:R-:W2:Y:S04]  /*55280*/  LDL.LU R39, [R1+0x2fc] ;  /* 0x0002fc0001277983 */ /* 0x000ea80000300800 */
[----:B------:R-:W2:Y:S01]  /*55290*/  LDL.LU R44, [R1+0x320] ;  /* 0x00032000012c7983 */ /* 0x000ea20000300800 */
[C---:B------:R-:W-:Y:S11]  /*552a0*/  HMMA.1688.F32.TF32 R32, R228.reuse, R22, R32 ;  /* 0x00000016e420723c */ /* 0x040ff60000081020 */
[----:B------:R-:W-:Y:S04]  /*552b0*/  @!UPT UIADD3 URZ, URZ, URZ, URZ ;  /* 0x0000003f3f3ff290 */ /* 0x000fe8000fffe03f */
[----:B------:R1:W-:Y:S04]  /*552c0*/  STL.64 [R1+0xb00], R68 ;  /* 0x000b004401007387 */ /* 0x0003e80000100a00 */
[----:B------:R1:W-:Y:S04]  /*552d0*/  STL.64 [R1+0xb08], R70 ;  /* 0x000b084601007387 */ /* 0x0003e80000100a00 */
[----:B------:R1:W-:Y:S04]  /*552e0*/  STL.64 [R1+0xaf0], R40 ;  /* 0x000af02801007387 */ /* 0x0003e80000100a00 */
[----:B------:R1:W-:Y:S04]  /*552f0*/  STL.64 [R1+0xaf8], R42 ;  /* 0x000af82a01007387 */ /* 0x0003e80000100a00 */
        /* <DEDUP_REMOVED lines=11> */
[----:B------:R-:W-:Y:S04]  /*553b0*/  STL.64 [R1+0xae0], R72 ;  /* 0x000ae04801007387 */ /* 0x000fe80000100a00 */
[----:B------:R1:W-:Y:S04]  /*553c0*/  STL.64 [R1+0xae8], R74 ;  /* 0x000ae84a01007387 */ /* 0x0003e80000100a00 */
[----:B-1----:R-:W2:Y:S04]  /*553d0*/  LDL.LU.64 R74, [R1+0x3558] ;  /* 0x00355800014a7983 */ /* 0x002ea80000300a00 */
[----:B------:R-:W2:Y:S04]  /*553e0*/  LDL.LU.64 R72, [R1+0x3550] ;  /* 0x0035500001487983 */ /* 0x000ea80000300a00 */
[----:B------:R-:W-:Y:S04]  /*553f0*/  STL.64 [R1+0xb50], R32 ;  /* 0x000b502001007387 */ /* 0x000fe80000100a00 */
[----:B------:R1:W-:Y:S04]  /*55400*/  STL.64 [R1+0xb58], R34 ;  /* 0x000b582201007387 */ /* 0x0003e80000100a00 */
[----:B-1----:R-:W2:Y:S04]  /*55410*/  LDL.LU.64 R34, [R1+0x3548] ;  /* 0x0035480001227983 */ /* 0x002ea80000300a00 */
[----:B------:R-:W4:Y:S01]  /*55420*/  LDL.LU.64 R32, [R1+0x3540] ;  /* 0x0035400001207983 */ /* 0x000f220000300a00 */
[C---:B------:R-:W-:Y:S08]  /*55430*/  HMMA.1688.F32.TF32 R232, R228.reuse, R18, R232 ;  /* 0x00000012e4e8723c */ /* 0x040ff000000810e8 */
[----:B------:R-:W-:Y:S11]  /*55440*/  HMMA.1688.F32.TF32 R236, R228, R14, R236 ;  /* 0x0000000ee4ec723c */ /* 0x000ff600000810ec */
[----:B------:R-:W-:Y:S04]  /*55450*/  @!UPT UIADD3 URZ, URZ, URZ, URZ ;  /* 0x0000003f3f3ff290 */ /* 0x000fe8000fffe03f */
[----:B------:R1:W-:Y:S04]  /*55460*/  STL.64 [R1+0xb40], R232 ;  /* 0x000b40e801007387 */ /* 0x0003e80000100a00 */
[----:B------:R1:W-:Y:S04]  /*55470*/  STL.64 [R1+0xb48], R234 ;  /* 0x000b48ea01007387 */ /* 0x0003e80000100a00 */
[----:B-1----:R-:W4:Y:S04]  /*55480*/  LDL.LU R232, [R1+0x2d0] ;  /* 0x0002d00001e87983 */ /* 0x002f280000300800 */
[----:B------:R-:W-:Y:S04]  /*55490*/  STL.64 [R1+0xad0], R236 ;  /* 0x000ad0ec01007387 */ /* 0x000fe80000100a00 */
[----:B------:R3:W-:Y:S01]  /*554a0*/  STL.64 [R1+0xad8], R238 ;  /* 0x000ad8ee01007387 */ /* 0x0007e20000100a00 */
[----:B------:R-:W-:Y:S01]  /*554b0*/  IMAD.MOV.U32 R234, RZ, RZ, R252 ;  /* 0x000000ffffea7224 */ /* 0x000fe200078e00fc */
[----:B------:R-:W-:-:S02]  /*554c0*/  MOV R235, R243 ;  /* 0x000000f300eb7202 */ /* 0x000fc40000000f00 */
[----:B------:R-:W4:Y:S04]  /*554d0*/  LDL.LU R233, [R1+0x2d4] ;  /* 0x0002d40001e97983 */ /* 0x000f280000300800 */
[----:B------:R-:W4:Y:S04]  /*554e0*/  LDL.LU R252, [R1+0x3538] ;  /* 0x0035380001fc7983 */ /* 0x000f280000300800 */
[----:B------:R-:W4:Y:S01]  /*554f0*/  LDL.LU R243, [R1+0x3534] ;  /* 0x0035340001f37983 */ /* 0x000f220000300800 */
[----:B---3--:R-:W-:Y:S03]  /*55500*/  HMMA.1688.F32.TF32 R236, R228, R246, R248 ;  /* 0x000000f6e4ec723c */ /* 0x008fe600000810f8 */
[----:B------:R-:W-:Y:S04]  /*55510*/  LDS R228, [R3+0x14700] ;  /* 0x0147000003e47984 */ /* 0x000fe80000000800 */
[----:B------:R-:W-:Y:S04]  /*55520*/  LDS R230, [R3+0x16700] ;  /* 0x0167000003e67984 */ /* 0x000fe80000000800 */
[----:B------:R-:W-:Y:S04]  /*55530*/  LDS R229, [R240+0x14700] ;  /* 0x01470000f0e57984 */ /* 0x000fe80000000800 */
[----:B------:R-:W1:Y:S01]  /*55540*/  LDS R231, [R240+0x16700] ;  /* 0x01670000f0e77984 */ /* 0x000e620000000800 */
[----:B--2---:R-:W-:Y:S01]  /*55550*/  MOV R250, R34 ;  /* 0x0000002200fa7202 */ /* 0x004fe20000000f00 */
[----:B------:R-:W-:-:S02]  /*55560*/  IMAD.MOV.U32 R251, RZ, RZ, R35 ;  /* 0x000000fffffb7224 */ /* 0x000fc400078e0023 */
[----:B----4-:R-:W-:Y:S02]  /*55570*/  IMAD.MOV.U32 R248, RZ, RZ, R32 ;  /* 0x000000fffff87224 */ /* 0x010fe400078e0020 */
[----:B------:R-:W2:Y:S01]  /*55580*/  LDL.LU R32, [R1+0x3530] ;  /* 0x0035300001207983 */ /* 0x000ea20000300800 */
[----:B------:R-:W-:-:S03]  /*55590*/  IMAD.MOV.U32 R249, RZ, RZ, R33 ;  /* 0x000000fffff97224 */ /* 0x000fc600078e0021 */
[----:B------:R-:W2:Y:S04]  /*555a0*/  LDL.LU R33, [R1+0x352c] ;  /* 0x00352c0001217983 */ /* 0x000ea80000300800 */
[----:B------:R-:W2:Y:S04]  /*555b0*/  LDL.LU R34, [R1+0x3528] ;  /* 0x0035280001227983 */ /* 0x000ea80000300800 */
[----:B------:R-:W2:Y:S04]  /*555c0*/  LDL.LU R35, [R1+0x3524] ;  /* 0x0035240001237983 */ /* 0x000ea80000300800 */
[----:B------:R-:W-:Y:S04]  /*555d0*/  STL.64 [R1+0x3408], R238 ;  /* 0x003408ee01007387 */ /* 0x000fe80000100a00 */
[----:B------:R3:W-:Y:S04]  /*555e0*/  STL.64 [R1+0x3400], R236 ;  /* 0x003400ec01007387 */ /* 0x0007e80000100a00 */
[----:B---3--:R-:W3:Y:S04]  /*555f0*/  LDL.LU R236, [R1+0x300] ;  /* 0x0003000001ec7983 */ /* 0x008ee80000300800 */
[----:B------:R-:W3:Y:S01]  /*55600*/  LDL.LU R237, [R1+0x304] ;  /* 0x0003040001ed7983 */ /* 0x000ee20000300800 */
[C---:B------:R-:W-:Y:S08]  /*55610*/  HMMA.1688.F32.TF32 R68, R224.reuse, R114, R68 ;  /* 0x00000072e044723c */ /* 0x040ff00000081044 */
[----:B------:R-:W-:Y:S01]  /*55620*/  HMMA.1688.F32.TF32 R44, R224, R10, R44 ;  /* 0x0000000ae02c723c */ /* 0x000fe2000008102c */
[----:B------:R-:W-:Y:S01]  /*55630*/  MOV R239, R252 ;  /* 0x000000fc00ef7202 */ /* 0x000fe20000000f00 */
[----:B------:R-:W-:-:S06]  /*55640*/  IMAD.MOV.U32 R238, RZ, RZ, R243 ;  /* 0x000000ffffee7224 */ /* 0x000fcc00078e00f3 */
[C---:B------:R-:W-:Y:S01]  /*55650*/  HMMA.1688.F32.TF32 R40, R224.reuse, R6, R40 ;  /* 0x00000006e028723c */ /* 0x040fe20000081028 */
[----:B------:R-:W4:Y:S07]  /*55660*/  LDL.LU R243, [R1+0x3520] ;  /* 0x0035200001f37983 */ /* 0x000f2e0000300800 */
[C---:B------:R-:W-:Y:S08]  /*55670*/  HMMA.1688.F32.TF32 R36, R224.reuse, R66, R36 ;  /* 0x00000042e024723c */ /* 0x040ff00000081024 */
[C---:B--2---:R-:W-:Y:S08]  /*55680*/  HMMA.1688.F32.TF32 R32, R224.reuse, R118, R32 ;  /* 0x00000076e020723c */ /* 0x044ff00000081020 */
[C---:B---3--:R-:W-:Y:S11]  /*55690*/  HMMA.1688.F32.TF32 R236, R224.reuse, R110, R236 ;  /* 0x0000006ee0ec723c */ /* 0x048ff600000810ec */
[----:B------:R-:W-:Y:S04]  /*556a0*/  @!UPT UIADD3 URZ, URZ, URZ, URZ ;  /* 0x0000003f3f3ff290 */ /* 0x000fe8000fffe03f */
[----:B------:R-:W-:Y:S04]  /*556b0*/  STL.64 [R1+0xb30], R32 ;  /* 0x000b302001007387 */ /* 0x000fe80000100a00 */
[----:B------:R-:W-:Y:S04]  /*556c0*/  STL.64 [R1+0xb38], R34 ;  /* 0x000b382201007387 */ /* 0x000fe80000100a00 */
[----:B------:R-:W-:Y:S04]  /*556d0*/  STL.64 [R1+0x1550], R68 ;  /* 0x0015504401007387 */ /* 0x000fe80000100a00 */
[----:B------:R2:W-:Y:S01]  /*556e0*/  STL.64 [R1+0x1558], R70 ;  /* 0x0015584601007387 */ /* 0x0005e20000100a00 */
[----:B------:R-:W-:Y:S03]  /*556f0*/  HMMA.1688.F32.TF32 R232, R224, R58, R232 ;  /* 0x0000003ae0e8723c */ /* 0x000fe600000810e8 */
[----:B------:R-:W-:Y:S04]  /*55700*/  LDS R32, [R3+0x14780] ;  /* 0x0147800003207984 */ /* 0x000fe80000000800 */
[----:B------:R-:W-:Y:S04]  /*55710*/  LDS R34, [R3+0x16780] ;  /* 0x0167800003227984 */ /* 0x000fe80000000800 */
[----:B--2---:R-:W2:Y:S04]  /*55720*/  LDL.LU.64 R70, [R1+0x3518] ;  /* 0x0035180001467983 */ /* 0x004ea80000300a00 */
[----:B------:R-:W2:Y:S04]  /*55730*/  LDL.LU.64 R68, [R1+0x3510] ;  /* 0x0035100001447983 */ /* 0x000ea80000300a00 */
[----:B------:R-:W-:Y:S04]  /*55740*/  STL.64 [R1+0x1540], R44 ;  /* 0x0015402c01007387 */ /* 0x000fe80000100a00 */
[----:B------:R3:W-:Y:S04]  /*55750*/  STL.64 [R1+0x1548], R46 ;  /* 0x0015482e01007387 */ /* 0x0007e80000100a00 */
[----:B------:R-:W-:Y:S04]  /*55760*/  LDS R33, [R240+0x14780] ;  /* 0x01478000f0217984 */ /* 0x000fe80000000800 */
[----:B------:R-:W1:Y:S04]  /*55770*/  LDS R35, [R240+0x16780] ;  /* 0x01678000f0237984 */ /* 0x000e680000000800 */
[----:B---3--:R-:W3:Y:S04]  /*55780*/  LDL.LU.64 R46, [R1+0x3508] ;  /* 0x00350800012e7983 */ /* 0x008ee80000300a00 */
[----:B------:R-:W3:Y:S04]  /*55790*/  LDL.LU.64 R44, [R1+0x3500] ;  /* 0x00350000012c7983 */ /* 0x000ee80000300a00 */
[----:B------:R-:W-:Y:S04]  /*557a0*/  STL.64 [R1+0x1530], R40 ;  /* 0x0015302801007387 */ /* 0x000fe80000100a00 */
[----:B------:R4:W-:Y:S04]  /*557b0*/  STL.64 [R1+0x1538], R42 ;  /* 0x0015382a01007387 */ /* 0x0009e80000100a00 */
[----:B----4-:R-:W4:Y:S04]  /*557c0*/  LDL.LU.64 R42, [R1+0x34f8] ;  /* 0x0034f800012a7983 */ /* 0x010f280000300a00 */
[----:B------:R-:W4:Y:S04]  /*557d0*/  LDL.LU.64 R40, [R1+0x34f0] ;  /* 0x0034f00001287983 */ /* 0x000f280000300a00 */
[----:B------:R1:W-:Y:S04]  /*557e0*/  STL.64 [R1+0x1520], R236 ;  /* 0x001520ec01007387 */ /* 0x0003e80000100a00 */
[----:B------:R1:W-:Y:S02]  /*557f0*/  STL.64 [R1+0x1528], R238 ;  /* 0x001528ee01007387 */ /* 0x0003e40000100a00 */
[----:B-1----:R-:W-:Y:S01]  /*55800*/  MOV R237, R38 ;  /* 0x0000002600ed7202 */ /* 0x002fe20000000f00 */
[----:B------:R-:W-:-:S02]  /*55810*/  IMAD.MOV.U32 R236, RZ, RZ, R39 ;  /* 0x000000ffffec7224 */ /* 0x000fc400078e0027 */
[----:B------:R-:W2:Y:S01]  /*55820*/  LDL.LU.64 R38, [R1+0x34e8] ;  /* 0x0034e80001267983 */ /* 0x000ea20000300a00 */
[----:B------:R-:W-:Y:S02]  /*55830*/  IMAD.MOV.U32 R239, RZ, RZ, R36 ;  /* 0x000000ffffef7224 */ /* 0x000fe400078e0024 */
[----:B------:R-:W-:Y:S02]  /*55840*/  IMAD.MOV.U32 R238, RZ, RZ, R37 ;  /* 0x000000ffffee7224 */ /* 0x000fe400078e0025 */
[----:B------:R-:W2:Y:S04]  /*55850*/  LDL.LU.64 R36, [R1+0x34e0] ;  /* 0x0034e00001247983 */ /* 0x000ea80000300a00 */
[----:B------:R1:W-:Y:S04]  /*55860*/  STL [R1+0x341c], R236 ;  /* 0x00341cec01007387 */ /* 0x0003e80000100800 */
[----:B------:R1:W-:Y:S04]  /*55870*/  STL [R1+0x3418], R238 ;  /* 0x003418ee01007387 */ /* 0x0003e80000100800 */
[----:B------:R1:W-:Y:S02]  /*55880*/  STL [R1+0x3414], R239 ;  /* 0x003414ef01007387 */ /* 0x0003e40000100800 */
[----:B-1----:R-:W-:-:S02]  /*55890*/  IMAD.MOV.U32 R236, RZ, RZ, R242 ;  /* 0x000000ffffec7224 */ /* 0x002fc400078e00f2 */
[----:B------:R1:W-:Y:S01]  /*558a0*/  STL [R1+0x3410], R237 ;  /* 0x003410ed01007387 */ /* 0x0003e20000100800 */
[----:B------:R-:W-:Y:S02]  /*558b0*/  IMAD.MOV.U32 R238, RZ, RZ, R2 ;  /* 0x000000ffffee7224 */ /* 0x000fe400078e0002 */
[----:B------:R-:W-:Y:S01]  /*558c0*/  IMAD.MOV.U32 R239, RZ, RZ, R0 ;  /* 0x000000ffffef7224 */ /* 0x000fe200078e0000 */
[----:B-1----:R-:W-:-:S07]  /*558d0*/  MOV R237, R241 ;  /* 0x000000f100ed7202 */ /* 0x002fce0000000f00 */
[----:B------:R-:W-:Y:S11]  /*558e0*/  HMMA.1688.F32.TF32 R236, R224, R62, R236 ;  /* 0x0000003ee0ec723c */ /* 0x000ff600000810ec */
[----:B------:R-:W-:Y:S11]  /*558f0*/  @!UPT UIADD3 URZ, URZ, URZ, URZ ;  /* 0x0000003f3f3ff290 */ /* 0x000ff6000fffe03f */
[----:B------:R-:W-:Y:S01]  /*55900*/  @!UPT UIADD3 URZ, URZ, URZ, URZ ;  /* 0x0000003f3f3ff290 */ /* 0x000fe2000fffe03f */
[----:B------:R1:W-:Y:S04]  /*55910*/  STL.64 [R1+0x1500], R236 ;  /* 0x001500ec01007387 */ /* 0x0003e80000100a00 */
[----:B------:R1:W-:Y:S02]  /*55920*/  STL.64 [R1+0x1508], R238 ;  /* 0x001508ee01007387 */ /* 0x0003e40000100a00 */
[----:B-1----:R-:W-:Y:S02]  /*55930*/  MOV R236, R232 ;  /* 0x000000e800ec7202 */ /* 0x002fe40000000f00 */
[----:B------:R-:W-:Y:S01]  /*55940*/  MOV R237, R235 ;  /* 0x000000eb00ed7202 */ /* 0x000fe20000000f00 */
[----:B------:R-:W-:Y:S02]  /*55950*/  IMAD.MOV.U32 R238, RZ, RZ, R233 ;  /* 0x000000ffffee7224 */ /* 0x000fe400078e00e9 */
[----:B------:R-:W-:-:S02]  /*55960*/  IMAD.MOV.U32 R239, RZ, RZ, R234 ;  /* 0x000000ffffef7224 */ /* 0x000fc400078e00ea */
[C---:B------:R-:W-:Y:S01]  /*55970*/  HMMA.1688.F32.TF32 R232, R224.reuse, R54, R248 ;  /* 0x00000036e0e8723c */ /* 0x040fe200000810f8 */
[----:B------:R-:W-:Y:S04]  /*55980*/  STL [R1+0x342c], R236 ;  /* 0x00342cec01007387 */ /* 0x000fe80000100800 */
[----:B------:R-:W-:Y:S04]  /*55990*/  STL [R1+0x3428], R238 ;  /* 0x003428ee01007387 */ /* 0x000fe80000100800 */
[----:B------:R1:W-:Y:S04]  /*559a0*/  STL [R1+0x3424], R239 ;  /* 0x003424ef01007387 */ /* 0x0003e80000100800 */
[----:B------:R1:W-:Y:S10]  /*559b0*/  STL [R1+0x3420], R237 ;  /* 0x003420ed01007387 */ /* 0x0003f40000100800 */
[----:B------:R-:W-:Y:S04]  /*559c0*/  STL.64 [R1+0x14e0], R232 ;  /* 0x0014e0e801007387 */ /* 0x000fe80000100a00 */
[----:B------:R-:W-:Y:S01]  /*559d0*/  STL.64 [R1+0x14e8], R234 ;  /* 0x0014e8ea01007387 */ /* 0x000fe20000100a00 */
[C---:B--2---:R-:W-:Y:S11]  /*559e0*/  HMMA.1688.F32.TF32 R36, R224.reuse, R50, R36 ;  /* 0x00000032e024723c */ /* 0x044ff60000081024 */
[----:B------:R-:W-:Y:S11]  /*559f0*/  @!UPT UIADD3 URZ, URZ, URZ, URZ ;  /* 0x0000003f3f3ff290 */ /* 0x000ff6000fffe03f */
[----:B------:R-:W-:Y:S01]  /*55a00*/  @!UPT UIADD3 URZ, URZ, URZ, URZ ;  /* 0x0000003f3f3ff290 */ /* 0x000fe2000fffe03f */
[----:B------:R4:W-:Y:S01]  /*55a10*/  STL.64 [R1+0x14d8], R38 ;  /* 0x0014d82601007387 */ /* 0x0009e20000100a00 */
[----:B-1----:R-:W-:Y:S02]  /*55a20*/  IMAD.MOV.U32 R239, RZ, RZ, R36 ;  /* 0x000000ffffef7224 */ /* 0x002fe400078e0024 */
[----:B------:R-:W-:Y:S02]  /*55a30*/  IMAD.MOV.U32 R237, RZ, RZ, R37 ;  /* 0x000000ffffed7224 */ /* 0x000fe400078e0025 */
[C---:B----4-:R-:W-:Y:S01]  /*55a40*/  HMMA.1688.F32.TF32 R36, R224.reuse, R30, R40 ;  /* 0x0000001ee024723c */ /* 0x050fe20000081028 */
[----:B------:R-:W-:Y:S04]  /*55a50*/  STL [R1+0x3434], R239 ;  /* 0x003434ef01007387 */ /* 0x000fe80000100800 */
[----:B------:R-:W-:Y:S11]  /*55a60*/  STL [R1+0x3430], R237 ;  /* 0x003430ed01007387 */ /* 0x000ff60000100800 */
[----:B------:R-:W-:Y:S07]  /*55a70*/  @!UPT UIADD3 URZ, URZ, URZ, URZ ;  /* 0x0000003f3f3ff290 */ /* 0x000fee000fffe03f */
[----:B------:R3:W-:Y:S01]  /*55a80*/  STL.64 [R1+0x14c0], R36 ;  /* 0x0014c02401007387 */ /* 0x0007e20000100a00 */
[----:B------:R-:W-:Y:S01]  /*55a90*/  MOV R236, R38 ;  /* 0x0000002600ec7202 */ /* 0x000fe20000000f00 */
[----:B------:R-:W-:Y:S02]  /*55aa0*/  IMAD.MOV.U32 R238, RZ, RZ, R39 ;  /* 0x000000ffffee7224 */ /* 0x000fe400078e0027 */
[C---:B---3--:R-:W-:Y:S03]  /*55ab0*/  HMMA.1688.F32.TF32 R36, R224.reuse, R26, R44 ;  /* 0x0000001ae024723c */ /* 0x048fe6000008102c */
[----:B------:R-:W-:Y:S04]  /*55ac0*/  STL [R1+0x343c], R238 ;  /* 0x00343cee01007387 */ /* 0x000fe80000100800 */
[----:B------:R-:W-:Y:S01]  /*55ad0*/  STL [R1+0x3438], R236 ;  /* 0x003438ec01007387 */ /* 0x000fe20000100800 */
[C---:B------:R-:W-:Y:S11]  /*55ae0*/  HMMA.1688.F32.TF32 R40, R224.reuse, R22, R68 ;  /* 0x00000016e028723c */ /* 0x040ff60000081044 */
[----:B------:R-:W-:Y:S04]  /*55af0*/  @!UPT UIADD3 URZ, URZ, URZ, URZ ;  /* 0x0000003f3f3ff290 */ /* 0x000fe8000fffe03f */
[----:B------:R1:W-:Y:S01]  /*55b00*/  STL.64 [R1+0x14b0], R36 ;  /* 0x0014b02401007387 */ /* 0x0003e20000100a00 */
[----:B------:R-:W-:Y:S01]  /*55b10*/  IMAD.MOV.U32 R239, RZ, RZ, R38 ;  /* 0x000000ffffef7224 */ /* 0x000fe200078e0026 */
[----:B------:R-:W-:Y:S02]  /*55b20*/  MOV R237, R39 ;  /* 0x0000002700ed7202 */ /* 0x000fe40000000f00 */
[C---:B-1----:R-:W-:Y:S02]  /*55b30*/  HMMA.1688.F32.TF32 R36, R224.reuse, R18, R72 ;  /* 0x00000012e024723c */ /* 0x042fe40000081048 */
[----:B------:R1:W-:Y:S04]  /*55b40*/  STL [R1+0x3444], R239 ;  /* 0x003444ef01007387 */ /* 0x0003e80000100800 */
[----:B------:R2:W-:Y:S04]  /*55b50*/  STL [R1+0x3440], R237 ;  /* 0x003440ed01007387 */ /* 0x0005e80000100800 */
[----:B------:R-:W-:Y:S04]  /*55b60*/  STL.64 [R1+0x14a0], R40 ;  /* 0x0014a02801007387 */ /* 0x000fe80000100a00 */
[----:B------:R3:W-:Y:S10]  /*55b70*/  STL.64 [R1+0x14a8], R42 ;  /* 0x0014a82a01007387 */ /* 0x0007f40000100a00 */
[----:B-1----:R-:W-:Y:S01]  /*55b80*/  IMAD.MOV.U32 R239, RZ, RZ, R36 ;  /* 0x000000ffffef7224 */ /* 0x002fe200078e0024 */
[----:B------:R-:W-:Y:S01]  /*55b90*/  MOV R238, R38 ;  /* 0x0000002600ee7202 */ /* 0x000fe20000000f00 */
[----:B--2---:R-:W-:Y:S01]  /*55ba0*/  IMAD.MOV.U32 R237, RZ, RZ, R37 ;  /* 0x000000ffffed7224 */ /* 0x004fe200078e0025 */
[----:B---3--:R-:W-:Y:S01]  /*55bb0*/  HMMA.1688.F32.TF32 R40, R224, R14, R76 ;  /* 0x0000000ee028723c */ /* 0x008fe2000008104c */
[----:B------:R-:W-:-:S07]  /*55bc0*/  IMAD.MOV.U32 R236, RZ, RZ, R39 ;  /* 0x000000ffffec7224 */ /* 0x000fce00078e0027 */
[----:B------:R-:W-:Y:S01]  /*55bd0*/  HMMA.1688.F32.TF32 R44, R228, R62, R120 ;  /* 0x0000003ee42c723c */ /* 0x000fe20000081078 */
[----:B------:R-:W-:Y:S01]  /*55be0*/  MOV R234, R5 ;  /* 0x0000000500ea7202 */ /* 0x000fe20000000f00 */
[----:B------:R-:W-:Y:S02]  /*55bf0*/  IMAD.MOV.U32 R235, RZ, RZ, R4 ;  /* 0x000000ffffeb7224 */ /* 0x000fe400078e0004 */
[----:B------:R-:W-:Y:S02]  /*55c00*/  IMAD.MOV.U32 R232, RZ, RZ, R9 ;  /* 0x000000ffffe87224 */ /* 0x000fe400078e0009 */
[----:B------:R-:W-:Y:S01]  /*55c10*/  IMAD.MOV.U32 R233, RZ, RZ, R8 ;  /* 0x000000ffffe97224 */ /* 0x000fe200078e0008 */
[----:B------:R-:W-:Y:S01]  /*55c20*/  MOV R71, R12 ;  /* 0x0000000c00477202 */ /* 0x000fe20000000f00 */
[----:B------:R-:W-:Y:S01]  /*55c30*/  HMMA.1688.F32.TF32 R36, R224, R246, R80 ;  /* 0x000000f6e024723c */ /* 0x000fe20000081050 */
[----:B------:R1:W-:Y:S04]  /*55c40*/  STL [R1+0x3454], R236 ;  /* 0x003454ec01007387 */ /* 0x0003e80000100800 */
[----:B------:R2:W-:Y:S04]  /*55c50*/  STL [R1+0x3450], R238 ;  /* 0x003450ee01007387 */ /* 0x0005e80000100800 */
[----:B------:R3:W-:Y:S04]  /*55c60*/  STL [R1+0x344c], R239 ;  /* 0x00344cef01007387 */ /* 0x0007e80000100800 */
[----:B------:R4:W-:Y:S04]  /*55c70*/  STL [R1+0x3448], R237 ;  /* 0x003448ed01007387 */ /* 0x0009e80000100800 */
[----:B------:R-:W-:Y:S04]  /*55c80*/  STL.64 [R1+0x1480], R40 ;  /* 0x0014802801007387 */ /* 0x000fe80000100a00 */
[----:B------:R4:W-:Y:S03]  /*55c90*/  STL.64 [R1+0x1488], R42 ;  /* 0x0014882a01007387 */ /* 0x0009e60000100a00 */
[----:B-1----:R-:W-:Y:S01]  /*55ca0*/  IMAD.MOV.U32 R236, RZ, RZ, R36 ;  /* 0x000000ffffec7224 */ /* 0x002fe200078e0024 */
[----:B--2---:R-:W-:Y:S01]  /*55cb0*/  MOV R238, R37 ;  /* 0x0000002500ee7202 */ /* 0x004fe20000000f00 */
[----:B---3--:R-:W-:Y:S01]  /*55cc0*/  IMAD.MOV.U32 R239, RZ, RZ, R38 ;  /* 0x000000ffffef7224 */ /* 0x008fe200078e0026 */
[----:B------:R-:W-:Y:S01]  /*55cd0*/  MOV R68, R17 ;  /* 0x0000001100447202 */ /* 0x000fe20000000f00 */
[----:B----4-:R-:W-:Y:S01]  /*55ce0*/  IMAD.MOV.U32 R237, RZ, RZ, R39 ;  /* 0x000000ffffed7224 */ /* 0x010fe200078e0027 */
[----:B------:R-:W-:Y:S01]  /*55cf0*/  MOV R249, R24 ;  /* 0x0000001800f97202 */ /* 0x000fe20000000f00 */
[----:B------:R-:W-:Y:S01]  /*55d00*/  HMMA.1688.F32.TF32 R36, R228, R114, R88 ;  /* 0x00000072e424723c */ /* 0x000fe20000081058 */
[----:B------:R-:W-:Y:S01]  /*55d10*/  IMAD.MOV.U32 R70, RZ, RZ, R13 ;  /* 0x000000ffff467224 */ /* 0x000fe200078e000d */
[----:B------:R-:W-:Y:S01]  /*55d20*/  LDS R76, [R3+0x18000] ;  /* 0x01800000034c7984 */ /* 0x000fe20000000800 */
[----:B------:R-:W-:-:S02]  /*55d30*/  IMAD.MOV.U32 R69, RZ, RZ, R16 ;  /* 0x000000ffff457224 */ /* 0x000fc400078e0010 */
[----:B------:R-:W-:Y:S01]  /*55d40*/  IMAD.MOV.U32 R250, RZ, RZ, R21 ;  /* 0x000000fffffa7224 */ /* 0x000fe200078e0015 */
[----:B------:R-:W-:Y:S02]  /*55d50*/  LDS R78, [R3+0x1a000] ;  /* 0x01a00000034e7984 */ /* 0x000fe40000000800 */
[----:B------:R-:W-:Y:S02]  /*55d60*/  HMMA.1688.F32.TF32 R40, R228, R118, R84 ;  /* 0x00000076e428723c */ /* 0x000fe40000081054 */
[----:B------:R-:W-:Y:S04]  /*55d70*/  STL [R1+0x3464], R236 ;  /* 0x003464ec01007387 */ /* 0x000fe80000100800 */
[----:B------:R-:W-:Y:S04]  /*55d80*/  STL [R1+0x3460], R238 ;  /* 0x003460ee01007387 */ /* 0x000fe80000100800 */
[----:B------:R1:W-:Y:S04]  /*55d90*/  STL [R1+0x345c], R239 ;  /* 0x00345cef01007387 */ /* 0x0003e80000100800 */
[----:B------:R2:W-:Y:S01]  /*55da0*/  STL [R1+0x3458], R237 ;  /* 0x003458ed01007387 */ /* 0x0005e20000100800 */
[----:B------:R-:W-:-:S02]  /*55db0*/  IMAD.MOV.U32 R251, RZ, RZ, R20 ;  /* 0x000000fffffb7224 */ /* 0x000fc400078e0014 */
[----:B------:R-:W-:Y:S01]  /*55dc0*/  IMAD.MOV.U32 R248, RZ, RZ, R25 ;  /* 0x000000fffff87224 */ /* 0x000fe200078e0019 */
[----:B------:R-:W-:Y:S01]  /*55dd0*/  LDS R77, [R240+0x18000] ;  /* 0x01800000f04d7984 */ /* 0x000fe20000000800 */
[----:B-1----:R-:W-:-:S03]  /*55de0*/  MOV R239, R36 ;  /* 0x0000002400ef7202 */ /* 0x002fc60000000f00 */
[----:B------:R-:W-:Y:S01]  /*55df0*/  LDS R79, [R240+0x1a000] ;  /* 0x01a00000f04f7984 */ /* 0x000fe20000000800 */
[----:B--2---:R-:W-:-:S03]  /*55e00*/  IMAD.MOV.U32 R237, RZ, RZ, R37 ;  /* 0x000000ffffed7224 */ /* 0x004fc600078e0025 */
[----:B------:R-:W-:Y:S04]  /*55e10*/  STL.64 [R1+0xc70], R40 ;  /* 0x000c702801007387 */ /* 0x000fe80000100a00 */
[----:B------:R-:W-:Y:S04]  /*55e20*/  STL.64 [R1+0xc78], R42 ;  /* 0x000c782a01007387 */ /* 0x000fe80000100a00 */
[----:B------:R1:W-:Y:S04]  /*55e30*/  STL.64 [R1+0xc58], R38 ;  /* 0x000c582601007387 */ /* 0x0003e80000100a00 */
[----:B------:R-:W-:Y:S04]  /*55e40*/  LDS R80, [R3+0x18080] ;  /* 0x0180800003507984 */ /* 0x000fe80000000800 */
[----:B------:R-:W-:Y:S01]  /*55e50*/  LDS R82, [R3+0x1a080] ;  /* 0x01a0800003527984 */ /* 0x000fe20000000800 */
[----:B-1----:R-:W-:Y:S03]  /*55e60*/  HMMA.1688.F32.TF32 R36, R228, R10, R92 ;  /* 0x0000000ae424723c */ /* 0x002fe6000008105c */
[----:B------:R-:W-:Y:S04]  /*55e70*/  STL [R1+0x346c], R239 ;  /* 0x00346cef01007387 */ /* 0x000fe80000100800 */
[----:B------:R-:W-:Y:S04]  /*55e80*/  STL [R1+0x3468], R237 ;  /* 0x003468ed01007387 */ /* 0x000fe80000100800 */
[----:B------:R-:W-:Y:S04]  /*55e90*/  LDS R81, [R240+0x18080] ;  /* 0x01808000f0517984 */ /* 0x000fe80000000800 */
[----:B------:R-:W-:Y:S08]  /*55ea0*/  LDS R83, [R240+0x1a080] ;  /* 0x01a08000f0537984 */ /* 0x000ff00000000800 */
[----:B------:R1:W-:Y:S01]  /*55eb0*/  STL.64 [R1+0xc40], R36 ;  /* 0x000c402401007387 */ /* 0x0003e20000100a00 */
[----:B------:R-:W-:Y:S01]  /*55ec0*/  IMAD.MOV.U32 R236, RZ, RZ, R38 ;  /* 0x000000ffffec7224 */ /* 0x000fe200078e0026 */
[----:B------:R-:W-:-:S02]  /*55ed0*/  MOV R238, R39 ;  /* 0x0000002700ee7202 */ /* 0x000fc40000000f00 */
[C---:B-1----:R-:W-:Y:S08]  /*55ee0*/  HMMA.1688.F32.TF32 R36, R228.reuse, R6, R96 ;  /* 0x00000006e424723c */ /* 0x042ff00000081060 */
[C---:B------:R-:W-:Y:S11]  /*55ef0*/  HMMA.1688.F32.TF32 R40, R228.reuse, R110, R100 ;  /* 0x0000006ee428723c */ /* 0x040ff60000081064 */
[----:B------:R-:W-:Y:S04]  /*55f00*/  @!UPT UIADD3 URZ, URZ, URZ, URZ ;  /* 0x0000003f3f3ff290 */ /* 0x000fe8000fffe03f */
[----:B------:R1:W-:Y:S01]  /*55f10*/  STL.64 [R1+0xc30], R36 ;  /* 0x000c302401007387 */ /* 0x0003e20000100a00 */
[----:B------:R-:W-:Y:S02]  /*55f20*/  IMAD.MOV.U32 R239, RZ, RZ, R38 ;  /* 0x000000ffffef7224 */ /* 0x000fe400078e0026 */
[----:B------:R-:W-:Y:S02]  /*55f30*/  IMAD.MOV.U32 R237, RZ, RZ, R39 ;  /* 0x000000ffffed7224 */ /* 0x000fe400078e0027 */
[C---:B-1----:R-:W-:Y:S01]  /*55f40*/  HMMA.1688.F32.TF32 R36, R228.reuse, R66, R104 ;  /* 0x00000042e424723c */ /* 0x042fe20000081068 */
[----:B------:R-:W-:Y:S04]  /*55f50*/  STL.64 [R1+0x3478], R238 ;  /* 0x003478ee01007387 */ /* 0x000fe80000100a00 */
[----:B------:R-:W-:Y:S04]  /*55f60*/  STL.64 [R1+0x3470], R236 ;  /* 0x003470ec01007387 */ /* 0x000fe80000100a00 */
[----:B------:R-:W-:Y:S04]  /*55f70*/  STL.64 [R1+0xc20], R40 ;  /* 0x000c202801007387 */ /* 0x000fe80000100a00 */
[----:B------:R1:W-:Y:S10]  /*55f80*/  STL.64 [R1+0xc28], R42 ;  /* 0x000c282a01007387 */ /* 0x0003f40000100a00 */
[----:B------:R-:W-:Y:S01]  /*55f90*/  STL.64 [R1+0xc10], R36 ;  /* 0x000c102401007387 */ /* 0x000fe20000100a00 */
[C---:B-1----:R-:W-:Y:S03]  /*55fa0*/  HMMA.1688.F32.TF32 R40, R228.reuse, R58, R124 ;  /* 0x0000003ae428723c */ /* 0x042fe6000008107c */
[----:B------:R1:W-:Y:S05]  /*55fb0*/  STL.64 [R1+0xc18], R38 ;  /* 0x000c182601007387 */ /* 0x0003ea0000100a00 */
[C---:B-1----:R-:W-:Y:S01]  /*55fc0*/  HMMA.1688.F32.TF32 R36, R228.reuse, R54, R128 ;  /* 0x00000036e424723c */ /* 0x042fe20000081080 */
[----:B------:R-:W-:Y:S04]  /*55fd0*/  STL.64 [R1+0xc00], R44 ;  /* 0x000c002c01007387 */ /* 0x000fe80000100a00 */
[----:B------:R1:W-:Y:S10]  /*55fe0*/  STL.64 [R1+0xc08], R46 ;  /* 0x000c082e01007387 */ /* 0x0003f40000100a00 */
        /* <DEDUP_REMOVED lines=20> */
[----:B-1----:R-:W-:Y:S03]  /*56130*/  HMMA.1688.F32.TF32 R44, R228, R246, R156 ;  /* 0x000000f6e42c723c */ /* 0x002fe6000008109c */
        /* <DEDUP_REMOVED lines=9> */
[----:B------:R-:W-:Y:S04]  /*561d0*/  LDSM.16.M88.4 R8, [R243+0x40880] ;  /* 0x04088000f308783b */ /* 0x000fe80000000200 */
[----:B------:R-:W-:Y:S01]  /*561e0*/  STL.64 [R1+0xab0], R36 ;  /* 0x000ab02401007387 */ /* 0x000fe20000100a00 */
[C---:B--2---:R-:W-:Y:S03]  /*561f0*/  HMMA.1688.F32.TF32 R40, R32.reuse, R6, R172 ;  /* 0x000000062028723c */ /* 0x044fe600000810ac */
[----:B------:R1:W-:Y:S04]  /*56200*/  STL.64 [R1+0xab8], R38 ;  /* 0x000ab82601007387 */ /* 0x0003e80000100a00 */
[----:B------:R-:W2:Y:S01]  /*56210*/  LDSM.16.M88.4 R4, [R243+0x40080] ;  /* 0x04008000f304783b */ /* 0x000ea20000000200 */
        /* <DEDUP_REMOVED lines=8> */
[C---:B---3--:R-:W-:Y:S03]  /*562a0*/  HMMA.1688.F32.TF32 R40, R32.reuse, R62, R220 ;  /* 0x0000003e2028723c */ /* 0x048fe600000810dc */
[----:B------:R1:W-:Y:S04]  /*562b0*/  STL.64 [R1+0x998], R38 ;  /* 0x0009982601007387 */ /* 0x0003e80000100a00 */
[----:B------:R-:W-:Y:S01]  /*562c0*/  LDSM.16.M88.4 R60, [R243+0x47080] ;  /* 0x04708000f33c783b */ /* 0x000fe20000000200 */
[C---:B------:R-:W-:Y:S03]  /*562d0*/  HMMA.1688.F32.TF32 R244, R32.reuse, R246, R216 ;  /* 0x000000f620f4723c */ /* 0x040fe600000810d8 */
[----:B------:R-:W-:Y:S04]  /*562e0*/  LDS R220, [R3+0x18300] ;  /* 0x0183000003dc7984 */ /* 0x000fe80000000800 */
[----:B------:R-:W-:Y:S01]  /*562f0*/  LDS R222, [R3+0x1a300] ;  /* 0x01a3000003de7984 */ /* 0x000fe20000000800 */
[----:B-1----:R-:W-:Y:S03]  /*56300*/  HMMA.1688.F32.TF32 R36, R32, R58, R184 ;  /* 0x0000003a2024723c */ /* 0x002fe600000810b8 */
[----:B------:R-:W-:Y:S04]  /*56310*/  STL.64 [R1+0x950], R44 ;  /* 0x0009502c01007387 */ /* 0x000fe80000100a00 */
[----:B------:R-:W-:Y:S04]  /*56320*/  STL.64 [R1+0x958], R46 ;  /* 0x0009582e01007387 */ /* 0x000fe80000100a00 */
[----:B------:R-:W-:Y:S04]  /*56330*/  STL.64 [R1+0x920], R40 ;  /* 0x0009202801007387 */ /* 0x000fe80000100a00 */
[----:B------:R1:W-:Y:S04]  /*56340*/  STL.64 [R1+0x928], R42 ;  /* 0x0009282a01007387 */ /* 0x0003e80000100a00 */
[----:B------:R-:W-:Y:S04]  /*56350*/  LDSM.16.M88.4 R44, [R243+0x45080] ;  /* 0x04508000f32c783b */ /* 0x000fe80000000200 */
[----:B------:R-:W-:Y:S01]  /*56360*/  LDSM.16.M88.4 R56, [R243+0x46880] ;  /* 0x04688000f338783b */ /* 0x000fe20000000200 */
[----:B------:R-:W-:Y:S01]  /*56370*/  MOV R242, R38 ;  /* 0x0000002600f27202 */ /* 0x000fe20000000f00 */
[----:B------:R-:W-:-:S02]  /*56380*/  IMAD.MOV.U32 R0, RZ, RZ, R39 ;  /* 0x000000ffff007224 */ /* 0x000fc400078e0027 */
[----:B------:R3:W-:Y:S01]  /*56390*/  STL.64 [R1+0x860], R36 ;  /* 0x0008602401007387 */ /* 0x0007e20000100a00 */
[C---:B-1----:R-:W-:Y:S03]  /*563a0*/  HMMA.1688.F32.TF32 R40, R32.reuse, R54, R188 ;  /* 0x000000362028723c */ /* 0x042fe600000810bc */
[----:B------:R-:W-:Y:S04]  /*563b0*/  LDSM.16.M88.4 R52, [R243+0x46080] ;  /* 0x04608000f334783b */ /* 0x000fe80000000200 */
[----:B------:R-:W-:Y:S01]  /*563c0*/  LDS R221, [R240+0x18300] ;  /* 0x01830000f0dd7984 */ /* 0x000fe20000000800 */
[----:B---3--:R-:W-:Y:S03]  /*563d0*/  HMMA.1688.F32.TF32 R36, R32, R50, R192 ;  /* 0x000000322024723c */ /* 0x008fe600000810c0 */
[----:B------:R-:W-:Y:S04]  /*563e0*/  LDSM.16.M88.4 R48, [R243+0x45880] ;  /* 0x04588000f330783b */ /* 0x000fe80000000200 */
[----:B------:R-:W-:Y:S08]  /*563f0*/  LDS R223, [R240+0x1a300] ;  /* 0x01a30000f0df7984 */ /* 0x000ff00000000800 */
[----:B------:R-:W-:Y:S04]  /*56400*/  STL.64 [R1+0x820], R40 ;  /* 0x0008202801007387 */ /* 0x000fe80000100a00 */
[----:B------:R-:W-:Y:S04]  /*56410*/  STL.64 [R1+0x828], R42 ;  /* 0x0008282a01007387 */ /* 0x000fe80000100a00 */
[----:B------:R1:W-:Y:S01]  /*56420*/  STL [R1+0x7f0], R36 ;  /* 0x0007f02401007387 */ /* 0x0003e20000100800 */
[----:B------:R-:W-:Y:S01]  /*56430*/  IMAD.MOV.U32 R252, RZ, RZ, R37 ;  /* 0x000000fffffc7224 */ /* 0x000fe200078e0025 */
[----:B------:R-:W-:Y:S01]  /*56440*/  MOV R241, R38 ;  /* 0x0000002600f17202 */ /* 0x000fe20000000f00 */
[----:B------:R-:W-:-:S02]  /*56450*/  IMAD.MOV.U32 R2, RZ, RZ, R39 ;  /* 0x000000ffff027224 */ /* 0x000fc400078e0027 */
[C---:B-1----:R-:W-:Y:S08]  /*56460*/  HMMA.1688.F32.TF32 R36, R32.reuse, R30, R196 ;  /* 0x0000001e2024723c */ /* 0x042ff000000810c4 */
[C---:B------:R-:W-:Y:S01]  /*56470*/  HMMA.1688.F32.TF32 R28, R32.reuse, R26, R200 ;  /* 0x0000001a201c723c */ /* 0x040fe200000810c8 */
[----:B------:R-:W-:Y:S07]  /*56480*/  LDSM.16.M88.4 R24, [R243+0x42880] ;  /* 0x04288000f318783b */ /* 0x000fee0000000200 */
[C---:B------:R-:W-:Y:S01]  /*56490*/  HMMA.1688.F32.TF32 R40, R32.reuse, R22, R204 ;  /* 0x000000162028723c */ /* 0x040fe200000810cc */
[----:B------:R-:W-:Y:S06]  /*564a0*/  LDSM.16.M88.4 R20, [R243+0x42080] ;  /* 0x04208000f314783b */ /* 0x000fec0000000200 */
[----:B------:R-:W-:Y:S04]  /*564b0*/  STL.64 [R1+0x780], R36 ;  /* 0x0007802401007387 */ /* 0x000fe80000100a00 */
[----:B------:R1:W-:Y:S04]  /*564c0*/  STL.64 [R1+0x788], R38 ;  /* 0x0007882601007387 */ /* 0x0003e80000100a00 */
[----:B------:R-:W-:Y:S04]  /*564d0*/  STL.64 [R1+0x6c0], R28 ;  /* 0x0006c01c01007387 */ /* 0x000fe80000100a00 */
[----:B------:R3:W-:Y:S01]  /*564e0*/  STL.64 [R1+0x6c8], R30 ;  /* 0x0006c81e01007387 */ /* 0x0007e20000100a00 */
[C---:B-1----:R-:W-:Y:S08]  /*564f0*/  HMMA.1688.F32.TF32 R36, R32.reuse, R18, R208 ;  /* 0x000000122024723c */ /* 0x042ff000000810d0 */
[----:B---3--:R-:W-:Y:S01]  /*56500*/  HMMA.1688.F32.TF32 R28, R32, R14, R212 ;  /* 0x0000000e201c723c */ /* 0x008fe200000810d4 */
[----:B------:R-:W1:Y:S04]  /*56510*/  LDSM.16.M88.4 R12, [R243+0x41080] ;  /* 0x04108000f30c783b */ /* 0x000e680000000200 */
[----:B------:R-:W-:Y:S04]  /*56520*/  STL.64 [R1+0x5e0], R40 ;  /* 0x0005e02801007387 */ /* 0x000fe80000100a00 */
[----:B------:R-:W3:Y:S04]  /*56530*/  LDSM.16.M88.4 R16, [R243+0x41880] ;  /* 0x04188000f310783b */ /* 0x000ee80000000200 */
[----:B------:R-:W-:Y:S04]  /*56540*/  STL.64 [R1+0x5e8], R42 ;  /* 0x0005e82a01007387 */ /* 0x000fe80000100a00 */
[----:B------:R-:W-:Y:S04]  /*56550*/  STL.64 [R1+0x5a0], R36 ;  /* 0x0005a02401007387 */ /* 0x000fe80000100a00 */
[----:B------:R-:W-:Y:S04]  /*56560*/  STL.64 [R1+0x5a8], R38 ;  /* 0x0005a82601007387 */ /* 0x000fe80000100a00 */
[----:B------:R-:W-:Y:S04]  /*56570*/  STL.64 [R1+0x4b0], R28 ;  /* 0x0004b01c01007387 */ /* 0x000fe80000100a00 */
[----:B------:R-:W-:Y:S04]  /*56580*/  STL.64 [R1+0x4b8], R30 ;  /* 0x0004b81e01007387 */ /* 0x000fe80000100a00 */
[----:B------:R-:W4:Y:S04]  /*56590*/  LDSM.16.M88.4 R28, [R243+0x43080] ;  /* 0x04308000f31c783b */ /* 0x000f280000000200 */
[----:B------:R-:W3:Y:S04]  /*565a0*/  LDSM.16.M88.4 R32, [R243+0x43880] ;  /* 0x04388000f320783b */ /* 0x000ee80000000200 */
[----:B------:R-:W3:Y:S04]  /*565b0*/  LDSM.16.M88.4 R36, [R243+0x44080] ;  /* 0x04408000f324783b */ /* 0x000ee80000000200 */
[----:B------:R-:W4:Y:S04]  /*565c0*/  LDSM.16.M88.4 R40, [R243+0x44880] ;  /* 0x04488000f328783b */ /* 0x000f280000000200 */
[----:B------:R-:W-:Y:S04]  /*565d0*/  STL.64 [R1+0x33e8], R246 ;  /* 0x0033e8f601007387 */ /* 0x000fe80000100a00 */
[----:B------:R-:W-:Y:S04]  /*565e0*/  STL.64 [R1+0x33e0], R244 ;  /* 0x0033e0f401007387 */ /* 0x000fe80000100a00 */
[----:B--2---:R-:W-:Y:S04]  /*565f0*/  STL [R1+0x32c8], R6 ;  /* 0x0032c80601007387 */ /* 0x004fe80000100800 */
[----:B------:R-:W-:Y:S04]  /*56600*/  STL [R1+0x32c4], R7 ;  /* 0x0032c40701007387 */ /* 0x000fe80000100800 */
[----:B------:R-:W-:Y:S04]  /*56610*/  STL [R1+0x32c0], R10 ;  /* 0x0032c00a01007387 */ /* 0x000fe80000100800 */
[----:B------:R-:W-:Y:S04]  /*56620*/  STL [R1+0x32bc], R11 ;  /* 0x0032bc0b01007387 */ /* 0x000fe80000100800 */
[----:B-1----:R-:W-:Y:S04]  /*56630*/  STL [R1+0x32cc], R14 ;  /* 0x0032cc0e01007387 */ /* 0x002fe80000100800 */
[----:B------:R-:W-:Y:S04]  /*56640*/  STL [R1+0x32b8], R15 ;  /* 0x0032b80f01007387 */ /* 0x000fe80000100800 */
[----:B---3--:R-:W-:Y:S01]  /*56650*/  STL [R1+0x32d4], R18 ;  /* 0x0032d41201007387 */ /* 0x008fe20000100800 */
[C---:B------:R-:W-:Y:S03]  /*56660*/  HMMA.1688.F32.TF32 R84, R76.reuse, R4, R232 ;  /* 0x000000044c54723c */ /* 0x040fe600000810e8 */
[----:B------:R-:W-:Y:S04]  /*56670*/  STL [R1+0x32d0], R19 ;  /* 0x0032d01301007387 */ /* 0x000fe80000100800 */
[----:B------:R-:W-:Y:S04]  /*56680*/  STL [R1+0x32dc], R22 ;  /* 0x0032dc1601007387 */ /* 0x000fe80000100800 */
[----:B------:R-:W-:Y:S04]  /*56690*/  STL [R1+0x32d8], R23 ;  /* 0x0032d81701007387 */ /* 0x000fe80000100800 */
[----:B------:R-:W-:Y:S04]  /*566a0*/  STL [R1+0x32e4], R26 ;  /* 0x0032e41a01007387 */ /* 0x000fe80000100800 */
        /* <DEDUP_REMOVED lines=19> */
[----:B------:R1:W-:Y:S04]  /*567e0*/  STL [R1+0x3334], R66 ;  /* 0x0033344201007387 */ /* 0x0003e80000100800 */
[----:B------:R2:W-:Y:S04]  /*567f0*/  STL [R1+0x3330], R67 ;  /* 0x0033304301007387 */ /* 0x0005e80000100800 */
[----:B------:R-:W3:Y:S04]  /*56800*/  LDL.LU R72, [R1+0x1440] ;  /* 0x0014400001487983 */ /* 0x000ee80000300800 */
[----:B------:R-:W-:Y:S04]  /*56810*/  STL.64 [R1+0xe0], R84 ;  /* 0x0000e05401007387 */ /* 0x000fe80000100a00 */
[----:B------:R4:W-:Y:S04]  /*56820*/  STL.64 [R1+0xe8], R86 ;  /* 0x0000e85601007387 */ /* 0x0009e80000100a00 */
[----:B------:R-:W3:Y:S04]  /*56830*/  LDL.LU R73, [R1+0x1444] ;  /* 0x0014440001497983 */ /* 0x000ee80000300800 */
[----:B------:R-:W3:Y:S04]  /*56840*/  LDL.LU R74, [R1+0x1448] ;  /* 0x00144800014a7983 */ /* 0x000ee80000300800 */
[----:B------:R-:W3:Y:S01]  /*56850*/  LDL.LU R75, [R1+0x144c] ;  /* 0x00144c00014b7983 */ /* 0x000ee20000300800 */
[----:B------:R-:W-:Y:S03]  /*56860*/  HMMA.1688.F32.TF32 R68, R76, R8, R68 ;  /* 0x000000084c44723c */ /* 0x000fe60000081044 */
[----:B------:R-:W3:Y:S04]  /*56870*/  LDL.LU R232, [R1+0x1430] ;  /* 0x0014300001e87983 */ /* 0x000ee80000300800 */
[----:B------:R-:W3:Y:S04]  /*56880*/  LDL.LU R233, [R1+0x1434] ;  /* 0x0014340001e97983 */ /* 0x000ee80000300800 */
[----:B------:R-:W3:Y:S04]  /*56890*/  LDL.LU R234, [R1+0x1438] ;  /* 0x0014380001ea7983 */ /* 0x000ee80000300800 */
[----:B------:R-:W3:Y:S09]  /*568a0*/  LDL.LU R235, [R1+0x143c] ;  /* 0x00143c0001eb7983 */ /* 0x000ef20000300800 */
[----:B-1----:R-:W-:Y:S01]  /*568b0*/  IMAD.MOV.U32 R66, RZ, RZ, R68 ;  /* 0x000000ffff427224 */ /* 0x002fe200078e0044 */
[----:B--2---:R-:W-:Y:S01]  /*568c0*/  MOV R67, R69 ;  /* 0x0000004500437202 */ /* 0x004fe20000000f00 */
[----:B------:R-:W2:Y:S01]  /*568d0*/  LDL.LU R68, [R1+0x1420] ;  /* 0x0014200001447983 */ /* 0x000ea20000300800 */
[----:B------:R-:W-:-:S02]  /*568e0*/  IMAD.MOV.U32 R62, RZ, RZ, R70 ;  /* 0x000000ffff3e7224 */ /* 0x000fc400078e0046 */
[----:B------:R-:W-:Y:S01]  /*568f0*/  IMAD.MOV.U32 R63, RZ, RZ, R71 ;  /* 0x000000ffff3f7224 */ /* 0x000fe200078e0047 */
[----:B------:R-:W2:Y:S04]  /*56900*/  LDL.LU R69, [R1+0x1424] ;  /* 0x0014240001457983 */ /* 0x000ea80000300800 */
[----:B------:R-:W2:Y:S04]  /*56910*/  LDL.LU R70, [R1+0x1428] ;  /* 0x0014280001467983 */ /* 0x000ea80000300800 */
[----:B------:R-:W2:Y:S01]  /*56920*/  LDL.LU R71, [R1+0x142c] ;  /* 0x00142c0001477983 */ /* 0x000ea20000300800 */
[----:B----4-:R-:W-:Y:S03]  /*56930*/  HMMA.1688.F32.TF32 R84, R76, R12, R248 ;  /* 0x0000000c4c54723c */ /* 0x010fe600000810f8 */
[----:B------:R-:W-:Y:S04]  /*56940*/  STL [R1+0x3344], R66 ;  /* 0x0033444201007387 */ /* 0x000fe80000100800 */
[----:B------:R-:W-:Y:S04]  /*56950*/  STL [R1+0x3340], R67 ;  /* 0x0033404301007387 */ /* 0x000fe80000100800 */
[----:B------:R1:W-:Y:S04]  /*56960*/  STL [R1+0x333c], R62 ;  /* 0x00333c3e01007387 */ /* 0x0003e80000100800 */
[----:B------:R4:W-:Y:S04]  /*56970*/  STL [R1+0x3338], R63 ;  /* 0x0033383f01007387 */ /* 0x0009e80000100800 */
[----:B------:R-:W2:Y:S04]  /*56980*/  LDL.LU R248, [R1+0x1410] ;  /* 0x0014100001f87983 */ /* 0x000ea80000300800 */
[----:B------:R-:W2:Y:S04]  /*56990*/  LDL.LU R249, [R1+0x1414] ;  /* 0x0014140001f97983 */ /* 0x000ea80000300800 */
[----:B------:R-:W2:Y:S04]  /*569a0*/  LDL.LU R250, [R1+0x1418] ;  /* 0x0014180001fa7983 */ /* 0x000ea80000300800 */
[----:B------:R-:W2:Y:S01]  /*569b0*/  LDL.LU R251, [R1+0x141c] ;  /* 0x00141c0001fb7983 */ /* 0x000ea20000300800 */
[----:B------:R-:W-:Y:S01]  /*569c0*/  MOV R55, R87 ;  /* 0x0000005700377202 */ /* 0x000fe20000000f00 */
[----:B------:R-:W-:Y:S01]  /*569d0*/  IMAD.MOV.U32 R54, RZ, RZ, R86 ;  /* 0x000000ffff367224 */ /* 0x000fe200078e0056 */
[----:B------:R-:W-:Y:S01]  /*569e0*/  MOV R58, R84 ;  /* 0x00000054003a7202 */ /* 0x000fe20000000f00 */
[----:B------:R-:W-:-:S02]  /*569f0*/  IMAD.MOV.U32 R59, RZ, RZ, R85 ;  /* 0x000000ffff3b7224 */ /* 0x000fc400078e0055 */
[----:B------:R-:W-:Y:S04]  /*56a00*/  STL [R1+0x3354], R55 ;  /* 0x0033543701007387 */ /* 0x000fe80000100800 */
[----:B------:R-:W-:Y:S04]  /*56a10*/  STL [R1+0x3350], R54 ;  /* 0x0033503601007387 */ /* 0x000fe80000100800 */
[----:B------:R-:W-:Y:S04]  /*56a20*/  STL [R1+0x334c], R59 ;  /* 0x00334c3b01007387 */ /* 0x000fe80000100800 */
[----:B------:R-:W-:Y:S01]  /*56a30*/  STL [R1+0x3348], R58 ;  /* 0x0033483a01007387 */ /* 0x000fe20000100800 */
[C---:B---3--:R-:W-:Y:S11]  /*56a40*/  HMMA.1688.F32.TF32 R72, R76.reuse, R16, R72 ;  /* 0x000000104c48723c */ /* 0x048ff60000081048 */
[----:B------:R-:W-:Y:S11]  /*56a50*/  @!UPT UIADD3 URZ, URZ, URZ, URZ ;  /* 0x0000003f3f3ff290 */ /* 0x000ff6000fffe03f */
[----:B------:R-:W-:Y:S01]  /*56a60*/  @!UPT UIADD3 URZ, URZ, URZ, URZ ;  /* 0x0000003f3f3ff290 */ /* 0x000fe2000fffe03f */
[----:B------:R3:W-:Y:S01]  /*56a70*/  STL.64 [R1+0xb8], R74 ;  /* 0x0000b84a01007387 */ /* 0x0007e20000100a00 */
[----:B-1----:R-:W-:Y:S02]  /*56a80*/  IMAD.MOV.U32 R62, RZ, RZ, R72 ;  /* 0x000000ffff3e7224 */ /* 0x002fe400078e0048 */
[----:B----4-:R-:W-:Y:S02]  /*56a90*/  IMAD.MOV.U32 R63, RZ, RZ, R73 ;  /* 0x000000ffff3f7224 */ /* 0x010fe400078e0049 */
[C---:B---3--:R-:W-:Y:S08]  /*56aa0*/  HMMA.1688.F32.TF32 R72, R76.reuse, R20, R232 ;  /* 0x000000144c48723c */ /* 0x048ff000000810e8 */
[----:B--2---:R-:W-:Y:S01]  /*56ab0*/  HMMA.1688.F32.TF32 R68, R76, R24, R68 ;  /* 0x000000184c44723c */ /* 0x004fe20000081044 */
[----:B------:R1:W-:Y:S04]  /*56ac0*/  STL [R1+0x335c], R63 ;  /* 0x00335c3f01007387 */ /* 0x0003e80000100800 */
[----:B------:R2:W-:Y:S04]  /*56ad0*/  STL [R1+0x3358], R62 ;  /* 0x0033583e01007387 */ /* 0x0005e80000100800 */
[----:B------:R-:W3:Y:S04]  /*56ae0*/  LDL.LU R232, [R1+0x1400] ;  /* 0x0014000001e87983 */ /* 0x000ee80000300800 */
[----:B------:R-:W3:Y:S03]  /*56af0*/  LDL.LU R233, [R1+0x1404] ;  /* 0x0014040001e97983 */ /* 0x000ee60000300800 */
[----:B------:R-:W-:Y:S01]  /*56b00*/  MOV R67, R75 ;  /* 0x0000004b00437202 */ /* 0x000fe20000000f00 */
[----:B------:R-:W-:Y:S01]  /*56b10*/  IMAD.MOV.U32 R66, RZ, RZ, R74 ;  /* 0x000000ffff427224 */ /* 0x000fe200078e004a */
[----:B------:R-:W-:Y:S01]  /*56b20*/  MOV R59, R72 ;  /* 0x00000048003b7202 */ /* 0x000fe20000000f00 */
[----:B------:R-:W-:Y:S01]  /*56b30*/  IMAD.MOV.U32 R58, RZ, RZ, R73 ;  /* 0x000000ffff3a7224 */ /* 0x000fe200078e0049 */
[----:B------:R-:W3:Y:S04]  /*56b40*/  LDL.LU R234, [R1+0x1408] ;  /* 0x0014080001ea7983 */ /* 0x000ee80000300800 */
[----:B------:R-:W3:Y:S01]  /*56b50*/  LDL.LU R235, [R1+0x140c] ;  /* 0x00140c0001eb7983 */ /* 0x000ee20000300800 */
[----:B-1----:R-:W-:-:S03]  /*56b60*/  IMAD.MOV.U32 R63, RZ, RZ, R68 ;  /* 0x000000ffff3f7224 */ /* 0x002fc600078e0044 */
[----:B------:R-:W-:Y:S01]  /*56b70*/  STL [R1+0x336c], R67 ;  /* 0x00336c4301007387 */ /* 0x000fe20000100800 */
[----:B--2---:R-:W-:-:S03]  /*56b80*/  IMAD.MOV.U32 R62, RZ, RZ, R69 ;  /* 0x000000ffff3e7224 */ /* 0x004fc600078e0045 */
[----:B------:R-:W-:Y:S01]  /*56b90*/  STL [R1+0x3368], R66 ;  /* 0x0033684201007387 */ /* 0x000fe20000100800 */
[----:B------:R-:W-:-:S03]  /*56ba0*/  MOV R55, R70 ;  /* 0x0000004600377202 */ /* 0x000fc60000000f00 */
[----:B------:R-:W-:Y:S01]  /*56bb0*/  STL [R1+0x3364], R59 ;  /* 0x0033643b01007387 */ /* 0x000fe20000100800 */
[----:B------:R-:W-:-:S03]  /*56bc0*/  IMAD.MOV.U32 R54, RZ, RZ, R71 ;  /* 0x000000ffff367224 */ /* 0x000fc600078e0047 */
[----:B------:R1:W-:Y:S04]  /*56bd0*/  STL [R1+0x3360], R58 ;  /* 0x0033603a01007387 */ /* 0x0003e80000100800 */
[----:B------:R-:W2:Y:S04]  /*56be0*/  LDL.LU R68, [R1+0x13f0] ;  /* 0x0013f00001447983 */ /* 0x000ea80000300800 */
[----:B------:R-:W2:Y:S04]  /*56bf0*/  LDL.LU R69, [R1+0x13f4] ;  /* 0x0013f40001457983 */ /* 0x000ea80000300800 */
[----:B------:R-:W2:Y:S04]  /*56c00*/  LDL.LU R70, [R1+0x13f8] ;  /* 0x0013f80001467983 */ /* 0x000ea80000300800 */
[----:B------:R-:W2:Y:S01]  /*56c10*/  LDL.LU R71, [R1+0x13fc] ;  /* 0x0013fc0001477983 */ /* 0x000ea20000300800 */
[----:B------:R-:W-:Y:S03]  /*56c20*/  HMMA.1688.F32.TF32 R72, R76, R28, R248 ;  /* 0x0000001c4c48723c */ /* 0x000fe600000810f8 */
[----:B------:R4:W-:Y:S04]  /*56c30*/  STL [R1+0x337c], R54 ;  /* 0x00337c3601007387 */ /* 0x0009e80000100800 */
[----:B------:R-:W-:Y:S04]  /*56c40*/  STL [R1+0x3378], R55 ;  /* 0x0033783701007387 */ /* 0x000fe80000100800 */
[----:B------:R1:W-:Y:S04]  /*56c50*/  STL [R1+0x3374], R63 ;  /* 0x0033743f01007387 */ /* 0x0003e80000100800 */
[----:B------:R1:W-:Y:S04]  /*56c60*/  STL [R1+0x3370], R62 ;  /* 0x0033703e01007387 */ /* 0x0003e80000100800 */
[----:B------:R-:W4:Y:S04]  /*56c70*/  LDL.LU R248, [R1+0x13e0] ;  /* 0x0013e00001f87983 */ /* 0x000f280000300800 */
[----:B------:R-:W4:Y:S04]  /*56c80*/  LDL.LU R249, [R1+0x13e4] ;  /* 0x0013e40001f97983 */ /* 0x000f280000300800 */
[----:B------:R-:W4:Y:S04]  /*56c90*/  LDL.LU R250, [R1+0x13e8] ;  /* 0x0013e80001fa7983 */ /* 0x000f280000300800 */
[----:B------:R-:W4:Y:S01]  /*56ca0*/  LDL.LU R251, [R1+0x13ec] ;  /* 0x0013ec0001fb7983 */ /* 0x000f220000300800 */
[----:B------:R-:W-:Y:S01]  /*56cb0*/  IMAD.MOV.U32 R47, RZ, RZ, R75 ;  /* 0x000000ffff2f7224 */ /* 0x000fe200078e004b */
[----:B------:R-:W-:Y:S01]  /*56cc0*/  MOV R51, R73 ;  /* 0x0000004900337202 */ /* 0x000fe20000000f00 */
[----:B------:R-:W-:-:S02]  /*56cd0*/  IMAD.MOV.U32 R46, RZ, RZ, R74 ;  /* 0x000000ffff2e7224 */ /* 0x000fc400078e004a */
[----:B------:R-:W-:Y:S01]  /*56ce0*/  IMAD.MOV.U32 R50, RZ, RZ, R72 ;  /* 0x000000ffff327224 */ /* 0x000fe200078e0048 */
[----:B------:R1:W-:Y:S04]  /*56cf0*/  STL [R1+0x338c], R47 ;  /* 0x00338c2f01007387 */ /* 0x0003e80000100800 */
[----:B------:R1:W-:Y:S04]  /*56d00*/  STL [R1+0x3388], R46 ;  /* 0x0033882e01007387 */ /* 0x0003e80000100800 */
[----:B------:R1:W-:Y:S04]  /*56d10*/  STL [R1+0x3384], R51 ;  /* 0x0033843301007387 */ /* 0x0003e80000100800 */
[----:B------:R1:W-:Y:S01]  /*56d20*/  STL [R1+0x3380], R50 ;  /* 0x0033803201007387 */ /* 0x0003e20000100800 */
[C---:B---3--:R-:W-:Y:S03]  /*56d30*/  HMMA.1688.F32.TF32 R72, R76.reuse, R32, R232 ;  /* 0x000000204c48723c */ /* 0x048fe600000810e8 */
[----:B------:R-:W3:Y:S04]  /*56d40*/  LDL.LU R232, [R1+0x13d0] ;  /* 0x0013d00001e87983 */ /* 0x000ee80000300800 */
[----:B------:R-:W3:Y:S04]  /*56d50*/  LDL.LU R233, [R1+0x13d4] ;  /* 0x0013d40001e97983 */ /* 0x000ee80000300800 */
[----:B------:R-:W3:Y:S04]  /*56d60*/  LDL.LU R234, [R1+0x13d8] ;  /* 0x0013d80001ea7983 */ /* 0x000ee80000300800 */
[----:B------:R-:W3:Y:S01]  /*56d70*/  LDL.LU R235, [R1+0x13dc] ;  /* 0x0013dc0001eb7983 */ /* 0x000ee20000300800 */
[----:B--2---:R-:W-:Y:S08]  /*56d80*/  HMMA.1688.F32.TF32 R68, R76, R36, R68 ;  /* 0x000000244c44723c */ /* 0x004ff00000081044 */
[----:B-1----:R-:W-:Y:S01]  /*56d90*/  MOV R58, R75 ;  /* 0x0000004b003a7202 */ /* 0x002fe20000000f00 */
[----:B------:R-:W-:Y:S01]  /*56da0*/  IMAD.MOV.U32 R59, RZ, RZ, R74 ;  /* 0x000000ffff3b7224 */ /* 0x000fe200078e004a */
[----:B------:R-:W-:Y:S01]  /*56db0*/  MOV R67, R72 ;  /* 0x0000004800437202 */ /* 0x000fe20000000f00 */
[----:B------:R-:W-:-:S02]  /*56dc0*/  IMAD.MOV.U32 R66, RZ, RZ, R73 ;  /* 0x000000ffff427224 */ /* 0x000fc400078e0049 */
[----:B------:R-:W-:Y:S11]  /*56dd0*/  STL [R1+0x339c], R58 ;  /* 0x00339c3a01007387 */ /* 0x000ff60000100800 */
[----:B----4-:R-:W-:Y:S01]  /*56de0*/  IMAD.MOV.U32 R54, RZ, RZ, R68 ;  /* 0x000000ffff367224 */ /* 0x010fe200078e0044 */
[----:B------:R-:W-:Y:S01]  /*56df0*/  MOV R63, R70 ;  /* 0x00000046003f7202 */ /* 0x000fe20000000f00 */
[----:B------:R-:W-:-:S02]  /*56e00*/  IMAD.MOV.U32 R55, RZ, RZ, R69 ;  /* 0x000000ffff377224 */ /* 0x000fc400078e0045 */
[----:B------:R-:W-:Y:S02]  /*56e10*/  IMAD.MOV.U32 R62, RZ, RZ, R71 ;  /* 0x000000ffff3e7224 */ /* 0x000fe400078e0047 */
[----:B------:R-:W-:Y:S01]  /*56e20*/  HMMA.1688.F32.TF32 R68, R76, R40, R248 ;  /* 0x000000284c44723c */ /* 0x000fe200000810f8 */
[----:B------:R-:W-:Y:S04]  /*56e30*/  STL [R1+0x3398], R59 ;  /* 0x0033983b01007387 */ /* 0x000fe80000100800 */
[----:B------:R-:W-:Y:S04]  /*56e40*/  STL [R1+0x3394], R66 ;  /* 0x0033944201007387 */ /* 0x000fe80000100800 */
[----:B------:R1:W-:Y:S04]  /*56e50*/  STL [R1+0x3390], R67 ;  /* 0x0033904301007387 */ /* 0x0003e80000100800 */
[----:B------:R-:W2:Y:S04]  /*56e60*/  LDL.LU R224, [R1+0x13c0] ;  /* 0x0013c00001e07983 */ /* 0x000ea80000300800 */
[----:B------:R-:W2:Y:S04]  /*56e70*/  LDL.LU R225, [R1+0x13c4] ;  /* 0x0013c40001e17983 */ /* 0x000ea80000300800 */
[----:B------:R-:W2:Y:S04]  /*56e80*/  LDL.LU R226, [R1+0x13c8] ;  /* 0x0013c80001e27983 */ /* 0x000ea80000300800 */
[----:B------:R-:W2:Y:S01]  /*56e90*/  LDL.LU R227, [R1+0x13cc] ;  /* 0x0013cc0001e37983 */ /* 0x000ea20000300800 */
[----:B------:R-:W-:-:S03]  /*56ea0*/  IMAD.MOV.U32 R47, RZ, RZ, R68 ;  /* 0x000000ffff2f7224 */ /* 0x000fc600078e0044 */
[----:B------:R-:W-:Y:S01]  /*56eb0*/  STL [R1+0x33ac], R62 ;  /* 0x0033ac3e01007387 */ /* 0x000fe20000100800 */
[----:B------:R-:W-:-:S03]  /*56ec0*/  MOV R46, R69 ;  /* 0x00000045002e7202 */ /* 0x000fc60000000f00 */
[----:B------:R-:W-:Y:S01]  /*56ed0*/  STL [R1+0x33a8], R63 ;  /* 0x0033a83f01007387 */ /* 0x000fe20000100800 */
[----:B------:R-:W-:-:S03]  /*56ee0*/  IMAD.MOV.U32 R51, RZ, RZ, R70 ;  /* 0x000000ffff337224 */ /* 0x000fc600078e0046 */
[----:B------:R-:W-:Y:S01]  /*56ef0*/  STL [R1+0x33a4], R55 ;  /* 0x0033a43701007387 */ /* 0x000fe20000100800 */
[----:B------:R-:W-:-:S03]  /*56f00*/  IMAD.MOV.U32 R50, RZ, RZ, R71 ;  /* 0x000000ffff327224 */ /* 0x000fc600078e0047 */
        /* <DEDUP_REMOVED lines=13> */
[----:B------:R-:W-:Y:S04]  /*56fe0*/  STL [R1+0x33bc], R50 ;  /* 0x0033bc3201007387 */ /* 0x000fe80000100800 */
[----:B------:R-:W-:Y:S04]  /*56ff0*/  STL [R1+0x33b8], R51 ;  /* 0x0033b83301007387 */ /* 0x000fe80000100800 */
[----:B------:R-:W-:Y:S04]  /*57000*/  STL [R1+0x33b4], R46 ;  /* 0x0033b42e01007387 */ /* 0x000fe80000100800 */
[----:B------:R-:W-:Y:S01]  /*57010*/  STL [R1+0x33b0], R47 ;  /* 0x0033b02f01007387 */ /* 0x000fe20000100800 */
[----:B---3--:R-:W-:Y:S03]  /*57020*/  HMMA.1688.F32.TF32 R84, R76, R44, R232 ;  /* 0x0000002c4c54723c */ /* 0x008fe600000810e8 */
        /* <DEDUP_REMOVED lines=10> */
[----:B------:R-:W-:Y:S04]  /*570d0*/  STL [R1+0x33c4], R43 ;  /* 0x0033c42b01007387 */ /* 0x000fe80000100800 */
[----:B------:R-:W-:Y:S01]  /*570e0*/  STL [R1+0x33c0], R42 ;  /* 0x0033c02a01007387 */ /* 0x000fe20000100800 */
[C---:B--2---:R-:W-:Y:S11]  /*570f0*/  HMMA.1688.F32.TF32 R84, R76.reuse, R48, R224 ;  /* 0x000000304c54723c */ /* 0x044ff600000810e0 */
[----:B------:R-:W-:Y:S11]  /*57100*/  @!UPT UIADD3 URZ, URZ, URZ, URZ ;  /* 0x0000003f3f3ff290 */ /* 0x000ff6000fffe03f */
[----:B------:R-:W-:Y:S02]  /*57110*/  @!UPT UIADD3 URZ, URZ, URZ, URZ ;  /* 0x0000003f3f3ff290 */ /* 0x000fe4000fffe03f */
[----:B-1----:R-:W-:Y:S01]  /*57120*/  IMAD.MOV.U32 R67, RZ, RZ, R87 ;  /* 0x000000ffff437224 */ /* 0x002fe200078e0057 */
[----:B------:R-:W-:Y:S01]  /*57130*/  MOV R66, R86 ;  /* 0x0000005600427202 */ /* 0x000fe20000000f00 */
[----:B------:R-:W-:Y:S01]  /*57140*/  IMAD.MOV.U32 R59, RZ, RZ, R85 ;  /* 0x000000ffff3b7224 */ /* 0x000fe200078e0055 */
[----:B------:R-:W-:Y:S01]  /*57150*/  LDS R86, [R3+0x1a100] ;  /* 0x01a1000003567984 */ /* 0x000fe20000000800 */
[----:B------:R-:W-:Y:S01]  /*57160*/  IMAD.MOV.U32 R58, RZ, RZ, R84 ;  /* 0x000000ffff3a7224 */ /* 0x000fe200078e0054 */
[C---:B----4-:R-:W-:Y:S02]  /*57170*/  HMMA.1688.F32.TF32 R248, R76.reuse, R52, R248 ;  /* 0x000000344cf8723c */ /* 0x050fe400000810f8 */
[----:B------:R-:W-:Y:S04]  /*57180*/  STL [R1+0x33dc], R67 ;  /* 0x0033dc4301007387 */ /* 0x000fe80000100800 */
[----:B------:R-:W-:Y:S04]  /*57190*/  STL [R1+0x33d8], R66 ;  /* 0x0033d84201007387 */ /* 0x000fe80000100800 */
[----:B------:R-:W-:Y:S01]  /*571a0*/  STL [R1+0x33d4], R59 ;  /* 0x0033d43b01007387 */ /* 0x000fe20000100800 */
[C---:B------:R-:W-:Y:S03]  /*571b0*/  HMMA.1688.F32.TF32 R68, R76.reuse, R56, R68 ;  /* 0x000000384c44723c */ /* 0x040fe60000081044 */
[----:B------:R-:W-:Y:S04]  /*571c0*/  STL [R1+0x33d0], R58 ;  /* 0x0033d03a01007387 */ /* 0x000fe80000100800 */
[----:B------:R-:W-:Y:S01]  /*571d0*/  LDS R84, [R3+0x18100] ;  /* 0x0181000003547984 */ /* 0x000fe20000000800 */
[C---:B------:R-:W-:Y:S03]  /*571e0*/  HMMA.1688.F32.TF32 R72, R76.reuse, R60, R72 ;  /* 0x0000003c4c48723c */ /* 0x040fe60000081048 */
[----:B------:R-:W-:Y:S04]  /*571f0*/  LDS R85, [R240+0x18100] ;  /* 0x01810000f0557984 */ /* 0x000fe80000000800 */
[----:B------:R-:W-:Y:S04]  /*57200*/  STL.64 [R1+0x3290], R250 ;  /* 0x003290fa01007387 */ /* 0x000fe80000100a00 */
[----:B------:R-:W-:Y:S04]  /*57210*/  STL.64 [R1+0x3288], R248 ;  /* 0x003288f801007387 */ /* 0x000fe80000100a00 */
[----:B------:R-:W2:Y:S04]  /*57220*/  LDL.LU R236, [R1+0x1380] ;  /* 0x0013800001ec7983 */ /* 0x000ea80000300800 */
[----:B------:R-:W2:Y:S04]  /*57230*/  LDL.LU R237, [R1+0x1384] ;  /* 0x0013840001ed7983 */ /* 0x000ea80000300800 */
[----:B------:R-:W2:Y:S04]  /*57240*/  LDL.LU R238, [R1+0x1388] ;  /* 0x0013880001ee7983 */ /* 0x000ea80000300800 */
[----:B------:R-:W2:Y:S04]  /*57250*/  LDL.LU R239, [R1+0x138c] ;  /* 0x00138c0001ef7983 */ /* 0x000ea80000300800 */
        /* <DEDUP_REMOVED lines=15> */
[----:B------:R1:W-:Y:S04]  /*57350*/  STL.64 [R1+0x32a8], R72 ;  /* 0x0032a84801007387 */ /* 0x0003e80000100a00 */
[----:B------:R-:W4:Y:S04]  /*57360*/  LDL.LU R224, [R1+0x1340] ;  /* 0x0013400001e07983 */ /* 0x000f280000300800 */
[----:B------:R-:W4:Y:S04]  /*57370*/  LDL.LU R225, [R1+0x1344] ;  /* 0x0013440001e17983 */ /* 0x000f280000300800 */
[----:B------:R-:W4:Y:S04]  /*57380*/  LDL.LU R226, [R1+0x1348] ;  /* 0x0013480001e27983 */ /* 0x000f280000300800 */
[----:B------:R-:W4:Y:S04]  /*57390*/  LDL.LU R227, [R1+0x134c] ;  /* 0x00134c0001e37983 */ /* 0x000f280000300800 */
[----:B------:R-:W1:Y:S01]  /*573a0*/  LDS R87, [R240+0x1a100] ;  /* 0x01a10000f0577984 */ /* 0x000e620000000800 */
[----:B---3--:R-:W-:Y:S03]  /*573b0*/  HMMA.1688.F32.TF32 R76, R76, R64, R232 ;  /* 0x000000404c4c723c */ /* 0x008fe600000810e8 */
[----:B------:R-:W3:Y:S04]  /*573c0*/  LDL.LU R232, [R1+0x1330] ;  /* 0x0013300001e87983 */ /* 0x000ee80000300800 */
[----:B------:R-:W3:Y:S04]  /*573d0*/  LDL.LU R233, [R1+0x1334] ;  /* 0x0013340001e97983 */ /* 0x000ee80000300800 */
[----:B------:R-:W3:Y:S04]  /*573e0*/  LDL.LU R234, [R1+0x1338] ;  /* 0x0013380001ea7983 */ /* 0x000ee80000300800 */
[----:B------:R-:W3:Y:S08]  /*573f0*/  LDL.LU R235, [R1+0x133c] ;  /* 0x00133c0001eb7983 */ /* 0x000ef00000300800 */
[----:B------:R-:W-:Y:S04]  /*57400*/  STL.64 [R1+0x33f8], R78 ;  /* 0x0033f84e01007387 */ /* 0x000fe80000100a00 */
[----:B------:R1:W-:Y:S01]  /*57410*/  STL.64 [R1+0x33f0], R76 ;  /* 0x0033f04c01007387 */ /* 0x0003e20000100a00 */
        /* <DEDUP_REMOVED lines=13> */
[----:B------:R-:W-:Y:S01]  /*574f0*/  IMAD.MOV.U32 R30, RZ, RZ, R70 ;  /* 0x000000ffff1e7224 */ /* 0x000fe200078e0046 */
[C---:B-1----:R-:W-:Y:S08]  /*57500*/  HMMA.1688.F32.TF32 R72, R80.reuse, R16, R88 ;  /* 0x000000105048723c */ /* 0x042ff00000081058 */
[C---:B------:R-:W-:Y:S08]  /*57510*/  HMMA.1688.F32.TF32 R68, R80.reuse, R12, R92 ;  /* 0x0000000c5044723c */ /* 0x040ff0000008105c */
[C---:B------:R-:W-:Y:S11]  /*57520*/  HMMA.1688.F32.TF32 R76, R80.reuse, R20, R224 ;  /* 0x00000014504c723c */ /* 0x040ff600000810e0 */
[----:B------:R-:W-:Y:S05]  /*57530*/  @!UPT UIADD3 URZ, URZ, URZ, URZ ;  /* 0x0000003f3f3ff290 */ /* 0x000fea000fffe03f */
[----:B------:R-:W-:Y:S01]  /*57540*/  MOV R14, R70 ;  /* 0x00000046000e7202 */ /* 0x000fe20000000f00 */
[----:B------:R-:W-:Y:S01]  /*57550*/  IMAD.MOV.U32 R6, RZ, RZ, R71 ;  /* 0x000000ffff067224 */ /* 0x000fe200078e0047 */
[----:B------:R-:W-:Y:S01]  /*57560*/  MOV R70, R73 ;  /* 0x0000004900467202 */ /* 0x000fe20000000f00 */
[----:B------:R-:W-:Y:S02]  /*57570*/  IMAD.MOV.U32 R18, RZ, RZ, R68 ;  /* 0x000000ffff127224 */ /* 0x000fe400078e0044 */
[----:B------:R-:W-:Y:S02]  /*57580*/  IMAD.MOV.U32 R19, RZ, RZ, R69 ;  /* 0x000000ffff137224 */ /* 0x000fe400078e0045 */
[----:B------:R-:W-:Y:S02]  /*57590*/  IMAD.MOV.U32 R71, RZ, RZ, R72 ;  /* 0x000000ffff477224 */ /* 0x000fe400078e0048 */
[----:B------:R-:W-:Y:S02]  /*575a0*/  IMAD.MOV.U32 R69, RZ, RZ, R74 ;  /* 0x000000ffff457224 */ /* 0x000fe400078e004a */
[----:B------:R-:W-:Y:S01]  /*575b0*/  IMAD.MOV.U32 R68, RZ, RZ, R75 ;  /* 0x000000ffff447224 */ /* 0x000fe200078e004b */
[----:B------:R-:W-:Y:S01]  /*575c0*/  MOV R75, R76 ;  /* 0x0000004c004b7202 */ /* 0x000fe20000000f00 */
[----:B------:R-:W-:Y:S01]  /*575d0*/  IMAD.MOV.U32 R74, RZ, RZ, R77 ;  /* 0x000000ffff4a7224 */ /* 0x000fe200078e004d */
[----:B------:R-:W-:Y:S01]  /*575e0*/  MOV R72, R79 ;  /* 0x0000004f00487202 */ /* 0x000fe20000000f00 */
[----:B------:R-:W-:Y:S01]  /*575f0*/  IMAD.MOV.U32 R73, RZ, RZ, R78 ;  /* 0x000000ffff497224 */ /* 0x000fe200078e004e */
[----:B------:R-:W-:Y:S04]  /*57600*/  STL.64 [R1+0x3488], R70 ;  /* 0x0034884601007387 */ /* 0x000fe80000100a00 */
[----:B------:R3:W-:Y:S04]  /*57610*/  STL.64 [R1+0x3480], R68 ;  /* 0x0034804401007387 */ /* 0x0007e80000100a00 */
[----:B------:R-:W-:Y:S04]  /*57620*/  STL.64 [R1+0x3498], R74 ;  /* 0x0034984a01007387 */ /* 0x000fe80000100a00 */
[----:B------:R1:W-:Y:S04]  /*57630*/  STL.64 [R1+0x3490], R72 ;  /* 0x0034904801007387 */ /* 0x0003e80000100a00 */
        /* <DEDUP_REMOVED lines=40> */
[----:B------:R-:W-:-:S03]  /*578c0*/  IMAD.MOV.U32 R248, RZ, RZ, R71 ;  /* 0x000000fffff87224 */ /* 0x000fc600078e0047 */
[----:B------:R-:W-:Y:S04]  /*578d0*/  STL.64 [R1+0x34a8], R250 ;  /* 0x0034a8fa01007387 */ /* 0x000fe80000100a00 */
[----:B------:R-:W-:Y:S01]  /*578e0*/  STL.64 [R1+0x34a0], R248 ;  /* 0x0034a0f801007387 */ /* 0x000fe20000100a00 */
        /* <DEDUP_REMOVED lines=36> */
[C---:B------:R-:W-:Y:S08]  /*57b30*/  HMMA.1688.F32.TF32 R76, R80.reuse, R52, R88 ;  /* 0x00000034504c723c */ /* 0x040ff00000081058 */
[C---:B-1----:R-:W-:Y:S07]  /*57b40*/  HMMA.1688.F32.TF32 R72, R80.reuse, R56, R224 ;  /* 0x000000385048723c */ /* 0x042fee00000810e0 */
[----:B------:R-:W-:Y:S04]  /*57b50*/  STL.64 [R1+0x130], R68 ;  /* 0x0001304401007387 */ /* 0x000fe80000100a00 */
[----:B------:R3:W-:Y:S02]  /*57b60*/  STL.64 [R1+0x138], R70 ;  /* 0x0001384601007387 */ /* 0x0007e40000100a00 */
[C---:B---3--:R-:W-:Y:S02]  /*57b70*/  HMMA.1688.F32.TF32 R68, R80.reuse, R60, R232 ;  /* 0x0000003c5044723c */ /* 0x048fe400000810e8 */
[----:B------:R-:W-:Y:S04]  /*57b80*/  STL.64 [R1+0x120], R76 ;  /* 0x0001204c01007387 */ /* 0x000fe80000100a00 */
[----:B------:R-:W-:Y:S04]  /*57b90*/  STL.64 [R1+0x128], R78 ;  /* 0x0001284e01007387 */ /* 0x000fe80000100a00 */
[----:B------:R-:W2:Y:S04]  /*57ba0*/  LDL.LU R224, [R1+0x1160] ;  /* 0x0011600001e07983 */ /* 0x000ea80000300800 */
[----:B------:R-:W-:Y:S04]  /*57bb0*/  STL.64 [R1+0x110], R72 ;  /* 0x0001104801007387 */ /* 0x000fe80000100a00 */
[----:B------:R-:W-:Y:S05]  /*57bc0*/  STL.64 [R1+0x118], R74 ;  /* 0x0001184a01007387 */ /* 0x000fea0000100a00 */
        /* <DEDUP_REMOVED lines=93> */
[----:B-1----:R-:W-:Y:S03]  /*581a0*/  HMMA.1688.F32.TF32 R68, R80, R64, R172 ;  /* 0x000000405044723c */ /* 0x002fe600000810ac */
[----:B------:R-:W-:Y:S04]  /*581b0*/  LDS R80, [R3+0x18180] ;  /* 0x0181800003507984 */ /* 0x000fe80000000800 */
[----:B------:R-:W-:Y:S01]  /*581c0*/  LDS R82, [R3+0x1a180] ;  /* 0x01a1800003527984 */ /* 0x000fe20000000800 */
[C---:B--2---:R-:W-:Y:S03]  /*581d0*/  HMMA.1688.F32.TF32 R72, R84.reuse, R12, R160 ;  /* 0x0000000c5448723c */ /* 0x044fe600000810a0 */
[----:B------:R-:W-:Y:S04]  /*581e0*/  LDS R81, [R240+0x18180] ;  /* 0x01818000f0517984 */ /* 0x000fe80000000800 */
[----:B------:R-:W1:Y:S08]  /*581f0*/  LDS R83, [R240+0x1a180] ;  /* 0x01a18000f0537984 */ /* 0x000e700000000800 */
[----:B------:R-:W-:Y:S04]  /*58200*/  STL.64 [R1+0xf0], R68 ;  /* 0x0000f04401007387 */ /* 0x000fe80000100a00 */
[----:B------:R3:W-:Y:S02]  /*58210*/  STL.64 [R1+0xf8], R70 ;  /* 0x0000f84601007387 */ /* 0x0007e40000100a00 */
[C---:B---3--:R-:W-:Y:S08]  /*58220*/  HMMA.1688.F32.TF32 R68, R84.reuse, R4, R168 ;  /* 0x000000045444723c */ /* 0x048ff000000810a8 */
[C---:B------:R-:W-:Y:S11]  /*58230*/  HMMA.1688.F32.TF32 R76, R84.reuse, R8, R164 ;  /* 0x00000008544c723c */ /* 0x040ff600000810a4 */
        /* <DEDUP_REMOVED lines=10> */
[C---:B----4-:R-:W-:Y:S03]  /*582e0*/  HMMA.1688.F32.TF32 R72, R84.reuse, R24, R152 ;  /* 0x000000185448723c */ /* 0x050fe60000081098 */
        /* <DEDUP_REMOVED lines=12> */
[----:B------:R2:W-:Y:S04]  /*583b0*/  STL.64 [R1+0x438], R78 ;  /* 0x0004384e01007387 */ /* 0x0005e80000100a00 */
        /* <DEDUP_REMOVED lines=112> */
[C---:B-1----:R-:W-:Y:S08]  /*58ac0*/  HMMA.1688.F32.TF32 R72, R80.reuse, R32, R152 ;  /* 0x000000205048723c */ /* 0x042ff00000081098 */
[C---:B--2---:R-:W-:Y:S01]  /*58ad0*/  HMMA.1688.F32.TF32 R76, R80.reuse, R28, R156 ;  /* 0x0000001c504c723c */ /* 0x044fe2000008109c */
[----:B------:R-:W-:Y:S04]  /*58ae0*/  LDS R156, [R3+0x18280] ;  /* 0x01828000039c7984 */ /* 0x000fe80000000800 */
[----:B------:R-:W-:Y:S04]  /*58af0*/  LDS R158, [R3+0x1a280] ;  /* 0x01a28000039e7984 */ /* 0x000fe80000000800 */
[----:B------:R-:W-:Y:S04]  /*58b00*/  LDS R157, [R240+0x18280] ;  /* 0x01828000f09d7984 */ /* 0x000fe80000000800 */
[----:B------:R-:W1:Y:S01]  /*58b10*/  LDS R159, [R240+0x1a280] ;  /* 0x01a28000f09f7984 */ /* 0x000e620000000800 */
[C---:B----4-:R-:W-:Y:S09]  /*58b20*/  HMMA.1688.F32.TF32 R68, R80.reuse, R36, R148 ;  /* 0x000000245044723c */ /* 0x050ff20000081094 */
[----:B------:R-:W-:Y:S04]  /*58b30*/  STL.64 [R1+0x3c0], R76 ;  /* 0x0003c04c01007387 */ /* 0x000fe80000100a00 */
[----:B------:R2:W-:Y:S04]  /*58b40*/  STL.64 [R1+0x3c8], R78 ;  /* 0x0003c84e01007387 */ /* 0x0005e80000100a00 */
[----:B------:R-:W-:Y:S04]  /*58b50*/  STL.64 [R1+0x3b0], R72 ;  /* 0x0003b04801007387 */ /* 0x000fe80000100a00 */
[----:B------:R4:W-:Y:S01]  /*58b60*/  STL.64 [R1+0x3b8], R74 ;  /* 0x0003b84a01007387 */ /* 0x0009e20000100a00 */
[C---:B--2---:R-:W-:Y:S03]  /*58b70*/  HMMA.1688.F32.TF32 R76, R80.reuse, R40, R144 ;  /* 0x00000028504c723c */ /* 0x044fe60000081090 */
[----:B------:R-:W-:Y:S04]  /*58b80*/  STL.64 [R1+0x3a0], R68 ;  /* 0x0003a04401007387 */ /* 0x000fe80000100a00 */
[----:B------:R2:W-:Y:S01]  /*58b90*/  STL.64 [R1+0x3a8], R70 ;  /* 0x0003a84601007387 */ /* 0x0005e20000100a00 */
[C---:B----4-:R-:W-:Y:S08]  /*58ba0*/  HMMA.1688.F32.TF32 R72, R80.reuse, R44, R140 ;  /* 0x0000002c5048723c */ /* 0x050ff0000008108c */
[C---:B--2---:R-:W-:Y:S07]  /*58bb0*/  HMMA.1688.F32.TF32 R68, R80.reuse, R48, R136 ;  /* 0x000000305044723c */ /* 0x044fee0000081088 */
[----:B------:R-:W-:Y:S04]  /*58bc0*/  STL.64 [R1+0x390], R76 ;  /* 0x0003904c01007387 */ /* 0x000fe80000100a00 */
[----:B------:R3:W-:Y:S04]  /*58bd0*/  STL.64 [R1+0x398], R78 ;  /* 0x0003984e01007387 */ /* 0x0007e80000100a00 */
[----:B------:R-:W-:Y:S04]  /*58be0*/  STL.64 [R1+0x380], R72 ;  /* 0x0003804801007387 */ /* 0x000fe80000100a00 */
[----:B------:R2:W-:Y:S01]  /*58bf0*/  STL.64 [R1+0x388], R74 ;  /* 0x0003884a01007387 */ /* 0x0005e20000100a00 */
[C---:B---3--:R-:W-:Y:S03]  /*58c00*/  HMMA.1688.F32.TF32 R76, R80.reuse, R52, R132 ;  /* 0x00000034504c723c */ /* 0x048fe60000081084 */
[----:B------:R-:W-:Y:S04]  /*58c10*/  STL.64 [R1+0x370], R68 ;  /* 0x0003704401007387 */ /* 0x000fe80000100a00 */
[----:B------:R3:W-:Y:S01]  /*58c20*/  STL.64 [R1+0x378], R70 ;  /* 0x0003784601007387 */ /* 0x0007e20000100a00 */
[C---:B--2---:R-:W-:Y:S08]  /*58c30*/  HMMA.1688.F32.TF32 R72, R80.reuse, R56, R128 ;  /* 0x000000385048723c */ /* 0x044ff00000081080 */
[C---:B---3--:R-:W-:Y:S08]  /*58c40*/  HMMA.1688.F32.TF32 R68, R80.reuse, R60, R124 ;  /* 0x0000003c5044723c */ /* 0x048ff0000008107c */
[----:B------:R-:W-:Y:S01]  /*58c50*/  HMMA.1688.F32.TF32 R80, R80, R64, R120 ;  /* 0x000000405050723c */ /* 0x000fe20000081078 */
[----:B------:R-:W-:Y:S04]  /*58c60*/  STL.64 [R1+0x360], R76 ;  /* 0x0003604c01007387 */ /* 0x000fe80000100a00 */
[----:B------:R-:W-:Y:S04]  /*58c70*/  STL.64 [R1+0x368], R78 ;  /* 0x0003684e01007387 */ /* 0x000fe80000100a00 */
[----:B------:R-:W-:Y:S04]  /*58c80*/  STL.64 [R1+0x350], R72 ;  /* 0x0003504801007387 */ /* 0x000fe80000100a00 */
[----:B------:R-:W-:Y:S10]  /*58c90*/  STL.64 [R1+0x358], R74 ;  /* 0x0003584a01007387 */ /* 0x000ff40000100a00 */
[----:B------:R-:W-:Y:S04]  /*58ca0*/  STL.64 [R1+0x31a0], R82 ;  /* 0x0031a05201007387 */ /* 0x000fe80000100a00 */
[----:B------:R-:W-:Y:S04]  /*58cb0*/  STL.64 [R1+0x340], R68 ;  /* 0x0003404401007387 */ /* 0x000fe80000100a00 */
[----:B------:R2:W-:Y:S02]  /*58cc0*/  STL.64 [R1+0x348], R70 ;  /* 0x0003484601007387 */ /* 0x0005e40000100a00 */
[C---:B--2---:R-:W-:Y:S02]  /*58cd0*/  HMMA.1688.F32.TF32 R68, R92.reuse, R4, R104 ;  /* 0x000000045c44723c */ /* 0x044fe40000081068 */
[----:B------:R-:W-:Y:S06]  /*58ce0*/  STL.64 [R1+0x3198], R80 ;  /* 0x0031985001007387 */ /* 0x000fec0000100a00 */
        /* <DEDUP_REMOVED lines=9> */
[C---:B--2---:R-:W-:Y:S09]  /*58d80*/  HMMA.1688.F32.TF32 R76, R92.reuse, R20, R88 ;  /* 0x000000145c4c723c */ /* 0x044ff20000081058 */
[----:B------:R-:W-:Y:S01]  /*58d90*/  IMAD.MOV.U32 R83, RZ, RZ, R68 ;  /* 0x000000ffff537224 */ /* 0x000fe200078e0044 */
[----:B---3--:R-:W-:Y:S01]  /*58da0*/  HMMA.1688.F32.TF32 R72, R92, R24, R224 ;  /* 0x000000185c48723c */ /* 0x008fe200000810e0 */
[----:B------:R-:W-:Y:S01]  /*58db0*/  IMAD.MOV.U32 R82, RZ, RZ, R69 ;  /* 0x000000ffff527224 */ /* 0x000fe200078e0045 */
[----:B------:R-:W-:Y:S01]  /*58dc0*/  MOV R81, R70 ;  /* 0x0000004600517202 */ /* 0x000fe20000000f00 */
[----:B------:R-:W-:-:S05]  /*58dd0*/  IMAD.MOV.U32 R80, RZ, RZ, R71 ;  /* 0x000000ffff507224 */ /* 0x000fca00078e0047 */
[C---:B------:R-:W-:Y:S01]  /*58de0*/  HMMA.1688.F32.TF32 R68, R92.reuse, R28, R232 ;  /* 0x0000001c5c44723c */ /* 0x040fe200000810e8 */
[----:B------:R-:W-:Y:S04]  /*58df0*/  STL [R1+0x3274], R80 ;  /* 0x0032745001007387 */ /* 0x000fe80000100800 */
[----:B------:R-:W-:Y:S04]  /*58e00*/  STL [R1+0x3270], R82 ;  /* 0x0032705201007387 */ /* 0x000fe80000100800 */
[----:B------:R-:W-:Y:S04]  /*58e10*/  STL [R1+0x326c], R83 ;  /* 0x00326c5301007387 */ /* 0x000fe80000100800 */
[----:B------:R-:W-:Y:S04]  /*58e20*/  STL [R1+0x3268], R81 ;  /* 0x0032685101007387 */ /* 0x000fe80000100800 */
        /* <DEDUP_REMOVED lines=43> */
[----:B------:R-:W1:Y:S11]  /*590e0*/  LDL.LU R232, [R1+0xfc0] ;  /* 0x000fc00001e87983 */ /* 0x000e760000300800 */
[----:B------:R-:W-:Y:S09]  /*590f0*/  @!UPT UIADD3 URZ, URZ, URZ, URZ ;  /* 0x0000003f3f3ff290 */ /* 0x000ff2000fffe03f */
[----:B------:R-:W-:Y:S04]  /*59100*/  STL.64 [R1+0x2c0], R68 ;  /* 0x0002c04401007387 */ /* 0x000fe80000100a00 */
[----:B------:R3:W-:Y:S04]  /*59110*/  STL.64 [R1+0x2c8], R70 ;  /* 0x0002c84601007387 */ /* 0x0007e80000100a00 */
[----:B------:R-:W1:Y:S04]  /*59120*/  LDL.LU R233, [R1+0xfc4] ;  /* 0x000fc40001e97983 */ /* 0x000e680000300800 */
[----:B------:R-:W1:Y:S01]  /*59130*/  LDL.LU R234, [R1+0xfc8] ;  /* 0x000fc80001ea7983 */ /* 0x000e620000300800 */
[C---:B---3--:R-:W-:Y:S03]  /*59140*/  HMMA.1688.F32.TF32 R68, R92.reuse, R36, R124 ;  /* 0x000000245c44723c */ /* 0x048fe6000008107c */
[----:B------:R-:W1:Y:S05]  /*59150*/  LDL.LU R235, [R1+0xfcc] ;  /* 0x000fcc0001eb7983 */ /* 0x000e6a0000300800 */
[C---:B----4-:R-:W-:Y:S11]  /*59160*/  HMMA.1688.F32.TF32 R72, R92.reuse, R40, R120 ;  /* 0x000000285c48723c */ /* 0x050ff60000081078 */
[----:B------:R-:W-:Y:S05]  /*59170*/  @!UPT UIADD3 URZ, URZ, URZ, URZ ;  /* 0x0000003f3f3ff290 */ /* 0x000fea000fffe03f */
[----:B------:R-:W-:Y:S01]  /*59180*/  IMAD.MOV.U32 R80, RZ, RZ, R68 ;  /* 0x000000ffff507224 */ /* 0x000fe200078e0044 */
[----:B------:R-:W-:Y:S01]  /*59190*/  MOV R82, R69 ;  /* 0x0000004500527202 */ /* 0x000fe20000000f00 */
[----:B------:R-:W-:Y:S02]  /*591a0*/  IMAD.MOV.U32 R83, RZ, RZ, R70 ;  /* 0x000000ffff537224 */ /* 0x000fe400078e0046 */
[----:B------:R-:W-:Y:S02]  /*591b0*/  IMAD.MOV.U32 R81, RZ, RZ, R71 ;  /* 0x000000ffff517224 */ /* 0x000fe400078e0047 */
[C---:B------:R-:W-:Y:S03]  /*591c0*/  HMMA.1688.F32.TF32 R68, R92.reuse, R44, R104 ;  /* 0x0000002c5c44723c */ /* 0x040fe60000081068 */
[----:B------:R2:W-:Y:S04]  /*591d0*/  STL [R1+0x3284], R81 ;  /* 0x0032845101007387 */ /* 0x0005e80000100800 */
[----:B------:R3:W-:Y:S04]  /*591e0*/  STL [R1+0x3280], R83 ;  /* 0x0032805301007387 */ /* 0x0007e80000100800 */
[----:B------:R-:W-:Y:S04]  /*591f0*/  STL [R1+0x327c], R82 ;  /* 0x00327c5201007387 */ /* 0x000fe80000100800 */
[----:B------:R4:W-:Y:S04]  /*59200*/  STL [R1+0x3278], R80 ;  /* 0x0032785001007387 */ /* 0x0009e80000100800 */
[----:B------:R-:W-:Y:S01]  /*59210*/  STL.64 [R1+0x2a0], R72 ;  /* 0x0002a04801007387 */ /* 0x000fe20000100a00 */
[----:B------:R-:W-:Y:S03]  /*59220*/  HMMA.1688.F32.TF32 R84, R92, R56, R96 ;  /* 0x000000385c54723c */ /* 0x000fe60000081060 */
[----:B------:R4:W-:Y:S01]  /*59230*/  STL.64 [R1+0x2a8], R74 ;  /* 0x0002a84a01007387 */ /* 0x0009e20000100a00 */
[----:B--2---:R-:W-:Y:S01]  /*59240*/  MOV R81, R68 ;  /* 0x0000004400517202 */ /* 0x004fe20000000f00 */
[----:B---3--:R-:W-:Y:S01]  /*59250*/  IMAD.MOV.U32 R83, RZ, RZ, R69 ;  /* 0x000000ffff537224 */ /* 0x008fe200078e0045 */
[----:B----4-:R-:W-:Y:S01]  /*59260*/  MOV R80, R71 ;  /* 0x0000004700507202 */ /* 0x010fe20000000f00 */
[----:B------:R-:W-:-:S02]  /*59270*/  IMAD.MOV.U32 R82, RZ, RZ, R70 ;  /* 0x000000ffff527224 */ /* 0x000fc400078e0046 */
[C---:B------:R-:W-:Y:S08]  /*59280*/  HMMA.1688.F32.TF32 R68, R92.reuse, R52, R236 ;  /* 0x000000345c44723c */ /* 0x040ff000000810ec */
[C---:B------:R-:W-:Y:S08]  /*59290*/  HMMA.1688.F32.TF32 R72, R92.reuse, R48, R100 ;  /* 0x000000305c48723c */ /* 0x040ff00000081064 */
[C---:B------:R-:W-:Y:S08]  /*592a0*/  HMMA.1688.F32.TF32 R88, R92.reuse, R60, R88 ;  /* 0x0000003c5c58723c */ /* 0x040ff00000081058 */
[----:B------:R-:W-:Y:S01]  /*592b0*/  HMMA.1688.F32.TF32 R92, R92, R64, R224 ;  /* 0x000000405c5c723c */ /* 0x000fe200000810e0 */
[----:B------:R-:W-:Y:S04]  /*592c0*/  STL.64 [R1+0x34b8], R82 ;  /* 0x0034b85201007387 */ /* 0x000fe80000100a00 */
[----:B------:R-:W-:Y:S04]  /*592d0*/  STL.64 [R1+0x34b0], R80 ;  /* 0x0034b05001007387 */ /* 0x000fe80000100a00 */
[----:B------:R2:W-:Y:S04]  /*592e0*/  STL.64 [R1+0x280], R72 ;  /* 0x0002804801007387 */ /* 0x0005e80000100a00 */
[----:B------:R3:W-:Y:S04]  /*592f0*/  STL.64 [R1+0x288], R74 ;  /* 0x0002884a01007387 */ /* 0x0007e80000100a00 */
[----:B------:R-:W-:Y:S04]  /*59300*/  STL.64 [R1+0x3140], R86 ;  /* 0x0031405601007387 */ /* 0x000fe80000100a00 */
[----:B------:R4:W-:Y:S04]  /*59310*/  STL.64 [R1+0x270], R68 ;  /* 0x0002704401007387 */ /* 0x0009e80000100a00 */
[----:B------:R1:W-:Y:S04]  /*59320*/  STL.64 [R1+0x278], R70 ;  /* 0x0002784601007387 */ /* 0x0003e80000100a00 */
        /* <DEDUP_REMOVED lines=44> */
[----:B------:R-:W-:Y:S01]  /*595f0*/  IMAD.MOV.U32 R239, RZ, RZ, R116 ;  /* 0x000000ffffef7224 */ /* 0x000fe200078e0074 */
[C---:B-1----:R-:W-:Y:S07]  /*59600*/  HMMA.1688.F32.TF32 R96, R156.reuse, R4, R232 ;  /* 0x000000049c60723c */ /* 0x042fee00000810e8 */
[----:B------:R-:W-:Y:S01]  /*59610*/  IMAD.MOV.U32 R234, RZ, RZ, R109 ;  /* 0x000000ffffea7224 */ /* 0x000fe200078e006d */
[----:B------:R-:W-:Y:S01]  /*59620*/  MOV R235, R108 ;  /* 0x0000006c00eb7202 */ /* 0x000fe20000000f00 */
[----:B------:R-:W-:Y:S01]  /*59630*/  IMAD.MOV.U32 R233, RZ, RZ, R112 ;  /* 0x000000ffffe97224 */ /* 0x000fe200078e0070 */
[----:B------:R-:W-:Y:S11]  /*59640*/  MOV R232, R113 ;  /* 0x0000007100e87202 */ /* 0x000ff60000000f00 */
[----:B------:R-:W-:Y:S02]  /*59650*/  @!UPT UIADD3 URZ, URZ, URZ, URZ ;  /* 0x0000003f3f3ff290 */ /* 0x000fe4000fffe03f */
[----:B------:R-:W-:Y:S04]  /*59660*/  STL.64 [R1+0x3170], R98 ;  /* 0x0031706201007387 */ /* 0x000fe80000100a00 */
[----:B------:R-:W-:Y:S01]  /*59670*/  STL.64 [R1+0x3168], R96 ;  /* 0x0031686001007387 */ /* 0x000fe20000100a00 */
[C---:B--2---:R-:W-:Y:S08]  /*59680*/  HMMA.1688.F32.TF32 R120, R156.reuse, R28, R120 ;  /* 0x0000001c9c78723c */ /* 0x044ff00000081078 */
[C---:B---3--:R-:W-:Y:S08]  /*59690*/  HMMA.1688.F32.TF32 R104, R156.reuse, R12, R104 ;  /* 0x0000000c9c68723c */ /* 0x048ff00000081068 */
[C---:B----4-:R-:W-:Y:S08]  /*596a0*/  HMMA.1688.F32.TF32 R100, R156.reuse, R8, R100 ;  /* 0x000000089c64723c */ /* 0x050ff00000081064 */
[C---:B------:R-:W-:Y:S08]  /*596b0*/  HMMA.1688.F32.TF32 R108, R156.reuse, R16, R140 ;  /* 0x000000109c6c723c */ /* 0x040ff0000008108c */
[C---:B------:R-:W-:Y:S07]  /*596c0*/  HMMA.1688.F32.TF32 R112, R156.reuse, R20, R136 ;  /* 0x000000149c70723c */ /* 0x040fee0000081088 */
[----:B------:R-:W-:Y:S01]  /*596d0*/  STL.64 [R1+0x3180], R102 ;  /* 0x0031806601007387 */ /* 0x000fe20000100a00 */
[C---:B------:R-:W-:Y:S03]  /*596e0*/  HMMA.1688.F32.TF32 R116, R156.reuse, R24, R132 ;  /* 0x000000189c74723c */ /* 0x040fe60000081084 */
[----:B------:R-:W-:Y:S05]  /*596f0*/  STL.64 [R1+0x3178], R100 ;  /* 0x0031786401007387 */ /* 0x000fea0000100a00 */
[C---:B------:R-:W-:Y:S08]  /*59700*/  HMMA.1688.F32.TF32 R136, R156.reuse, R44, R224 ;  /* 0x0000002c9c88723c */ /* 0x040ff000000810e0 */
[C---:B------:R-:W-:Y:S01]  /*59710*/  HMMA.1688.F32.TF32 R124, R156.reuse, R32, R124 ;  /* 0x000000209c7c723c */ /* 0x040fe2000008107c */
[----:B------:R-:W-:Y:S07]  /*59720*/  STL.64 [R1+0x3190], R106 ;  /* 0x0031906a01007387 */ /* 0x000fee0000100a00 */
        /* <DEDUP_REMOVED lines=61> */
[----:B------:R-:W-:Y:S07]  /*59b00*/  HMMA.1688.F32.TF32 R156, R156, R64, R228 ;  /* 0x000000409c9c723c */ /* 0x000fee00000810e4 */
        /* <DEDUP_REMOVED lines=10> */
[----:B------:R-:W-:Y:S04]  /*59bb0*/  LDS R228, [R3+0x18380] ;  /* 0x0183800003e47984 */ /* 0x000fe80000000800 */
[----:B------:R-:W-:Y:S04]  /*59bc0*/  LDS R230, [R3+0x1a380] ;  /* 0x01a3800003e67984 */ /* 0x000fe80000000800 */
        /* <DEDUP_REMOVED lines=32> */
[----:B------:R-:W-:Y:S04]  /*59dd0*/  LDS R229, [R240+0x18380] ;  /* 0x01838000f0e57984 */ /* 0x000fe80000000800 */
[----:B------:R-:W-:Y:S04]  /*59de0*/  STL [R1+0x30c4], R176 ;  /* 0x0030c4b001007387 */ /* 0x000fe80000100800 */
[----:B------:R-:W-:Y:S04]  /*59df0*/  STL [R1+0x30c0], R177 ;  /* 0x0030c0b101007387 */ /* 0x000fe80000100800 */
[----:B------:R-:W-:Y:S04]  /*59e00*/  STL [R1+0x30bc], R178 ;  /* 0x0030bcb201007387 */ /* 0x000fe80000100800 */
[----:B------:R-:W-:Y:S04]  /*59e10*/  STL [R1+0x30b8], R179 ;  /* 0x0030b8b301007387 */ /* 0x000fe80000100800 */
[----:B------:R-:W1:Y:S01]  /*59e20*/  LDS R231, [R240+0x1a380] ;  /* 0x01a38000f0e77984 */ /* 0x000e620000000800 */
[C---:B--2---:R-:W-:Y:S08]  /*59e30*/  HMMA.1688.F32.TF32 R180, R220.reuse, R24, R180 ;  /* 0x00000018dcb4723c */ /* 0x044ff000000810b4 */
[C---:B---3--:R-:W-:Y:S08]  /*59e40*/  HMMA.1688.F32.TF32 R184, R220.reuse, R28, R184 ;  /* 0x0000001cdcb8723c */ /* 0x048ff000000810b8 */
[C---:B----4-:R-:W-:Y:S07]  /*59e50*/  HMMA.1688.F32.TF32 R188, R220.reuse, R32, R188 ;  /* 0x00000020dcbc723c */ /* 0x050fee00000810bc */
[----:B------:R-:W-:Y:S01]  /*59e60*/  STL [R1+0x30d4], R180 ;  /* 0x0030d4b401007387 */ /* 0x000fe20000100800 */
[C---:B------:R-:W-:Y:S03]  /*59e70*/  HMMA.1688.F32.TF32 R192, R220.reuse, R36, R192 ;  /* 0x00000024dcc0723c */ /* 0x040fe600000810c0 */
[----:B------:R2:W-:Y:S04]  /*59e80*/  STL [R1+0x30d0], R181 ;  /* 0x0030d0b501007387 */ /* 0x0005e80000100800 */
[----:B------:R-:W-:Y:S01]  /*59e90*/  STL [R1+0x30cc], R182 ;  /* 0x0030ccb601007387 */ /* 0x000fe20000100800 */
[C---:B------:R-:W-:Y:S03]  /*59ea0*/  HMMA.1688.F32.TF32 R196, R220.reuse, R40, R236 ;  /* 0x00000028dcc4723c */ /* 0x040fe600000810ec */
[----:B------:R3:W-:Y:S04]  /*59eb0*/  STL [R1+0x30c8], R183 ;  /* 0x0030c8b701007387 */ /* 0x0007e80000100800 */
[----:B------:R4:W-:Y:S01]  /*59ec0*/  STL [R1+0x30e0], R184 ;  /* 0x0030e0b801007387 */ /* 0x0009e20000100800 */
[C---:B------:R-:W-:Y:S03]  /*59ed0*/  HMMA.1688.F32.TF32 R200, R220.reuse, R44, R224 ;  /* 0x0000002cdcc8723c */ /* 0x040fe600000810e0 */
[----:B------:R1:W-:Y:S04]  /*59ee0*/  STL [R1+0x30dc], R185 ;  /* 0x0030dcb901007387 */ /* 0x0003e80000100800 */
[----:B------:R1:W-:Y:S04]  /*59ef0*/  STL [R1+0x30d8], R186 ;  /* 0x0030d8ba01007387 */ /* 0x0003e80000100800 */
        /* <DEDUP_REMOVED lines=9> */
[----:B------:R1:W-:Y:S04]  /*59f90*/  STL [R1+0x3100], R196 ;  /* 0x003100c401007387 */ /* 0x0003e80000100800 */
[----:B------:R1:W-:Y:S04]  /*59fa0*/  STL [R1+0x30fc], R197 ;  /* 0x0030fcc501007387 */ /* 0x0003e80000100800 */
[----:B------:R1:W-:Y:S04]  /*59fb0*/  STL [R1+0x30f8], R198 ;  /* 0x0030f8c601007387 */ /* 0x0003e80000100800 */
[----:B------:R-:W-:Y:S04]  /*59fc0*/  STL [R1+0x30a4], R199 ;  /* 0x0030a4c701007387 */ /* 0x000fe80000100800 */
[----:B------:R-:W-:Y:S04]  /*59fd0*/  STL [R1+0x3110], R200 ;  /* 0x003110c801007387 */ /* 0x000fe80000100800 */
[----:B------:R-:W-:Y:S04]  /*59fe0*/  STL [R1+0x310c], R201 ;  /* 0x00310cc901007387 */ /* 0x000fe80000100800 */
[----:B------:R-:W-:Y:S04]  /*59ff0*/  STL [R1+0x3108], R202 ;  /* 0x003108ca01007387 */ /* 0x000fe80000100800 */
[----:B------:R-:W-:Y:S01]  /*5a000*/  STL [R1+0x3104], R203 ;  /* 0x003104cb01007387 */ /* 0x000fe20000100800 */
[----:B------:R-:W-:Y:S03]  /*5a010*/  HMMA.1688.F32.TF32 R204, R220, R48, R232 ;  /* 0x00000030dccc723c */ /* 0x000fe600000810e8 */
        /* <DEDUP_REMOVED lines=44> */
[----:B-1----:R-:W-:Y:S08]  /*5a2e0*/  HMMA.1688.F32.TF32 R72, R228, R8, R72 ;  /* 0x00000008e448723c */ /* 0x002ff00000081048 */
[----:B--2---:R-:W-:Y:S08]  /*5a2f0*/  HMMA.1688.F32.TF32 R208, R220, R52, R208 ;  /* 0x00000034dcd0723c */ /* 0x004ff000000810d0 */
[C---:B---3--:R-:W-:Y:S11]  /*5a300*/  HMMA.1688.F32.TF32 R68, R228.reuse, R12, R68 ;  /* 0x0000000ce444723c */ /* 0x048ff60000081044 */
        /* <DEDUP_REMOVED lines=9> */
[----:B------:R-:W-:Y:S01]  /*5a3a0*/  IMAD.MOV.U32 R184, RZ, RZ, R68 ;  /* 0x000000ffffb87224 */ /* 0x000fe200078e0044 */
[----:B------:R-:W-:Y:S01]  /*5a3b0*/  MOV R185, R69 ;  /* 0x0000004500b97202 */ /* 0x000fe20000000f00 */
[----:B------:R-:W-:Y:S02]  /*5a3c0*/  IMAD.MOV.U32 R186, RZ, RZ, R70 ;  /* 0x000000ffffba7224 */ /* 0x000fe400078e0046 */
[----:B------:R-:W-:Y:S02]  /*5a3d0*/  IMAD.MOV.U32 R180, RZ, RZ, R71 ;  /* 0x000000ffffb47224 */ /* 0x000fe400078e0047 */
[----:B------:R-:W-:Y:S01]  /*5a3e0*/  HMMA.1688.F32.TF32 R68, R228, R20, R244 ;  /* 0x00000014e444723c */ /* 0x000fe200000810f4 */
[----:B------:R-:W-:Y:S04]  /*5a3f0*/  STL [R1+0x3130], R208 ;  /* 0x003130d001007387 */ /* 0x000fe80000100800 */
[----:B------:R-:W-:Y:S04]  /*5a400*/  STL [R1+0x312c], R209 ;  /* 0x00312cd101007387 */ /* 0x000fe80000100800 */
[----:B------:R-:W-:Y:S04]  /*5a410*/  STL [R1+0x3128], R210 ;  /* 0x003128d201007387 */ /* 0x000fe80000100800 */
[----:B------:R-:W-:Y:S11]  /*5a420*/  STL [R1+0x3124], R211 ;  /* 0x003124d301007387 */ /* 0x000ff60000100800 */
[----:B------:R-:W-:Y:S01]  /*5a430*/  MOV R193, R68 ;  /* 0x0000004400c17202 */ /* 0x000fe20000000f00 */
[----:B------:R-:W-:Y:S01]  /*5a440*/  IMAD.MOV.U32 R188, RZ, RZ, R69 ;  /* 0x000000ffffbc7224 */ /* 0x000fe200078e0045 */
[----:B------:R-:W-:Y:S01]  /*5a450*/  MOV R190, R71 ;  /* 0x0000004700be7202 */ /* 0x000fe20000000f00 */
[----:B------:R-:W-:-:S02]  /*5a460*/  IMAD.MOV.U32 R189, RZ, RZ, R70 ;  /* 0x000000ffffbd7224 */ /* 0x000fc400078e0046 */
[----:B------:R-:W-:Y:S01]  /*5a470*/  HMMA.1688.F32.TF32 R68, R228, R24, R236 ;  /* 0x00000018e444723c */ /* 0x000fe200000810ec */
        /* <DEDUP_REMOVED lines=13> */
[----:B------:R-:W3:Y:S01]  /*5a550*/  LDL.LU R99, [R1+0xd8c] ;  /* 0x000d8c0001637983 */ /* 0x000ee20000300800 */
[----:B------:R-:W-:-:S03]  /*5a560*/  IMAD.MOV.U32 R196, RZ, RZ, R68 ;  /* 0x000000ffffc47224 */ /* 0x000fc600078e0044 */
[----:B------:R-:W3:Y:S01]  /*5a570*/  LDL.LU R92, [R1+0xd70] ;  /* 0x000d7000015c7983 */ /* 0x000ee20000300800 */
[----:B------:R-:W-:-:S03]  /*5a580*/  IMAD.MOV.U32 R197, RZ, RZ, R69 ;  /* 0x000000ffffc57224 */ /* 0x000fc600078e0045 */
[----:B------:R-:W3:Y:S01]  /*5a590*/  LDL.LU R93, [R1+0xd74] ;  /* 0x000d7400015d7983 */ /* 0x000ee20000300800 */
[----:B------:R-:W-:-:S03]  /*5a5a0*/  MOV R198, R70 ;  /* 0x0000004600c67202 */ /* 0x000fc60000000f00 */
        /* <DEDUP_REMOVED lines=41> */
[----:B------:R-:W-:Y:S08]  /*5a840*/  HMMA.1688.F32.TF32 R80, R228, R44, R80 ;  /* 0x0000002ce450723c */ /* 0x000ff00000081050 */
[----:B------:R-:W-:Y:S01]  /*5a850*/  IMAD.MOV.U32 R204, RZ, RZ, R88 ;  /* 0x000000ffffcc7224 */ /* 0x000fe200078e0058 */
[----:B------:R-:W-:Y:S01]  /*5a860*/  MOV R206, R90 ;  /* 0x0000005a00ce7202 */ /* 0x000fe20000000f00 */
[----:B------:R-:W-:-:S02]  /*5a870*/  IMAD.MOV.U32 R205, RZ, RZ, R89 ;  /* 0x000000ffffcd7224 */ /* 0x000fc400078e0059 */
[----:B------:R-:W-:-:S04]  /*5a880*/  IMAD.MOV.U32 R207, RZ, RZ, R91 ;  /* 0x000000ffffcf7224 */ /* 0x000fc800078e005b */
[----:B------:R-:W-:Y:S01]  /*5a890*/  IMAD.MOV.U32 R208, RZ, RZ, R84 ;  /* 0x000000ffffd07224 */ /* 0x000fe200078e0054 */
[----:B------:R-:W-:Y:S01]  /*5a8a0*/  MOV R209, R85 ;  /* 0x0000005500d17202 */ /* 0x000fe20000000f00 */
[----:B------:R-:W-:Y:S02]  /*5a8b0*/  IMAD.MOV.U32 R210, RZ, RZ, R86 ;  /* 0x000000ffffd27224 */ /* 0x000fe400078e0056 */
[----:B------:R-:W-:Y:S01]  /*5a8c0*/  IMAD.MOV.U32 R211, RZ, RZ, R87 ;  /* 0x000000ffffd37224 */ /* 0x000fe200078e0057 */
[----:B------:R-:W-:Y:S03]  /*5a8d0*/  HMMA.1688.F32.TF32 R88, R228, R48, R248 ;  /* 0x00000030e458723c */ /* 0x000fe600000810f8 */
[----:B------:R-:W-:Y:S01]  /*5a8e0*/  MOV R191, R80 ;  /* 0x0000005000bf7202 */ /* 0x000fe20000000f00 */
[----:B------:R-:W-:Y:S01]  /*5a8f0*/  IMAD.MOV.U32 R194, RZ, RZ, R81 ;  /* 0x000000ffffc27224 */ /* 0x000fe200078e0051 */
[----:B------:R-:W-:Y:S01]  /*5a900*/  MOV R199, R83 ;  /* 0x0000005300c77202 */ /* 0x000fe20000000f00 */
[----:B------:R-:W-:-:S02]  /*5a910*/  IMAD.MOV.U32 R195, RZ, RZ, R82 ;  /* 0x000000ffffc37224 */ /* 0x000fc400078e0052 */
[C---:B------:R-:W-:Y:S08]  /*5a920*/  HMMA.1688.F32.TF32 R80, R228.reuse, R56, R68 ;  /* 0x00000038e450723c */ /* 0x040ff00000081044 */
[C---:B--2---:R-:W-:Y:S08]  /*5a930*/  HMMA.1688.F32.TF32 R84, R228.reuse, R52, R72 ;  /* 0x00000034e454723c */ /* 0x044ff00000081048 */
        /* <DEDUP_REMOVED lines=12> */
[----:B------:R-:W-:Y:S03]  /*5aa00*/  HMMA.1688.F32.TF32 R92, R228, R32, R92 ;  /* 0x00000020e45c723c */ /* 0x000fe6000008105c */
[----:B------:R-:W2:Y:S05]  /*5aa10*/  LDL.LU R244, [R1+0x750] ;  /* 0x0007500001f47983 */ /* 0x000eaa0000300800 */
[----:B-1----:R-:W-:Y:S08]  /*5aa20*/  HMMA.1688.F32.TF32 R68, R232, R4, R236 ;  /* 0x00000004e844723c */ /* 0x002ff000000810ec */
[----:B------:R-:W-:Y:S11]  /*5aa30*/  HMMA.1688.F32.TF32 R96, R228, R28, R96 ;  /* 0x0000001ce460723c */ /* 0x000ff60000081060 */
[----:B------:R-:W-:Y:S04]  /*5aa40*/  @!UPT UIADD3 URZ, URZ, URZ, URZ ;  /* 0x0000003f3f3ff290 */ /* 0x000fe8000fffe03f */
[----:B------:R1:W-:Y:S04]  /*5aa50*/  STL.64 [R1], R68 ;  /* 0x0000004401007387 */ /* 0x0003e80000100a00 */
        /* <DEDUP_REMOVED lines=20> */
[----:B------:R-:W-:-:S03]  /*5aba0*/  MOV R200, R92 ;  /* 0x0000005c00c87202 */ /* 0x000fc60000000f00 */
        /* <DEDUP_REMOVED lines=178> */
[----:B---3--:R-:W-:Y:S01]  /*5b6d0*/  HMMA.1688.F32.TF32 R68, R228, R48, R236 ;  /* 0x00000030e444723c */ /* 0x008fe200000810ec */
        /* <DEDUP_REMOVED lines=99> */
[C---:B--2---:R-:W-:Y:S08]  /*5bd10*/  HMMA.1688.F32.TF32 R132, R228.reuse, R64, R132 ;  /* 0x00000040e484723c */ /* 0x044ff00000081084 */
[C---:B---3--:R-:W-:Y:S08]  /*5bd20*/  HMMA.1688.F32.TF32 R140, R228.reuse, R56, R140 ;  /* 0x00000038e48c723c */ /* 0x048ff0000008108c */
[C---:B----4-:R-:W-:Y:S08]  /*5bd30*/  HMMA.1688.F32.TF32 R144, R228.reuse, R52, R144 ;  /* 0x00000034e490723c */ /* 0x050ff00000081090 */
        /* <DEDUP_REMOVED lines=52> */
[C---:B--2---:R-:W-:Y:S03]  /*5c080*/  HMMA.1688.F32.TF32 R76, R228.reuse, R4, R76 ;  /* 0x00000004e44c723c */ /* 0x044fe6000008104c */
        /* <DEDUP_REMOVED lines=12> */
[----:B------:R1:W-:Y:S04]  /*5c150*/  STL.64 [R1+0x830], R76 ;  /* 0x0008304c01007387 */ /* 0x0003e80000100a00 */
[----:B------:R2:W-:Y:S04]  /*5c160*/  STL.64 [R1+0x838], R78 ;  /* 0x0008384e01007387 */ /* 0x0005e80000100a00 */
[----:B------:R-:W-:Y:S04]  /*5c170*/  LDS R233, [R240+0x18600] ;  /* 0x01860000f0e97984 */ /* 0x000fe80000000800 */
[----:B-1----:R-:W3:Y:S04]  /*5c180*/  LDL.LU R76, [R1+0xb50] ;  /* 0x000b5000014c7983 */ /* 0x002ee80000300800 */
[----:B------:R-:W-:Y:S04]  /*5c190*/  STL.64 [R1+0x870], R72 ;  /* 0x0008704801007387 */ /* 0x000fe80000100a00 */
[----:B------:R-:W-:Y:S04]  /*5c1a0*/  STL.64 [R1+0x878], R74 ;  /* 0x0008784a01007387 */ /* 0x000fe80000100a00 */
[----:B------:R1:W-:Y:S04]  /*5c1b0*/  STL.64 [R1+0x910], R68 ;  /* 0x0009104401007387 */ /* 0x0003e80000100a00 */
[----:B------:R4:W-:Y:S04]  /*5c1c0*/  STL.64 [R1+0x918], R70 ;  /* 0x0009184601007387 */ /* 0x0009e80000100a00 */
        /* <DEDUP_REMOVED lines=57> */
[----:B----4-:R-:W2:Y:S04]  /*5c560*/  LDL.LU R70, [R1+0xa08] ;  /* 0x000a080001467983 */ /* 0x010ea80000300800 */
        /* <DEDUP_REMOVED lines=49> */
[----:B------:R-:W1:Y:S01]  /*5c880*/  LDS R235, [R240+0x1a600] ;  /* 0x01a60000f0eb7984 */ /* 0x000e620000000800 */
[C---:B--2---:R-:W-:Y:S08]  /*5c890*/  HMMA.1688.F32.TF32 R68, R228.reuse, R36, R68 ;  /* 0x00000024e444723c */ /* 0x044ff00000081044 */
[C---:B----4-:R-:W-:Y:S08]  /*5c8a0*/  HMMA.1688.F32.TF32 R72, R228.reuse, R32, R72 ;  /* 0x00000020e448723c */ /* 0x050ff00000081048 */
[C---:B---3--:R-:W-:Y:S08]  /*5c8b0*/  HMMA.1688.F32.TF32 R248, R228.reuse, R28, R248 ;  /* 0x0000001ce4f8723c */ /* 0x048ff000000810f8 */
[C---:B------:R-:W-:Y:S08]  /*5c8c0*/  HMMA.1688.F32.TF32 R156, R228.reuse, R20, R156 ;  /* 0x00000014e49c723c */ /* 0x040ff0000008109c */
[C---:B------:R-:W-:Y:S08]  /*5c8d0*/  HMMA.1688.F32.TF32 R160, R228.reuse, R16, R160 ;  /* 0x00000010e4a0723c */ /* 0x040ff000000810a0 */
        /* <DEDUP_REMOVED lines=30> */
[----:B------:R-:W3:Y:S01]  /*5cac0*/  LDL.LU.64 R236, [R1+0x3470] ;  /* 0x0034700001ec7983 */ /* 0x000ee20000300a00 */
[C---:B------:R-:W-:Y:S08]  /*5cad0*/  HMMA.1688.F32.TF32 R152, R228.reuse, R44, R152 ;  /* 0x0000002ce498723c */ /* 0x040ff00000081098 */
[C---:B------:R-:W-:Y:S08]  /*5cae0*/  HMMA.1688.F32.TF32 R148, R228.reuse, R48, R148 ;  /* 0x00000030e494723c */ /* 0x040ff00000081094 */
        /* <DEDUP_REMOVED lines=58> */
[----:B-1----:R-:W4:Y:S04]  /*5ce90*/  LDL.LU R88, [R1+0xc30] ;  /* 0x000c300001587983 */ /* 0x002f280000300800 */
[----:B------:R-:W-:Y:S04]  /*5cea0*/  STL.64 [R1+0xb60], R84 ;  /* 0x000b605401007387 */ /* 0x000fe80000100a00 */
[----:B------:R-:W-:Y:S04]  /*5ceb0*/  STL.64 [R1+0xb68], R86 ;  /* 0x000b685601007387 */ /* 0x000fe80000100a00 */
[----:B------:R1:W-:Y:S04]  /*5cec0*/  STL.64 [R1+0xb50], R76 ;  /* 0x000b504c01007387 */ /* 0x0003e80000100a00 */
[----:B------:R1:W-:Y:S04]  /*5ced0*/  STL.64 [R1+0xb58], R78 ;  /* 0x000b584e01007387 */ /* 0x0003e80000100a00 */
[----:B------:R-:W4:Y:S01]  /*5cee0*/  LDL.LU R89, [R1+0xc34] ;  /* 0x000c340001597983 */ /* 0x000f220000300800 */
[----:B--2---:R-:W-:-:S03]  /*5cef0*/  IMAD.MOV.U32 R90, RZ, RZ, R239 ;  /* 0x000000ffff5a7224 */ /* 0x004fc600078e00ef */
[----:B------:R-:W2:Y:S01]  /*5cf00*/  LDL.LU R239, [R1+0x346c] ;  /* 0x00346c0001ef7983 */ /* 0x000ea20000300800 */
[----:B---3--:R-:W-:-:S03]  /*5cf10*/  IMAD.MOV.U32 R91, RZ, RZ, R237 ;  /* 0x000000ffff5b7224 */ /* 0x008fc600078e00ed */
[----:B------:R-:W3:Y:S01]  /*5cf20*/  LDL.LU R237, [R1+0x3468] ;  /* 0x0034680001ed7983 */ /* 0x000ee20000300800 */
[----:B------:R-:W-:Y:S01]  /*5cf30*/  MOV R94, R236 ;  /* 0x000000ec005e7202 */ /* 0x000fe20000000f00 */
[----:B------:R-:W-:Y:S02]  /*5cf40*/  IMAD.MOV.U32 R95, RZ, RZ, R238 ;  /* 0x000000ffff5f7224 */ /* 0x000fe400078e00ee */
[----:B------:R-:W4:Y:S04]  /*5cf50*/  LDL.LU R92, [R1+0xc40] ;  /* 0x000c4000015c7983 */ /* 0x000f280000300800 */
[----:B------:R-:W4:Y:S04]  /*5cf60*/  LDL.LU R93, [R1+0xc44] ;  /* 0x000c4400015d7983 */ /* 0x000f280000300800 */
[----:B------:R-:W4:Y:S04]  /*5cf70*/  LDL.LU R236, [R1+0x3464] ;  /* 0x0034640001ec7983 */ /* 0x000f280000300800 */
[----:B------:R-:W4:Y:S01]  /*5cf80*/  LDL.LU R238, [R1+0x3460] ;  /* 0x0034600001ee7983 */ /* 0x000f220000300800 */
[----:B--2---:R-:W-:-:S03]  /*5cf90*/  IMAD.MOV.U32 R96, RZ, RZ, R239 ;  /* 0x000000ffff607224 */ /* 0x004fc600078e00ef */
[----:B------:R-:W2:Y:S01]  /*5cfa0*/  LDL.LU R239, [R1+0x345c] ;  /* 0x00345c0001ef7983 */ /* 0x000ea20000300800 */
[----:B---3--:R-:W-:-:S03]  /*5cfb0*/  MOV R97, R237 ;  /* 0x000000ed00617202 */ /* 0x008fc60000000f00 */
[----:B------:R-:W3:Y:S04]  /*5cfc0*/  LDL.LU R237, [R1+0x3458] ;  /* 0x0034580001ed7983 */ /* 0x000ee80000300800 */
[----:B------:R-:W3:Y:S04]  /*5cfd0*/  LDL.LU R98, [R1+0xc58] ;  /* 0x000c580001627983 */ /* 0x000ee80000300800 */
[----:B------:R-:W3:Y:S01]  /*5cfe0*/  LDL.LU R99, [R1+0xc5c] ;  /* 0x000c5c0001637983 */ /* 0x000ee20000300800 */
[----:B----4-:R-:W-:-:S03]  /*5cff0*/  IMAD.MOV.U32 R104, RZ, RZ, R236 ;  /* 0x000000ffff687224 */ /* 0x010fc600078e00ec */
[----:B------:R-:W4:Y:S01]  /*5d000*/  LDL.LU R236, [R1+0x3454] ;  /* 0x0034540001ec7983 */ /* 0x000f220000300800 */
[----:B------:R-:W-:-:S03]  /*5d010*/  IMAD.MOV.U32 R105, RZ, RZ, R238 ;  /* 0x000000ffff697224 */ /* 0x000fc600078e00ee */
[----:B------:R-:W4:Y:S01]  /*5d020*/  LDL.LU R238, [R1+0x3450] ;  /* 0x0034500001ee7983 */ /* 0x000f220000300800 */
[----:B--2---:R-:W-:-:S03]  /*5d030*/  MOV R106, R239 ;  /* 0x000000ef006a7202 */ /* 0x004fc60000000f00 */
[----:B------:R-:W2:Y:S01]  /*5d040*/  LDL.LU R239, [R1+0x344c] ;  /* 0x00344c0001ef7983 */ /* 0x000ea20000300800 */
[----:B---3--:R-:W-:-:S03]  /*5d050*/  IMAD.MOV.U32 R107, RZ, RZ, R237 ;  /* 0x000000ffff6b7224 */ /* 0x008fc600078e00ed */
[----:B------:R-:W3:Y:S04]  /*5d060*/  LDL.LU R237, [R1+0x3448] ;  /* 0x0034480001ed7983 */ /* 0x000ee80000300800 */
[----:B------:R-:W4:Y:S04]  /*5d070*/  LDL.LU R108, [R1+0x1480] ;  /* 0x00148000016c7983 */ /* 0x000f280000300800 */
[----:B------:R-:W4:Y:S04]  /*5d080*/  LDL.LU R109, [R1+0x1484] ;  /* 0x00148400016d7983 */ /* 0x000f280000300800 */
[----:B------:R-:W4:Y:S04]  /*5d090*/  LDL.LU R110, [R1+0x1488] ;  /* 0x00148800016e7983 */ /* 0x000f280000300800 */
[----:B------:R-:W4:Y:S01]  /*5d0a0*/  LDL.LU R111, [R1+0x148c] ;  /* 0x00148c00016f7983 */ /* 0x000f220000300800 */
[----:B--2---:R-:W-:-:S03]  /*5d0b0*/  IMAD.MOV.U32 R112, RZ, RZ, R239 ;  /* 0x000000ffff707224 */ /* 0x004fc600078e00ef */
[----:B------:R-:W2:Y:S01]  /*5d0c0*/  LDL.LU R239, [R1+0x3444] ;  /* 0x0034440001ef7983 */ /* 0x000ea20000300800 */
[----:B---3--:R-:W-:-:S03]  /*5d0d0*/  MOV R113, R237 ;  /* 0x000000ed00717202 */ /* 0x008fc60000000f00 */
[----:B------:R-:W3:Y:S01]  /*5d0e0*/  LDL.LU R237, [R1+0x3440] ;  /* 0x0034400001ed7983 */ /* 0x000ee20000300800 */
[----:B----4-:R-:W-:Y:S02]  /*5d0f0*/  IMAD.MOV.U32 R114, RZ, RZ, R238 ;  /* 0x000000ffff727224 */ /* 0x010fe400078e00ee */
[----:B------:R-:W-:Y:S01]  /*5d100*/  IMAD.MOV.U32 R115, RZ, RZ, R236 ;  /* 0x000000ffff737224 */ /* 0x000fe200078e00ec */
[----:B------:R-:W4:Y:S04]  /*5d110*/  LDL.LU R238, [R1+0x343c] ;  /* 0x00343c0001ee7983 */ /* 0x000f280000300800 */
[----:B------:R-:W4:Y:S04]  /*5d120*/  LDL.LU R236, [R1+0x3438] ;  /* 0x0034380001ec7983 */ /* 0x000f280000300800 */
[----:B------:R-:W4:Y:S04]  /*5d130*/  LDL.LU R120, [R1+0x14b0] ;  /* 0x0014b00001787983 */ /* 0x000f280000300800 */
[----:B------:R-:W4:Y:S01]  /*5d140*/  LDL.LU R121, [R1+0x14b4] ;  /* 0x0014b40001797983 */ /* 0x000f220000300800 */
[----:B--2---:R-:W-:-:S03]  /*5d150*/  MOV R122, R239 ;  /* 0x000000ef007a7202 */ /* 0x004fc60000000f00 */
        /* <DEDUP_REMOVED lines=11> */
[----:B---3--:R-:W-:-:S03]  /*5d210*/  IMAD.MOV.U32 R129, RZ, RZ, R237 ;  /* 0x000000ffff817224 */ /* 0x008fc600078e00ed */
[----:B------:R-:W3:Y:S04]  /*5d220*/  LDL.LU R237, [R1+0x3420] ;  /* 0x0034200001ed7983 */ /* 0x000ee80000300800 */
[----:B------:R-:W3:Y:S04]  /*5d230*/  LDL.LU R130, [R1+0x14d8] ;  /* 0x0014d80001827983 */ /* 0x000ee80000300800 */
[----:B------:R-:W3:Y:S01]  /*5d240*/  LDL.LU R131, [R1+0x14dc] ;  /* 0x0014dc0001837983 */ /* 0x000ee20000300800 */
[----:B----4-:R-:W-:-:S03]  /*5d250*/  MOV R136, R236 ;  /* 0x000000ec00887202 */ /* 0x010fc60000000f00 */
[----:B------:R-:W4:Y:S01]  /*5d260*/  LDL.LU R236, [R1+0x341c] ;  /* 0x00341c0001ec7983 */ /* 0x000f220000300800 */
[----:B------:R-:W-:-:S03]  /*5d270*/  IMAD.MOV.U32 R137, RZ, RZ, R238 ;  /* 0x000000ffff897224 */ /* 0x000fc600078e00ee */
        /* <DEDUP_REMOVED lines=10> */
[----:B------:R-:W4:Y:S04]  /*5d320*/  LDL.LU R143, [R1+0x150c] ;  /* 0x00150c00018f7983 */ /* 0x000f280000300800 */
[----:B------:R-:W4:Y:S01]  /*5d330*/  LDL.LU R236, [R1+0xad0] ;  /* 0x000ad00001ec7983 */ /* 0x000f220000300800 */
[----:B--2---:R-:W-:Y:S01]  /*5d340*/  IMAD.MOV.U32 R144, RZ, RZ, R239 ;  /* 0x000000ffff907224 */ /* 0x004fe200078e00ef */
[----:B---3--:R-:W-:Y:S02]  /*5d350*/  MOV R146, R237 ;  /* 0x000000ed00927202 */ /* 0x008fe40000000f00 */
        /* <DEDUP_REMOVED lines=35> */
[C---:B----4-:R-:W-:Y:S11]  /*5d590*/  HMMA.1688.F32.TF32 R236, R232.reuse, R60, R236 ;  /* 0x0000003ce8ec723c */ /* 0x050ff600000810ec */
[----:B------:R-:W-:Y:S11]  /*5d5a0*/  @!UPT UIADD3 URZ, URZ, URZ, URZ ;  /* 0x0000003f3f3ff290 */ /* 0x000ff6000fffe03f */
[----:B------:R-:W-:Y:S01]  /*5d5b0*/  @!UPT UIADD3 URZ, URZ, URZ, URZ ;  /* 0x0000003f3f3ff290 */ /* 0x000fe2000fffe03f */
[----:B------:R-:W-:Y:S04]  /*5d5c0*/  STL.64 [R1+0xb40], R236 ;  /* 0x000b40ec01007387 */ /* 0x000fe80000100a00 */
[----:B------:R1:W-:Y:S04]  /*5d5d0*/  STL.64 [R1+0xb48], R238 ;  /* 0x000b48ee01007387 */ /* 0x0003e80000100a00 */
[----:B-1----:R-:W4:Y:S04]  /*5d5e0*/  LDL.LU.64 R238, [R1+0x3408] ;  /* 0x0034080001ee7983 */ /* 0x002f280000300a00 */
[----:B------:R-:W4:Y:S02]  /*5d5f0*/  LDL.LU.64 R236, [R1+0x3400] ;  /* 0x0034000001ec7983 */ /* 0x000f240000300a00 */
[----:B----4-:R-:W-:Y:S02]  /*5d600*/  HMMA.1688.F32.TF32 R232, R232, R64, R236 ;  /* 0x00000040e8e8723c */ /* 0x010fe400000810ec */
[----:B------:R-:W4:Y:S11]  /*5d610*/  LDL.LU R236, [R1+0xb30] ;  /* 0x000b300001ec7983 */ /* 0x000f360000300800 */
[----:B------:R-:W-:Y:S10]  /*5d620*/  @!UPT UIADD3 URZ, URZ, URZ, URZ ;  /* 0x0000003f3f3ff290 */ /* 0x000ff4000fffe03f */
[----:B------:R-:W-:Y:S04]  /*5d630*/  STL.64 [R1+0xad0], R232 ;  /* 0x000ad0e801007387 */ /* 0x000fe80000100a00 */
[----:B------:R-:W-:Y:S04]  /*5d640*/  STL.64 [R1+0xad8], R234 ;  /* 0x000ad8ea01007387 */ /* 0x000fe80000100a00 */
        /* <DEDUP_REMOVED lines=22> */
[C---:B-1----:R-:W-:Y:S08]  /*5d7b0*/  HMMA.1688.F32.TF32 R100, R232.reuse, R4, R100 ;  /* 0x00000004e864723c */ /* 0x042ff00000081064 */
[C---:B------:R-:W-:Y:S08]  /*5d7c0*/  HMMA.1688.F32.TF32 R96, R232.reuse, R8, R96 ;  /* 0x00000008e860723c */ /* 0x040ff00000081060 */
[C---:B------:R-:W-:Y:S08]  /*5d7d0*/  HMMA.1688.F32.TF32 R92, R232.reuse, R12, R92 ;  /* 0x0000000ce85c723c */ /* 0x040ff0000008105c */
[C---:B------:R-:W-:Y:S08]  /*5d7e0*/  HMMA.1688.F32.TF32 R88, R232.reuse, R16, R88 ;  /* 0x00000010e858723c */ /* 0x040ff00000081058 */
[----:B------:R-:W-:Y:S08]  /*5d7f0*/  HMMA.1688.F32.TF32 R84, R232, R20, R84 ;  /* 0x00000014e854723c */ /* 0x000ff00000081054 */
[----:B----4-:R-:W-:Y:S01]  /*5d800*/  HMMA.1688.F32.TF32 R236, R228, R4, R236 ;  /* 0x00000004e4ec723c */ /* 0x010fe200000810ec */
[----:B------:R-:W-:Y:S04]  /*5d810*/  LDS R228, [R3+0x1c000] ;  /* 0x01c0000003e47984 */ /* 0x000fe80000000800 */
[----:B------:R-:W-:Y:S04]  /*5d820*/  LDS R230, [R3+0x1e000] ;  /* 0x01e0000003e67984 */ /* 0x000fe80000000800 */
[----:B------:R-:W-:Y:S04]  /*5d830*/  LDS R229, [R240+0x1c000] ;  /* 0x01c00000f0e57984 */ /* 0x000fe80000000800 */
[----:B------:R-:W-:Y:S10]  /*5d840*/  LDS R231, [R240+0x1e000] ;  /* 0x01e00000f0e77984 */ /* 0x000ff40000000800 */
[----:B------:R-:W-:Y:S04]  /*5d850*/  STL.64 [R1+0xb30], R236 ;  /* 0x000b30ec01007387 */ /* 0x000fe80000100a00 */
[----:B------:R-:W-:Y:S04]  /*5d860*/  STL.64 [R1+0xb38], R238 ;  /* 0x000b38ee01007387 */ /* 0x000fe80000100a00 */
        /* <DEDUP_REMOVED lines=9> */
[----:B------:R-:W3:Y:S04]  /*5d900*/  LDS R239, [R240+0x1a780] ;  /* 0x01a78000f0ef7984 */ /* 0x000ee80000000800 */
[----:B-1----:R-:W4:Y:S04]  /*5d910*/  LDL.LU.64 R246, [R1+0x33e8] ;  /* 0x0033e80001f67983 */ /* 0x002f280000300a00 */
        /* <DEDUP_REMOVED lines=32> */
[----:B------:R-:W-:Y:S04]  /*5db20*/  STL.64 [R1+0xc58], R94 ;  /* 0x000c585e01007387 */ /* 0x000fe80000100a00 */
[----:B-1----:R-:W2:Y:S04]  /*5db30*/  LDL.LU R104, [R1+0xa80] ;  /* 0x000a800001687983 */ /* 0x002ea80000300800 */
        /* <DEDUP_REMOVED lines=64> */
[----:B------:R-:W2:Y:S11]  /*5df40*/  LDL.LU R96, [R1+0x990] ;  /* 0x0009900001607983 */ /* 0x000eb60000300800 */
[----:B------:R-:W-:Y:S09]  /*5df50*/  @!UPT UIADD3 URZ, URZ, URZ, URZ ;  /* 0x0000003f3f3ff290 */ /* 0x000ff2000fffe03f */
[----:B------:R-:W-:Y:S04]  /*5df60*/  STL.64 [R1+0xc20], R144 ;  /* 0x000c209001007387 */ /* 0x000fe80000100a00 */
[----:B------:R3:W-:Y:S04]  /*5df70*/  STL.64 [R1+0xc28], R146 ;  /* 0x000c289201007387 */ /* 0x0007e80000100a00 */
[----:B------:R-:W2:Y:S04]  /*5df80*/  LDL.LU R97, [R1+0x994] ;  /* 0x0009940001617983 */ /* 0x000ea80000300800 */
[----:B------:R-:W2:Y:S01]  /*5df90*/  LDL.LU R98, [R1+0x998] ;  /* 0x0009980001627983 */ /* 0x000ea20000300800 */
[C---:B---3--:R-:W-:Y:S03]  /*5dfa0*/  HMMA.1688.F32.TF32 R144, R232.reuse, R28, R92 ;  /* 0x0000001ce890723c */ /* 0x048fe6000008105c */
[----:B------:R-:W2:Y:S04]  /*5dfb0*/  LDL.LU R99, [R1+0x99c] ;  /* 0x00099c0001637983 */ /* 0x000ea80000300800 */
[----:B------:R-:W3:Y:S11]  /*5dfc0*/  LDL.LU R92, [R1+0x950] ;  /* 0x00095000015c7983 */ /* 0x000ef60000300800 */
[----:B------:R-:W-:Y:S05]  /*5dfd0*/  @!UPT UIADD3 URZ, URZ, URZ, URZ ;  /* 0x0000003f3f3ff290 */ /* 0x000fea000fffe03f */
[----:B------:R-:W-:Y:S04]  /*5dfe0*/  STL.64 [R1+0xc10], R144 ;  /* 0x000c109001007387 */ /* 0x000fe80000100a00 */
[----:B------:R4:W-:Y:S04]  /*5dff0*/  STL.64 [R1+0xc18], R146 ;  /* 0x000c189201007387 */ /* 0x0009e80000100a00 */
[----:B------:R-:W3:Y:S04]  /*5e000*/  LDL.LU R93, [R1+0x954] ;  /* 0x00095400015d7983 */ /* 0x000ee80000300800 */
[----:B------:R-:W3:Y:S01]  /*5e010*/  LDL.LU R94, [R1+0x958] ;  /* 0x00095800015e7983 */ /* 0x000ee20000300800 */
[C---:B----4-:R-:W-:Y:S03]  /*5e020*/  HMMA.1688.F32.TF32 R144, R232.reuse, R32, R88 ;  /* 0x00000020e890723c */ /* 0x050fe60000081058 */
[----:B------:R-:W3:Y:S04]  /*5e030*/  LDL.LU R95, [R1+0x95c] ;  /* 0x00095c00015f7983 */ /* 0x000ee80000300800 */
[----:B------:R-:W4:Y:S11]  /*5e040*/  LDL.LU R88, [R1+0x920] ;  /* 0x0009200001587983 */ /* 0x000f360000300800 */
[----:B------:R-:W-:Y:S05]  /*5e050*/  @!UPT UIADD3 URZ, URZ, URZ, URZ ;  /* 0x0000003f3f3ff290 */ /* 0x000fea000fffe03f */
[----:B------:R-:W-:Y:S04]  /*5e060*/  STL.64 [R1+0xc00], R144 ;  /* 0x000c009001007387 */ /* 0x000fe80000100a00 */
[----:B------:R1:W-:Y:S04]  /*5e070*/  STL.64 [R1+0xc08], R146 ;  /* 0x000c089201007387 */ /* 0x0003e80000100a00 */
[----:B------:R-:W4:Y:S04]  /*5e080*/  LDL.LU R89, [R1+0x924] ;  /* 0x0009240001597983 */ /* 0x000f280000300800 */
[----:B------:R-:W4:Y:S01]  /*5e090*/  LDL.LU R90, [R1+0x928] ;  /* 0x00092800015a7983 */ /* 0x000f220000300800 */
[C---:B-1----:R-:W-:Y:S03]  /*5e0a0*/  HMMA.1688.F32.TF32 R144, R232.reuse, R36, R140 ;  /* 0x00000024e890723c */ /* 0x042fe6000008108c */
[----:B------:R-:W4:Y:S05]  /*5e0b0*/  LDL.LU R91, [R1+0x92c] ;  /* 0x00092c00015b7983 */ /* 0x000f2a0000300800 */
        /* <DEDUP_REMOVED lines=10> */
[----:B------:R-:W4:Y:S04]  /*5e160*/  LDL.LU R84, [R1+0x860] ;  /* 0x0008600001547983 */ /* 0x000f280000300800 */
[----:B------:R-:W-:Y:S04]  /*5e170*/  STL.64 [R1+0xbc0], R132 ;  /* 0x000bc08401007387 */ /* 0x000fe80000100a00 */
[----:B------:R-:W-:Y:S04]  /*5e180*/  STL.64 [R1+0xbc8], R134 ;  /* 0x000bc88601007387 */ /* 0x000fe80000100a00 */
[----:B------:R-:W-:Y:S04]  /*5e190*/  STL.64 [R1+0xbb0], R128 ;  /* 0x000bb08001007387 */ /* 0x000fe80000100a00 */
[----:B------:R-:W-:Y:S04]  /*5e1a0*/  STL.64 [R1+0xbb8], R130 ;  /* 0x000bb88201007387 */ /* 0x000fe80000100a00 */
[----:B------:R-:W4:Y:S01]  /*5e1b0*/  LDL.LU R85, [R1+0x864] ;  /* 0x0008640001557983 */ /* 0x000f220000300800 */
[C---:B------:R-:W-:Y:S08]  /*5e1c0*/  HMMA.1688.F32.TF32 R124, R232.reuse, R56, R124 ;  /* 0x00000038e87c723c */ /* 0x040ff0000008107c */
[C---:B------:R-:W-:Y:S08]  /*5e1d0*/  HMMA.1688.F32.TF32 R120, R232.reuse, R60, R120 ;  /* 0x0000003ce878723c */ /* 0x040ff00000081078 */
[----:B------:R-:W-:Y:S08]  /*5e1e0*/  HMMA.1688.F32.TF32 R116, R232, R64, R116 ;  /* 0x00000040e874723c */ /* 0x000ff00000081074 */
[C---:B------:R-:W-:Y:S08]  /*5e1f0*/  HMMA.1688.F32.TF32 R112, R236.reuse, R4, R112 ;  /* 0x00000004ec70723c */ /* 0x040ff00000081070 */
[C---:B------:R-:W-:Y:S08]  /*5e200*/  HMMA.1688.F32.TF32 R100, R236.reuse, R16, R100 ;  /* 0x00000010ec64723c */ /* 0x040ff00000081064 */
[C---:B------:R-:W-:Y:S08]  /*5e210*/  HMMA.1688.F32.TF32 R108, R236.reuse, R8, R108 ;  /* 0x00000008ec6c723c */ /* 0x040ff0000008106c */
[----:B------:R-:W-:Y:S01]  /*5e220*/  HMMA.1688.F32.TF32 R104, R236, R12, R104 ;  /* 0x0000000cec68723c */ /* 0x000fe20000081068 */
[----:B------:R-:W-:Y:S04]  /*5e230*/  STL.64 [R1+0xba0], R124 ;  /* 0x000ba07c01007387 */ /* 0x000fe80000100a00 */
[----:B------:R-:W-:Y:S04]  /*5e240*/  STL.64 [R1+0xba8], R126 ;  /* 0x000ba87e01007387 */ /* 0x000fe80000100a00 */
[----:B------:R-:W-:Y:S04]  /*5e250*/  STL.64 [R1+0xb90], R120 ;  /* 0x000b907801007387 */ /* 0x000fe80000100a00 */
[----:B------:R-:W-:Y:S01]  /*5e260*/  STL.64 [R1+0xb98], R122 ;  /* 0x000b987a01007387 */ /* 0x000fe20000100a00 */
[----:B------:R-:W-:-:S03]  /*5e270*/  MOV R87, R0 ;  /* 0x0000000000577202 */ /* 0x000fc60000000f00 */
[----:B------:R-:W-:Y:S01]  /*5e280*/  STL.64 [R1+0xb80], R116 ;  /* 0x000b807401007387 */ /* 0x000fe20000100a00 */
[----:B------:R-:W-:-:S03]  /*5e290*/  IMAD.MOV.U32 R86, RZ, RZ, R242 ;  /* 0x000000ffff567224 */ /* 0x000fc600078e00f2 */
[----:B------:R-:W-:Y:S01]  /*5e2a0*/  STL.64 [R1+0xb88], R118 ;  /* 0x000b887601007387 */ /* 0x000fe20000100a00 */
[----:B------:R-:W-:-:S03]  /*5e2b0*/  IMAD.MOV.U32 R0, RZ, RZ, R103 ;  /* 0x000000ffff007224 */ /* 0x000fc600078e0067 */
[----:B------:R-:W-:Y:S01]  /*5e2c0*/  STL.64 [R1+0xb70], R112 ;  /* 0x000b707001007387 */ /* 0x000fe20000100a00 */
[----:B------:R-:W-:-:S03]  /*5e2d0*/  IMAD.MOV.U32 R242, RZ, RZ, R102 ;  /* 0x000000fffff27224 */ /* 0x000fc600078e0066 */
[----:B------:R-:W-:Y:S04]  /*5e2e0*/  STL.64 [R1+0xb78], R114 ;  /* 0x000b787201007387 */ /* 0x000fe80000100a00 */
[----:B------:R-:W-:Y:S04]  /*5e2f0*/  STL.64 [R1+0xb20], R108 ;  /* 0x000b206c01007387 */ /* 0x000fe80000100a00 */
[----:B------:R-:W-:Y:S04]  /*5e300*/  STL.64 [R1+0xb28], R110 ;  /* 0x000b286e01007387 */ /* 0x000fe80000100a00 */
[----:B------:R-:W-:Y:S04]  /*5e310*/  STL.64 [R1+0xab0], R104 ;  /* 0x000ab06801007387 */ /* 0x000fe80000100a00 */
[----:B------:R-:W-:Y:S04]  /*5e320*/  STL.64 [R1+0xab8], R106 ;  /* 0x000ab86a01007387 */ /* 0x000fe80000100a00 */
[----:B------:R-:W-:Y:S04]  /*5e330*/  STL.64 [R1+0xa80], R100 ;  /* 0x000a806401007387 */ /* 0x000fe80000100a00 */
[----:B------:R-:W-:Y:S04]  /*5e340*/  STL [R1+0x3088], R0 ;  /* 0x0030880001007387 */ /* 0x000fe80000100800 */
[----:B------:R1:W-:Y:S01]  /*5e350*/  STL [R1+0x3084], R242 ;  /* 0x003084f201007387 */ /* 0x0003e20000100800 */
[C---:B--2---:R-:W-:Y:S03]  /*5e360*/  HMMA.1688.F32.TF32 R96, R236.reuse, R20, R96 ;  /* 0x00000014ec60723c */ /* 0x044fe60000081060 */
[----:B------:R-:W-:Y:S04]  /*5e370*/  LDS R232, [R3+0x1c080] ;  /* 0x01c0800003e87984 */ /* 0x000fe80000000800 */
[----:B------:R-:W-:Y:S04]  /*5e380*/  LDS R234, [R3+0x1e080] ;  /* 0x01e0800003ea7984 */ /* 0x000fe80000000800 */
[----:B------:R-:W-:Y:S04]  /*5e390*/  LDS R233, [R240+0x1c080] ;  /* 0x01c08000f0e97984 */ /* 0x000fe80000000800 */
[----:B------:R-:W2:Y:S01]  /*5e3a0*/  LDS R235, [R240+0x1e080] ;  /* 0x01e08000f0eb7984 */ /* 0x000ea20000000800 */
[C---:B---3--:R-:W-:Y:S07]  /*5e3b0*/  HMMA.1688.F32.TF32 R92, R236.reuse, R24, R92 ;  /* 0x00000018ec5c723c */ /* 0x048fee000008105c */
[----:B------:R3:W-:Y:S04]  /*5e3c0*/  STL.64 [R1+0xa50], R96 ;  /* 0x000a506001007387 */ /* 0x0007e80000100a00 */
[----:B------:R1:W-:Y:S11]  /*5e3d0*/  STL.64 [R1+0xa58], R98 ;  /* 0x000a586201007387 */ /* 0x0003f60000100a00 */
[----:B------:R-:W-:Y:S02]  /*5e3e0*/  @!UPT UIADD3 URZ, URZ, URZ, URZ ;  /* 0x0000003f3f3ff290 */ /* 0x000fe4000fffe03f */
[----:B-1----:R-:W-:Y:S01]  /*5e3f0*/  IMAD.MOV.U32 R242, RZ, RZ, R95 ;  /* 0x000000fffff27224 */ /* 0x002fe200078e005f */
[C---:B----4-:R-:W-:Y:S01]  /*5e400*/  HMMA.1688.F32.TF32 R88, R236.reuse, R28, R88 ;  /* 0x0000001cec58723c */ /* 0x050fe20000081058 */
[----:B------:R-:W-:Y:S01]  /*5e410*/  MOV R0, R94 ;  /* 0x0000005e00007202 */ /* 0x000fe20000000f00 */
[----:B------:R1:W-:Y:S04]  /*5e420*/  STL.64 [R1+0x990], R92 ;  /* 0x0009905c01007387 */ /* 0x0003e80000100a00 */
[----:B------:R-:W-:Y:S04]  /*5e430*/  STL [R1+0x3090], R242 ;  /* 0x003090f201007387 */ /* 0x000fe80000100800 */
[----:B------:R-:W-:Y:S04]  /*5e440*/  STL [R1+0x308c], R0 ;  /* 0x00308c0001007387 */ /* 0x000fe80000100800 */
[----:B------:R-:W4:Y:S09]  /*5e450*/  LDL.LU R108, [R1+0x820] ;  /* 0x00082000016c7983 */ /* 0x000f320000300800 */
[----:B------:R1:W-:Y:S04]  /*5e460*/  STL.64 [R1+0x950], R88 ;  /* 0x0009505801007387 */ /* 0x0003e80000100a00 */
        /* <DEDUP_REMOVED lines=9> */
[----:B---3--:R-:W3:Y:S04]  /*5e500*/  LDL.LU R96, [R1+0x6c0] ;  /* 0x0006c00001607983 */ /* 0x008ee80000300800 */
[----:B------:R-:W3:Y:S04]  /*5e510*/  LDL.LU R97, [R1+0x6c4] ;  /* 0x0006c40001617983 */ /* 0x000ee80000300800 */
[----:B------:R-:W3:Y:S04]  /*5e520*/  LDL.LU R98, [R1+0x6c8] ;  /* 0x0006c80001627983 */ /* 0x000ee80000300800 */
[----:B------:R-:W3:Y:S01]  /*5e530*/  LDL.LU R99, [R1+0x6cc] ;  /* 0x0006cc0001637983 */ /* 0x000ee20000300800 */
[----:B------:R-:W-:Y:S03]  /*5e540*/  HMMA.1688.F32.TF32 R84, R236, R32, R84 ;  /* 0x00000020ec54723c */ /* 0x000fe60000081054 */
[----:B-1----:R-:W2:Y:S04]  /*5e550*/  LDL.LU R92, [R1+0x5e0] ;  /* 0x0005e000015c7983 */ /* 0x002ea80000300800 */
        /* <DEDUP_REMOVED lines=8> */
[----:B------:R-:W-:Y:S01]  /*5e5e0*/  IMAD.MOV.U32 R2, RZ, RZ, R84 ;  /* 0x000000ffff027224 */ /* 0x000fe200078e0054 */
[----:B------:R-:W-:Y:S02]  /*5e5f0*/  MOV R241, R85 ;  /* 0x0000005500f17202 */ /* 0x000fe40000000f00 */
        /* <DEDUP_REMOVED lines=8> */
[----:B------:R1:W-:Y:S04]  /*5e680*/  STL [R1+0x30a0], R243 ;  /* 0x0030a0f301007387 */ /* 0x0003e80000100800 */
[----:B------:R1:W-:Y:S04]  /*5e690*/  STL [R1+0x309c], R252 ;  /* 0x00309cfc01007387 */ /* 0x0003e80000100800 */
[----:B------:R-:W-:Y:S04]  /*5e6a0*/  STL [R1+0x3098], R241 ;  /* 0x003098f101007387 */ /* 0x000fe80000100800 */
[----:B------:R1:W-:Y:S01]  /*5e6b0*/  STL [R1+0x3094], R2 ;  /* 0x0030940201007387 */ /* 0x0003e20000100800 */
[C---:B---3--:R-:W-:Y:S08]  /*5e6c0*/  HMMA.1688.F32.TF32 R96, R236.reuse, R48, R96 ;  /* 0x00000030ec60723c */ /* 0x048ff00000081060 */
[C---:B--2---:R-:W-:Y:S08]  /*5e6d0*/  HMMA.1688.F32.TF32 R84, R236.reuse, R60, R84 ;  /* 0x0000003cec54723c */ /* 0x044ff00000081054 */
[C---:B------:R-:W-:Y:S11]  /*5e6e0*/  HMMA.1688.F32.TF32 R88, R236.reuse, R56, R88 ;  /* 0x00000038ec58723c */ /* 0x040ff60000081058 */
[----:B------:R-:W-:Y:S05]  /*5e6f0*/  @!UPT UIADD3 URZ, URZ, URZ, URZ ;  /* 0x0000003f3f3ff290 */ /* 0x000fea000fffe03f */
[----:B------:R-:W-:Y:S01]  /*5e700*/  MOV R17, R84 ;  /* 0x0000005400117202 */ /* 0x000fe20000000f00 */
[----:B------:R-:W-:Y:S01]  /*5e710*/  IMAD.MOV.U32 R16, RZ, RZ, R85 ;  /* 0x000000ffff107224 */ /* 0x000fe200078e0055 */
[----:B------:R-:W-:Y:S01]  /*5e720*/  MOV R12, R87 ;  /* 0x00000057000c7202 */ /* 0x000fe20000000f00 */
[----:B------:R-:W-:Y:S02]  /*5e730*/  IMAD.MOV.U32 R13, RZ, RZ, R86 ;  /* 0x000000ffff0d7224 */ /* 0x000fe400078e0056 */
[C---:B------:R-:W-:Y:S08]  /*5e740*/  HMMA.1688.F32.TF32 R84, R236.reuse, R64, R244 ;  /* 0x00000040ec54723c */ /* 0x040ff000000810f4 */
[----:B------:R-:W-:Y:S01]  /*5e750*/  HMMA.1688.F32.TF32 R92, R236, R52, R92 ;  /* 0x00000034ec5c723c */ /* 0x000fe2000008105c */
[----:B------:R-:W-:Y:S01]  /*5e760*/  IMAD.MOV.U32 R25, RZ, RZ, R88 ;  /* 0x000000ffff197224 */ /* 0x000fe200078e0058 */
[----:B------:R-:W-:Y:S01]  /*5e770*/  MOV R24, R89 ;  /* 0x0000005900187202 */ /* 0x000fe20000000f00 */
[----:B------:R-:W-:Y:S01]  /*5e780*/  IMAD.MOV.U32 R21, RZ, RZ, R90 ;  /* 0x000000ffff157224 */ /* 0x000fe200078e005a */
[----:B------:R-:W-:Y:S01]  /*5e790*/  MOV R88, R39 ;  /* 0x0000002700587202 */ /* 0x000fe20000000f00 */
[----:B------:R-:W-:-:S02]  /*5e7a0*/  IMAD.MOV.U32 R89, RZ, RZ, R38 ;  /* 0x000000ffff597224 */ /* 0x000fc400078e0026 */
[----:B------:R-:W-:Y:S01]  /*5e7b0*/  IMAD.MOV.U32 R20, RZ, RZ, R91 ;  /* 0x000000ffff147224 */ /* 0x000fe200078e005b */
[----:B------:R-:W-:Y:S01]  /*5e7c0*/  MOV R91, R42 ;  /* 0x0000002a005b7202 */ /* 0x000fe20000000f00 */
[----:B------:R-:W-:-:S07]  /*5e7d0*/  IMAD.MOV.U32 R90, RZ, RZ, R43 ;  /* 0x000000ffff5a7224 */ /* 0x000fce00078e002b */
[----:B------:R-:W-:Y:S01]  /*5e7e0*/  IMAD.MOV.U32 R9, RZ, RZ, R84 ;  /* 0x000000ffff097224 */ /* 0x000fe200078e0054 */
[----:B------:R-:W-:Y:S01]  /*5e7f0*/  MOV R5, R86 ;  /* 0x0000005600057202 */ /* 0x000fe20000000f00 */
[----:B------:R-:W-:Y:S01]  /*5e800*/  IMAD.MOV.U32 R8, RZ, RZ, R85 ;  /* 0x000000ffff087224 */ /* 0x000fe200078e0055 */
[----:B------:R-:W-:Y:S01]  /*5e810*/  MOV R85, R66 ;  /* 0x0000004200557202 */ /* 0x000fe20000000f00 */
[----:B------:R-:W-:Y:S02]  /*5e820*/  IMAD.MOV.U32 R84, RZ, RZ, R67 ;  /* 0x000000ffff547224 */ /* 0x000fe400078e0043 */
[----:B------:R-:W2:Y:S01]  /*5e830*/  LDL.LU R67, [R1+0x33dc] ;  /* 0x0033dc0001437983 */ /* 0x000ea20000300800 */
[----:B------:R-:W-:Y:S02]  /*5e840*/  IMAD.MOV.U32 R4, RZ, RZ, R87 ;  /* 0x000000ffff047224 */ /* 0x000fe400078e0057 */
[----:B------:R-:W-:Y:S01]  /*5e850*/  IMAD.MOV.U32 R86, RZ, RZ, R59 ;  /* 0x000000ffff567224 */ /* 0x000fe200078e003b */
[----:B------:R-:W3:Y:S01]  /*5e860*/  LDL.LU R66, [R1+0x33d8] ;  /* 0x0033d80001427983 */ /* 0x000ee20000300800 */
[----:B------:R-:W-:-:S03]  /*5e870*/  IMAD.MOV.U32 R87, RZ, RZ, R58 ;  /* 0x000000ffff577224 */ /* 0x000fc600078e003a */
[----:B------:R-:W4:Y:S01]  /*5e880*/  LDL.LU R59, [R1+0x33d4] ;  /* 0x0033d400013b7983 */ /* 0x000f220000300800 */
[----:B-1----:R-:W-:-:S03]  /*5e890*/  IMAD.MOV.U32 R243, RZ, RZ, R92 ;  /* 0x000000fffff37224 */ /* 0x002fc600078e005c */
[----:B------:R-:W4:Y:S01]  /*5e8a0*/  LDL.LU R58, [R1+0x33d0] ;  /* 0x0033d000013a7983 */ /* 0x000f220000300800 */
[----:B------:R-:W-:-:S03]  /*5e8b0*/  IMAD.MOV.U32 R252, RZ, RZ, R93 ;  /* 0x000000fffffc7224 */ /* 0x000fc600078e005d */
[----:B------:R-:W4:Y:S01]  /*5e8c0*/  LDL.LU R39, [R1+0x33cc] ;  /* 0x0033cc0001277983 */ /* 0x000f220000300800 */
[----:B------:R-:W-:-:S03]  /*5e8d0*/  IMAD.MOV.U32 R92, RZ, RZ, R50 ;  /* 0x000000ffff5c7224 */ /* 0x000fc600078e0032 */
[----:B------:R-:W4:Y:S01]  /*5e8e0*/  LDL.LU R38, [R1+0x33c8] ;  /* 0x0033c80001267983 */ /* 0x000f220000300800 */
[----:B------:R-:W-:Y:S01]  /*5e8f0*/  MOV R53, R94 ;  /* 0x0000005e00357202 */ /* 0x000fe20000000f00 */
[----:B------:R-:W-:Y:S02]  /*5e900*/  IMAD.MOV.U32 R93, RZ, RZ, R51 ;  /* 0x000000ffff5d7224 */ /* 0x000fe400078e0033 */
[----:B------:R-:W4:Y:S01]  /*5e910*/  LDL.LU R43, [R1+0x33c4] ;  /* 0x0033c400012b7983 */ /* 0x000f220000300800 */
[----:B------:R-:W-:Y:S01]  /*5e920*/  IMAD.MOV.U32 R52, RZ, RZ, R95 ;  /* 0x000000ffff347224 */ /* 0x000fe200078e005f */
[----:B------:R-:W-:Y:S02]  /*5e930*/  MOV R94, R46 ;  /* 0x0000002e005e7202 */ /* 0x000fe40000000f00 */
[----:B------:R-:W4:Y:S01]  /*5e940*/  LDL.LU R42, [R1+0x33c0] ;  /* 0x0033c000012a7983 */ /* 0x000f220000300800 */
[----:B------:R-:W-:Y:S01]  /*5e950*/  MOV R49, R96 ;  /* 0x0000006000317202 */ /* 0x000fe20000000f00 */
[----:B------:R-:W-:-:S02]  /*5e960*/  IMAD.MOV.U32 R95, RZ, RZ, R47 ;  /* 0x000000ffff5f7224 */ /* 0x000fc400078e002f */
[----:B------:R-:W4:Y:S01]  /*5e970*/  LDL.LU R50, [R1+0x33bc] ;  /* 0x0033bc0001327983 */ /* 0x000f220000300800 */
[----:B------:R-:W-:Y:S01]  /*5e980*/  HMMA.1688.F32.TF32 R100, R236, R44, R100 ;  /* 0x0000002cec64723c */ /* 0x000fe20000081064 */
[----:B------:R-:W-:Y:S02]  /*5e990*/  IMAD.MOV.U32 R48, RZ, RZ, R97 ;  /* 0x000000ffff307224 */ /* 0x000fe400078e0061 */
[----:B------:R-:W4:Y:S01]  /*5e9a0*/  LDL.LU R51, [R1+0x33b8] ;  /* 0x0033b80001337983 */ /* 0x000f220000300800 */
[----:B------:R-:W-:Y:S01]  /*5e9b0*/  IMAD.MOV.U32 R96, RZ, RZ, R62 ;  /* 0x000000ffff607224 */ /* 0x000fe200078e003e */
[----:B------:R-:W-:Y:S02]  /*5e9c0*/  MOV R97, R63 ;  /* 0x0000003f00617202 */ /* 0x000fe40000000f00 */
[----:B------:R-:W4:Y:S01]  /*5e9d0*/  LDL.LU R46, [R1+0x33b4] ;  /* 0x0033b400012e7983 */ /* 0x000f220000300800 */
[----:B------:R-:W-:Y:S01]  /*5e9e0*/  IMAD.MOV.U32 R45, RZ, RZ, R98 ;  /* 0x000000ffff2d7224 */ /* 0x000fe200078e0062 */
[----:B------:R-:W-:-:S02]  /*5e9f0*/  MOV R44, R99 ;  /* 0x00000063002c7202 */ /* 0x000fc40000000f00 */
[----:B------:R-:W4:Y:S01]  /*5ea00*/  LDL.LU R47, [R1+0x33b0] ;  /* 0x0033b000012f7983 */ /* 0x000f220000300800 */
[----:B------:R-:W-:-:S03]  /*5ea10*/  IMAD.MOV.U32 R98, RZ, RZ, R55 ;  /* 0x000000ffff627224 */ /* 0x000fc600078e0037 */
[----:B------:R-:W4:Y:S01]  /*5ea20*/  LDL.LU R62, [R1+0x33ac] ;  /* 0x0033ac00013e7983 */ /* 0x000f220000300800 */
[----:B------:R-:W-:-:S03]  /*5ea30*/  IMAD.MOV.U32 R99, RZ, RZ, R54 ;  /* 0x000000ffff637224 */ /* 0x000fc600078e0036 */
        /* <DEDUP_REMOVED lines=42> */
[C---:B------:R-:W-:Y:S03]  /*5ece0*/  HMMA.1688.F32.TF32 R108, R236.reuse, R36, R108 ;  /* 0x00000024ec6c723c */ /* 0x040fe6000008106c */
[----:B------:R-:W4:Y:S05]  /*5ecf0*/  LDL.LU R54, [R1+0x3350] ;  /* 0x0033500001367983 */ /* 0x000f2a0000300800 */
[----:B------:R-:W-:Y:S01]  /*5ed00*/  HMMA.1688.F32.TF32 R104, R236, R40, R104 ;  /* 0x00000028ec68723c */ /* 0x000fe20000081068 */
[----:B--2---:R-:W-:-:S02]  /*5ed10*/  IMAD.MOV.U32 R247, RZ, RZ, R67 ;  /* 0x000000fffff77224 */ /* 0x004fc400078e0043 */
[----:B---3--:R-:W-:Y:S02]  /*5ed20*/  IMAD.MOV.U32 R246, RZ, RZ, R66 ;  /* 0x000000fffff67224 */ /* 0x008fe400078e0042 */
[----:B----4-:R-:W-:Y:S02]  /*5ed30*/  IMAD.MOV.U32 R244, RZ, RZ, R59 ;  /* 0x000000fffff47224 */ /* 0x010fe400078e003b */
[----:B------:R-:W2:Y:S01]  /*5ed40*/  LDL.LU R59, [R1+0x334c] ;  /* 0x00334c00013b7983 */ /* 0x000ea20000300800 */
[----:B------:R-:W-:-:S03]  /*5ed50*/  MOV R245, R58 ;  /* 0x0000003a00f57202 */ /* 0x000fc60000000f00 */
[----:B------:R-:W3:Y:S04]  /*5ed60*/  LDL.LU R58, [R1+0x3348] ;  /* 0x00334800013a7983 */ /* 0x000ee80000300800 */
[----:B------:R-:W4:Y:S04]  /*5ed70*/  LDL.LU R66, [R1+0x3344] ;  /* 0x0033440001427983 */ /* 0x000f280000300800 */
[----:B------:R-:W2:Y:S01]  /*5ed80*/  LDL.LU R67, [R1+0x3340] ;  /* 0x0033400001437983 */ /* 0x000ea20000300800 */
[----:B------:R-:W-:Y:S01]  /*5ed90*/  IMAD.MOV.U32 R237, RZ, RZ, R63 ;  /* 0x000000ffffed7224 */ /* 0x000fe200078e003f */
[----:B------:R-:W-:-:S02]  /*5eda0*/  MOV R236, R62 ;  /* 0x0000003e00ec7202 */ /* 0x000fc40000000f00 */
[----:B------:R-:W3:Y:S04]  /*5edb0*/  LDL.LU R62, [R1+0x333c] ;  /* 0x00333c00013e7983 */ /* 0x000ee80000300800 */
[----:B------:R-:W3:Y:S01]  /*5edc0*/  LDL.LU R63, [R1+0x3338] ;  /* 0x00333800013f7983 */ /* 0x000ee20000300800 */
[----:B------:R-:W-:Y:S01]  /*5edd0*/  IMAD.MOV.U32 R115, RZ, RZ, R68 ;  /* 0x000000ffff737224 */ /* 0x000fe200078e0044 */
[----:B------:R-:W-:Y:S01]  /*5ede0*/  MOV R113, R70 ;  /* 0x0000004600717202 */ /* 0x000fe20000000f00 */
[----:B------:R-:W-:Y:S01]  /*5edf0*/  IMAD.MOV.U32 R114, RZ, RZ, R69 ;  /* 0x000000ffff727224 */ /* 0x000fe200078e0045 */
[----:B------:R-:W3:Y:S01]  /*5ee00*/  LDL.LU R238, [R1+0xb8] ;  /* 0x0000b80001ee7983 */ /* 0x000ee20000300800 */
[----:B------:R-:W-:-:S03]  /*5ee10*/  IMAD.MOV.U32 R112, RZ, RZ, R71 ;  /* 0x000000ffff707224 */ /* 0x000fc600078e0047 */
[----:B------:R-:W3:Y:S01]  /*5ee20*/  LDL.LU R239, [R1+0xbc] ;  /* 0x0000bc0001ef7983 */ /* 0x000ee20000300800 */
[----:B------:R-:W-:Y:S01]  /*5ee30*/  MOV R36, R111 ;  /* 0x0000006f00247202 */ /* 0x000fe20000000f00 */
[----:B------:R-:W-:Y:S01]  /*5ee40*/  IMAD.MOV.U32 R37, RZ, RZ, R110 ;  /* 0x000000ffff257224 */ /* 0x000fe200078e006e */
[----:B------:R-:W-:Y:S01]  /*5ee50*/  MOV R110, R73 ;  /* 0x00000049006e7202 */ /* 0x000fe20000000f00 */
[----:B------:R-:W-:Y:S01]  /*5ee60*/  IMAD.MOV.U32 R111, RZ, RZ, R72 ;  /* 0x000000ffff6f7224 */ /* 0x000fe200078e0048 */
[----:B------:R-:W-:Y:S01]  /*5ee70*/  MOV R242, R108 ;  /* 0x0000006c00f27202 */ /* 0x000fe20000000f00 */
[----:B------:R-:W-:Y:S01]  /*5ee80*/  IMAD.MOV.U32 R0, RZ, RZ, R109 ;  /* 0x000000ffff007224 */ /* 0x000fe200078e006d */
[----:B------:R-:W-:Y:S01]  /*5ee90*/  MOV R41, R106 ;  /* 0x0000006a00297202 */ /* 0x000fe20000000f00 */
[----:B------:R-:W-:Y:S01]  /*5eea0*/  IMAD.MOV.U32 R40, RZ, RZ, R107 ;  /* 0x000000ffff287224 */ /* 0x000fe200078e006b */
[----:B------:R-:W-:Y:S01]  /*5eeb0*/  MOV R107, R248 ;  /* 0x000000f8006b7202 */ /* 0x000fe20000000f00 */
[----:B------:R-:W-:-:S02]  /*5eec0*/  IMAD.MOV.U32 R109, RZ, RZ, R74 ;  /* 0x000000ffff6d7224 */ /* 0x000fc400078e004a */
[----:B------:R-:W-:Y:S02]  /*5eed0*/  IMAD.MOV.U32 R108, RZ, RZ, R75 ;  /* 0x000000ffff6c7224 */ /* 0x000fe400078e004b */
[----:B------:R-:W-:Y:S02]  /*5eee0*/  IMAD.MOV.U32 R2, RZ, RZ, R105 ;  /* 0x000000ffff027224 */ /* 0x000fe400078e0069 */
[----:B------:R-:W-:Y:S02]  /*5eef0*/  IMAD.MOV.U32 R106, RZ, RZ, R249 ;  /* 0x000000ffff6a7224 */ /* 0x000fe400078e00f9 */
[----:B------:R-:W-:Y:S01]  /*5ef00*/  IMAD.MOV.U32 R241, RZ, RZ, R104 ;  /* 0x000000fffff17224 */ /* 0x000fe200078e0068 */
        /* <DEDUP_REMOVED lines=24> */
[----:B------:R-:W-:Y:S01]  /*5f090*/  MOV R100, R7 ;  /* 0x0000000700647202 */ /* 0x000fe20000000f00 */
[----:B------:R-:W-:Y:S01]  /*5f0a0*/  IMAD.MOV.U32 R119, RZ, RZ, R6 ;  /* 0x000000ffff777224 */ /* 0x000fe200078e0006 */
[----:B------:R-:W-:Y:S01]  /*5f0b0*/  MOV R32, R101 ;  /* 0x0000006500207202 */ /* 0x000fe20000000f00 */
[----:B------:R-:W-:Y:S02]  /*5f0c0*/  IMAD.MOV.U32 R29, RZ, RZ, R102 ;  /* 0x000000ffff1d7224 */ /* 0x000fe400078e0066 */
[----:B------:R-:W-:Y:S02]  /*5f0d0*/  IMAD.MOV.U32 R101, RZ, RZ, R10 ;  /* 0x000000ffff657224 */ /* 0x000fe400078e000a */
[----:B------:R-:W-:-:S02]  /*5f0e0*/  IMAD.MOV.U32 R102, RZ, RZ, R11 ;  /* 0x000000ffff667224 */ /* 0x000fc400078e000b */
[----:B------:R-:W-:Y:S01]  /*5f0f0*/  IMAD.MOV.U32 R28, RZ, RZ, R103 ;  /* 0x000000ffff1c7224 */ /* 0x000fe200078e0067 */
[----:B------:R-:W-:Y:S01]  /*5f100*/  MOV R103, R15 ;  /* 0x0000000f00677202 */ /* 0x000fe20000000f00 */
[----:B----4-:R-:W-:Y:S02]  /*5f110*/  IMAD.MOV.U32 R68, RZ, RZ, R66 ;  /* 0x000000ffff447224 */ /* 0x010fe400078e0042 */
[----:B------:R-:W4:Y:S01]  /*5f120*/  LDL.LU R66, [R1+0x3334] ;  /* 0x0033340001427983 */ /* 0x000f220000300800 */
[----:B--2---:R-:W-:-:S03]  /*5f130*/  MOV R69, R67 ;  /* 0x0000004300457202 */ /* 0x004fc60000000f00 */
[----:B------:R-:W4:Y:S01]  /*5f140*/  LDL.LU R67, [R1+0x3330] ;  /* 0x0033300001437983 */ /* 0x000f220000300800 */
[----:B---3--:R-:W-:Y:S01]  /*5f150*/  MOV R248, R58 ;  /* 0x0000003a00f87202 */ /* 0x008fe20000000f00 */
[----:B------:R-:W-:Y:S02]  /*5f160*/  IMAD.MOV.U32 R249, RZ, RZ, R59 ;  /* 0x000000fffff97224 */ /* 0x000fe400078e003b */
[----:B------:R-:W-:Y:S02]  /*5f170*/  IMAD.MOV.U32 R70, RZ, RZ, R62 ;  /* 0x000000ffff467224 */ /* 0x000fe400078e003e */
[----:B------:R-:W2:Y:S01]  /*5f180*/  LDL.LU R62, [R1+0x332c] ;  /* 0x00332c00013e7983 */ /* 0x000ea20000300800 */
[----:B------:R-:W-:-:S03]  /*5f190*/  IMAD.MOV.U32 R71, RZ, RZ, R63 ;  /* 0x000000ffff477224 */ /* 0x000fc600078e003f */
        /* <DEDUP_REMOVED lines=30> */
[----:B------:R-:W2:Y:S04]  /*5f380*/  LDL.LU R10, [R1+0x32c0] ;  /* 0x0032c000010a7983 */ /* 0x000ea80000300800 */
[----:B------:R-:W2:Y:S04]  /*5f390*/  LDL.LU R11, [R1+0x32bc] ;  /* 0x0032bc00010b7983 */ /* 0x000ea80000300800 */
[----:B------:R-:W4:Y:S01]  /*5f3a0*/  LDL.LU R15, [R1+0x32b8] ;  /* 0x0032b800010f7983 */ /* 0x000f220000300800 */
[C---:B---3--:R-:W-:Y:S08]  /*5f3b0*/  HMMA.1688.F32.TF32 R72, R228.reuse, R6, R72 ;  /* 0x00000006e448723c */ /* 0x048ff00000081048 */
[C---:B--2---:R-:W-:Y:S08]  /*5f3c0*/  HMMA.1688.F32.TF32 R68, R228.reuse, R10, R68 ;  /* 0x0000000ae444723c */ /* 0x044ff00000081044 */
[C---:B----4-:R-:W-:Y:S07]  /*5f3d0*/  HMMA.1688.F32.TF32 R248, R228.reuse, R14, R248 ;  /* 0x0000000ee4f8723c */ /* 0x050fee00000810f8 */
        /* <DEDUP_REMOVED lines=11> */
[----:B------:R-:W4:Y:S01]  /*5f490*/  LDL.LU.64 R248, [R1+0x3288] ;  /* 0x0032880001f87983 */ /* 0x000f220000300a00 */
[C---:B------:R-:W-:Y:S08]  /*5f4a0*/  HMMA.1688.F32.TF32 R236, R228.reuse, R18, R236 ;  /* 0x00000012e4ec723c */ /* 0x040ff000000810ec */
[C---:B------:R-:W-:Y:S11]  /*5f4b0*/  HMMA.1688.F32.TF32 R244, R228.reuse, R22, R244 ;  /* 0x00000016e4f4723c */ /* 0x040ff600000810f4 */
[----:B------:R-:W-:Y:S04]  /*5f4c0*/  @!UPT UIADD3 URZ, URZ, URZ, URZ ;  /* 0x0000003f3f3ff290 */ /* 0x000fe8000fffe03f */
[----:B------:R-:W-:Y:S04]  /*5f4d0*/  STL.64 [R1+0xf30], R236 ;  /* 0x000f30ec01007387 */ /* 0x000fe80000100a00 */
[----:B------:R1:W-:Y:S02]  /*5f4e0*/  STL.64 [R1+0xf38], R238 ;  /* 0x000f38ee01007387 */ /* 0x0003e40000100a00 */
[C---:B-1----:R-:W-:Y:S08]  /*5f4f0*/  HMMA.1688.F32.TF32 R236, R228.reuse, R26, R152 ;  /* 0x0000001ae4ec723c */ /* 0x042ff00000081098 */
        /* <DEDUP_REMOVED lines=22> */
[C---:B------:R-:W-:Y:S08]  /*5f660*/  HMMA.1688.F32.TF32 R116, R232.reuse, R14, R116 ;  /* 0x0000000ee874723c */ /* 0x040ff00000081074 */
[----:B------:R-:W-:Y:S08]  /*5f670*/  HMMA.1688.F32.TF32 R104, R232, R26, R104 ;  /* 0x0000001ae868723c */ /* 0x000ff00000081068 */
[C---:B--2---:R-:W-:Y:S08]  /*5f680*/  HMMA.1688.F32.TF32 R128, R228.reuse, R62, R72 ;  /* 0x0000003ee480723c */ /* 0x044ff00000081048 */
[C---:B------:R-:W-:Y:S08]  /*5f690*/  HMMA.1688.F32.TF32 R72, R228.reuse, R66, R76 ;  /* 0x00000042e448723c */ /* 0x040ff0000008104c */
[C---:B---3--:R-:W-:Y:S08]  /*5f6a0*/  HMMA.1688.F32.TF32 R68, R228.reuse, R58, R68 ;  /* 0x0000003ae444723c */ /* 0x048ff00000081044 */
[----:B----4-:R-:W-:Y:S08]  /*5f6b0*/  HMMA.1688.F32.TF32 R132, R228, R54, R248 ;  /* 0x00000036e484723c */ /* 0x010ff000000810f8 */
        /* <DEDUP_REMOVED lines=14> */
[----:B------:R-:W-:Y:S04]  /*5f7a0*/  STL.64 [R1+0xd70], R76 ;  /* 0x000d704c01007387 */ /* 0x000fe80000100a00 */
[----:B------:R1:W-:Y:S04]  /*5f7b0*/  STL.64 [R1+0xd78], R78 ;  /* 0x000d784e01007387 */ /* 0x0003e80000100a00 */
[----:B------:R-:W-:Y:S04]  /*5f7c0*/  LDS R69, [R240+0x1c100] ;  /* 0x01c10000f0457984 */ /* 0x000fe80000000800 */
[----:B------:R-:W2:Y:S01]  /*5f7d0*/  LDS R71, [R240+0x1e100] ;  /* 0x01e10000f0477984 */ /* 0x000ea20000000800 */
[C---:B-1----:R-:W-:Y:S07]  /*5f7e0*/  HMMA.1688.F32.TF32 R76, R232.reuse, R18, R112 ;  /* 0x00000012e84c723c */ /* 0x042fee0000081070 */
        /* <DEDUP_REMOVED lines=10> */
[C---:B-1----:R-:W-:Y:S01]  /*5f890*/  HMMA.1688.F32.TF32 R72, R232.reuse, R34, R96 ;  /* 0x00000022e848723c */ /* 0x042fe20000081060 */
[----:B------:R-:W-:Y:S04]  /*5f8a0*/  STL.64 [R1+0x10b0], R104 ;  /* 0x0010b06801007387 */ /* 0x000fe80000100a00 */
[----:B------:R-:W-:Y:S10]  /*5f8b0*/  STL.64 [R1+0x10b8], R106 ;  /* 0x0010b86a01007387 */ /* 0x000ff40000100a00 */
[----:B------:R-:W-:Y:S04]  /*5f8c0*/  STL.64 [R1+0x1130], R76 ;  /* 0x0011304c01007387 */ /* 0x000fe80000100a00 */
[----:B------:R1:W-:Y:S04]  /*5f8d0*/  STL.64 [R1+0x1138], R78 ;  /* 0x0011384e01007387 */ /* 0x0003e80000100a00 */
[----:B------:R-:W-:Y:S01]  /*5f8e0*/  STL.64 [R1+0x1250], R72 ;  /* 0x0012504801007387 */ /* 0x000fe20000100a00 */
[C---:B-1----:R-:W-:Y:S03]  /*5f8f0*/  HMMA.1688.F32.TF32 R76, R232.reuse, R42, R88 ;  /* 0x0000002ae84c723c */ /* 0x042fe60000081058 */
[----:B------:R1:W-:Y:S05]  /*5f900*/  STL.64 [R1+0x1258], R74 ;  /* 0x0012584a01007387 */ /* 0x0003ea0000100a00 */
[----:B-1----:R-:W-:Y:S01]  /*5f910*/  HMMA.1688.F32.TF32 R72, R232, R46, R84 ;  /* 0x0000002ee848723c */ /* 0x002fe20000081054 */
[----:B------:R1:W-:Y:S04]  /*5f920*/  STL.64 [R1+0x12c0], R92 ;  /* 0x0012c05c01007387 */ /* 0x0003e80000100a00 */
[----:B------:R3:W-:Y:S04]  /*5f930*/  STL.64 [R1+0x12c8], R94 ;  /* 0x0012c85e01007387 */ /* 0x0007e80000100a00 */
[----:B-1----:R-:W4:Y:S06]  /*5f940*/  LDL.LU R92, [R1+0x1f0] ;  /* 0x0001f000015c7983 */ /* 0x002f2c0000300800 */
[----:B------:R-:W-:Y:S04]  /*5f950*/  STL.64 [R1+0x1360], R76 ;  /* 0x0013604c01007387 */ /* 0x000fe80000100a00 */
[----:B------:R-:W-:Y:S04]  /*5f960*/  STL.64 [R1+0x1368], R78 ;  /* 0x0013684e01007387 */ /* 0x000fe80000100a00 */
[----:B------:R1:W-:Y:S04]  /*5f970*/  STL.64 [R1+0x1410], R72 ;  /* 0x0014104801007387 */ /* 0x0003e80000100a00 */
[----:B------:R1:W-:Y:S04]  /*5f980*/  STL.64 [R1+0x1418], R74 ;  /* 0x0014184a01007387 */ /* 0x0003e80000100a00 */
[----:B------:R-:W4:Y:S04]  /*5f990*/  LDL.LU R93, [R1+0x1f4] ;  /* 0x0001f400015d7983 */ /* 0x000f280000300800 */
[----:B---3--:R-:W4:Y:S04]  /*5f9a0*/  LDL.LU R94, [R1+0x1f8] ;  /* 0x0001f800015e7983 */ /* 0x008f280000300800 */
[----:B------:R-:W4:Y:S04]  /*5f9b0*/  LDL.LU R95, [R1+0x1fc] ;  /* 0x0001fc00015f7983 */ /* 0x000f280000300800 */
        /* <DEDUP_REMOVED lines=90> */
[----:B----4-:R-:W-:Y:S08]  /*5ff60*/  HMMA.1688.F32.TF32 R124, R68, R34, R124 ;  /* 0x00000022447c723c */ /* 0x010ff0000008107c */
[C---:B------:R-:W-:Y:S08]  /*5ff70*/  HMMA.1688.F32.TF32 R228, R232.reuse, R50, R76 ;  /* 0x00000032e8e4723c */ /* 0x040ff0000008104c */
[C---:B------:R-:W-:Y:S08]  /*5ff80*/  HMMA.1688.F32.TF32 R76, R232.reuse, R54, R72 ;  /* 0x00000036e84c723c */ /* 0x040ff00000081048 */
[C---:B------:R-:W-:Y:S07]  /*5ff90*/  HMMA.1688.F32.TF32 R72, R232.reuse, R58, R248 ;  /* 0x0000003ae848723c */ /* 0x040fee00000810f8 */
[----:B------:R-:W-:Y:S04]  /*5ffa0*/  STL.64 [R1+0x14d0], R228 ;  /* 0x0014d0e401007387 */ /* 0x000fe80000100a00 */
[----:B------:R1:W-:Y:S04]  /*5ffb0*/  STL.64 [R1+0x14d8], R230 ;  /* 0x0014d8e601007387 */ /* 0x0003e80000100a00 */
[----:B------:R-:W-:Y:S04]  /*5ffc0*/  STL.64 [R1+0x14c0], R76 ;  /* 0x0014c04c01007387 */ /* 0x000fe80000100a00 */
[----:B------:R2:W-:Y:S01]  /*5ffd0*/  STL.64 [R1+0x14c8], R78 ;  /* 0x0014c84e01007387 */ /* 0x0005e20000100a00 */
[C---:B-1----:R-:W-:Y:S08]  /*5ffe0*/  HMMA.1688.F32.TF32 R228, R232.reuse, R62, R236 ;  /* 0x0000003ee8e4723c */ /* 0x042ff000000810ec */
[----:B--2---:R-:W-:Y:S01]  /*5fff0*/  HMMA.1688.F32.TF32 R76, R232, R66, R244 ;  /* 0x00000042e84c723c */ /* 0x004fe200000810f4 */
[----:B------:R-:W-:Y:S04]  /*60000*/  STL.64 [R1+0x14b0], R72 ;  /* 0x0014b04801007387 */ /* 0x000fe80000100a00 */
[----:B------:R-:W-:Y:S03]  /*60010*/  STL.64 [R1+0x14b8], R74 ;  /* 0x0014b84a01007387 */ /* 0x000fe60000100a00 */
[C---:B------:R-:W-:Y:S01]  /*60020*/  HMMA.1688.F32.TF32 R148, R68.reuse, R10, R148 ;  /* 0x0000000a4494723c */ /* 0x040fe20000081094 */
[----:B------:R-:W-:Y:S04]  /*60030*/  LDS R72, [R3+0x1c180] ;  /* 0x01c1800003487984 */ /* 0x000fe80000000800 */
[----:B------:R-:W-:Y:S04]  /*60040*/  LDS R74, [R3+0x1e180] ;  /* 0x01e18000034a7984 */ /* 0x000fe80000000800 */
[----:B------:R-:W-:Y:S04]  /*60050*/  STL.64 [R1+0x14a0], R228 ;  /* 0x0014a0e401007387 */ /* 0x000fe80000100a00 */
[----:B------:R-:W-:Y:S04]  /*60060*/  STL.64 [R1+0x14a8], R230 ;  /* 0x0014a8e601007387 */ /* 0x000fe80000100a00 */
[----:B------:R-:W-:Y:S04]  /*60070*/  STL.64 [R1+0x1490], R76 ;  /* 0x0014904c01007387 */ /* 0x000fe80000100a00 */
[----:B------:R1:W-:Y:S01]  /*60080*/  STL.64 [R1+0x1498], R78 ;  /* 0x0014984e01007387 */ /* 0x0003e20000100a00 */
[C---:B------:R-:W-:Y:S03]  /*60090*/  HMMA.1688.F32.TF32 R144, R68.reuse, R14, R144 ;  /* 0x0000000e4490723c */ /* 0x040fe60000081090 */
[----:B------:R-:W-:Y:S04]  /*600a0*/  LDS R73, [R240+0x1c180] ;  /* 0x01c18000f0497984 */ /* 0x000fe80000000800 */
[----:B------:R-:W2:Y:S01]  /*600b0*/  LDS R75, [R240+0x1e180] ;  /* 0x01e18000f04b7984 */ /* 0x000ea20000000800 */
[C---:B-1----:R-:W-:Y:S11]  /*600c0*/  HMMA.1688.F32.TF32 R76, R68.reuse, R6, R152 ;  /* 0x00000006444c723c */ /* 0x042ff60000081098 */
[----:B------:R-:W-:Y:S11]  /*600d0*/  @!UPT UIADD3 URZ, URZ, URZ, URZ ;  /* 0x0000003f3f3ff290 */ /* 0x000ff6000fffe03f */
[----:B------:R-:W-:Y:S01]  /*600e0*/  @!UPT UIADD3 URZ, URZ, URZ, URZ ;  /* 0x0000003f3f3ff290 */ /* 0x000fe2000fffe03f */
[----:B------:R-:W-:Y:S04]  /*600f0*/  STL.64 [R1+0x4a0], R76 ;  /* 0x0004a04c01007387 */ /* 0x000fe80000100a00 */
[----:B------:R1:W-:Y:S02]  /*60100*/  STL.64 [R1+0x4a8], R78 ;  /* 0x0004a84e01007387 */ /* 0x0003e40000100a00 */
[C---:B-1----:R-:W-:Y:S02]  /*60110*/  HMMA.1688.F32.TF32 R76, R68.reuse, R18, R140 ;  /* 0x00000012444c723c */ /* 0x042fe4000008108c */
        /* <DEDUP_REMOVED lines=8> */
[C---:B-1----:R-:W-:Y:S02]  /*601a0*/  HMMA.1688.F32.TF32 R76, R68.reuse, R30, R128 ;  /* 0x0000001e444c723c */ /* 0x042fe40000081080 */
        /* <DEDUP_REMOVED lines=8> */
[----:B------:R-:W-:Y:S02]  /*60230*/  STL.64 [R1+0x1158], R126 ;  /* 0x0011587e01007387 */ /* 0x000fe40000100a00 */
[C---:B------:R-:W-:Y:S02]  /*60240*/  HMMA.1688.F32.TF32 R112, R68.reuse, R46, R112 ;  /* 0x0000002e4470723c */ /* 0x040fe40000081070 */
        /* <DEDUP_REMOVED lines=13> */
[----:B-1----:R-:W-:Y:S02]  /*60320*/  HMMA.1688.F32.TF32 R76, R68, R66, R92 ;  /* 0x00000042444c723c */ /* 0x002fe4000008105c */
[----:B------:R-:W-:Y:S04]  /*60330*/  STL.64 [R1+0x1450], R100 ;  /* 0x0014506401007387 */ /* 0x000fe80000100a00 */
[----:B------:R-:W-:Y:S04]  /*60340*/  STL.64 [R1+0x1458], R102 ;  /* 0x0014586601007387 */ /* 0x000fe80000100a00 */
[----:B------:R-:W-:Y:S01]  /*60350*/  STL.64 [R1+0x1440], R96 ;  /* 0x0014406001007387 */ /* 0x000fe20000100a00 */
[----:B--2---:R-:W-:Y:S03]  /*60360*/  HMMA.1688.F32.TF32 R88, R72, R6, R88 ;  /* 0x000000064858723c */ /* 0x004fe60000081058 */
[----:B------:R-:W-:Y:S01]  /*60370*/  STL.64 [R1+0x1448], R98 ;  /* 0x0014486201007387 */ /* 0x000fe20000100a00 */
[----:B------:R-:W-:Y:S01]  /*60380*/  IMAD.MOV.U32 R248, RZ, RZ, R81 ;  /* 0x000000fffff87224 */ /* 0x000fe200078e0051 */
[----:B------:R-:W-:Y:S01]  /*60390*/  MOV R250, R82 ;  /* 0x0000005200fa7202 */ /* 0x000fe20000000f00 */
[----:B------:R-:W-:Y:S01]  /*603a0*/  IMAD.MOV.U32 R249, RZ, RZ, R83 ;  /* 0x000000fffff97224 */ /* 0x000fe200078e0053 */
[----:B------:R-:W-:Y:S01]  /*603b0*/  LDS R68, [R3+0x1c200] ;  /* 0x01c2000003447984 */ /* 0x000fe20000000800 */
[----:B------:R-:W-:-:S03]  /*603c0*/  IMAD.MOV.U32 R251, RZ, RZ, R80 ;  /* 0x000000fffffb7224 */ /* 0x000fc600078e0050 */
[----:B------:R-:W-:Y:S04]  /*603d0*/  LDS R70, [R3+0x1e200] ;  /* 0x01e2000003467984 */ /* 0x000fe80000000800 */
[----:B------:R-:W-:Y:S04]  /*603e0*/  STL.64 [R1+0x1430], R76 ;  /* 0x0014304c01007387 */ /* 0x000fe80000100a00 */
[----:B------:R1:W-:Y:S04]  /*603f0*/  STL.64 [R1+0x1438], R78 ;  /* 0x0014384e01007387 */ /* 0x0003e80000100a00 */
[----:B------:R-:W2:Y:S04]  /*60400*/  LDL.LU R236, [R1+0x280] ;  /* 0x0002800001ec7983 */ /* 0x000ea80000300800 */
[----:B------:R-:W-:Y:S01]  /*60410*/  LDS R69, [R240+0x1c200] ;  /* 0x01c20000f0457984 */ /* 0x000fe20000000800 */
[----:B-1----:R-:W-:Y:S03]  /*60420*/  HMMA.1688.F32.TF32 R76, R72, R10, R84 ;  /* 0x0000000a484c723c */ /* 0x002fe60000081054 */
[----:B------:R-:W-:Y:S04]  /*60430*/  STL.64 [R1+0x230], R88 ;  /* 0x0002305801007387 */ /* 0x000fe80000100a00 */
[----:B------:R-:W-:Y:S04]  /*60440*/  STL.64 [R1+0x238], R90 ;  /* 0x0002385a01007387 */ /* 0x000fe80000100a00 */
[----:B------:R-:W1:Y:S11]  /*60450*/  LDS R71, [R240+0x1e200] ;  /* 0x01e20000f0477984 */ /* 0x000e760000000800 */
[----:B------:R-:W-:Y:S01]  /*60460*/  @!UPT UIADD3 URZ, URZ, URZ, URZ ;  /* 0x0000003f3f3ff290 */ /* 0x000fe2000fffe03f */
        /* <DEDUP_REMOVED lines=16> */
[----:B------:R-:W4:Y:S01]  /*60570*/  LDL.LU R235, [R1+0x2cc] ;  /* 0x0002cc0001eb7983 */ /* 0x000f220000300800 */
[----:B--2---:R-:W-:-:S02]  /*60580*/  IMAD.MOV.U32 R231, RZ, RZ, R81 ;  /* 0x000000ffffe77224 */ /* 0x004fc400078e0051 */
[----:B------:R-:W-:Y:S01]  /*60590*/  IMAD.MOV.U32 R230, RZ, RZ, R83 ;  /* 0x000000ffffe67224 */ /* 0x000fe200078e0053 */
[----:B------:R-:W-:Y:S01]  /*605a0*/  MOV R229, R82 ;  /* 0x0000005200e57202 */ /* 0x000fe20000000f00 */
[----:B------:R-:W-:Y:S02]  /*605b0*/  IMAD.MOV.U32 R228, RZ, RZ, R80 ;  /* 0x000000ffffe47224 */ /* 0x000fe400078e0050 */
[----:B------:R-:W2:Y:S04]  /*605c0*/  LDL.LU R80, [R1+0x3274] ;  /* 0x0032740001507983 */ /* 0x000ea80000300800 */
[----:B------:R-:W3:Y:S04]  /*605d0*/  LDL.LU R82, [R1+0x3270] ;  /* 0x0032700001527983 */ /* 0x000ee80000300800 */
[----:B------:R-:W4:Y:S04]  /*605e0*/  LDL.LU R83, [R1+0x326c] ;  /* 0x00326c0001537983 */ /* 0x000f280000300800 */
[----:B------:R-:W4:Y:S04]  /*605f0*/  LDL.LU R81, [R1+0x3268] ;  /* 0x0032680001517983 */ /* 0x000f280000300800 */
[----:B------:R-:W4:Y:S04]  /*60600*/  LDL.LU R84, [R1+0x2e0] ;  /* 0x0002e00001547983 */ /* 0x000f280000300800 */
[----:B------:R-:W4:Y:S04]  /*60610*/  LDL.LU R85, [R1+0x2e4] ;  /* 0x0002e40001557983 */ /* 0x000f280000300800 */
[----:B------:R-:W4:Y:S04]  /*60620*/  LDL.LU R86, [R1+0x2e8] ;  /* 0x0002e80001567983 */ /* 0x000f280000300800 */
[----:B------:R-:W4:Y:S01]  /*60630*/  LDL.LU R87, [R1+0x2ec] ;  /* 0x0002ec0001577983 */ /* 0x000f220000300800 */
[----:B--2---:R-:W-:-:S03]  /*60640*/  MOV R95, R80 ;  /* 0x00000050005f7202 */ /* 0x004fc60000000f00 */
[----:B------:R-:W2:Y:S01]  /*60650*/  LDL.LU R80, [R1+0x340] ;  /* 0x0003400001507983 */ /* 0x000ea20000300800 */
[----:B---3--:R-:W-:Y:S01]  /*60660*/  IMAD.MOV.U32 R93, RZ, RZ, R82 ;  /* 0x000000ffff5d7224 */ /* 0x008fe200078e0052 */
[----:B----4-:R-:W-:Y:S01]  /*60670*/  MOV R92, R83 ;  /* 0x00000053005c7202 */ /* 0x010fe20000000f00 */
[----:B------:R-:W-:Y:S02]  /*60680*/  IMAD.MOV.U32 R94, RZ, RZ, R81 ;  /* 0x000000ffff5e7224 */ /* 0x000fe400078e0051 */
        /* <DEDUP_REMOVED lines=89> */
[----:B------:R3:W-:Y:S01]  /*60c20*/  STL.64 [R1+0x428], R150 ;  /* 0x0004289601007387 */ /* 0x0007e20000100a00 */
[----:B------:R-:W-:Y:S03]  /*60c30*/  HMMA.1688.F32.TF32 R112, R72, R54, R112 ;  /* 0x000000364870723c */ /* 0x000fe60000081070 */
        /* <DEDUP_REMOVED lines=61> */
[----:B------:R1:W-:Y:S01]  /*61010*/  STL.64 [R1+0x188], R106 ;  /* 0x0001886a01007387 */ /* 0x0003e20000100a00 */
[C---:B------:R-:W-:Y:S03]  /*61020*/  HMMA.1688.F32.TF32 R232, R68.reuse, R34, R232 ;  /* 0x0000002244e8723c */ /* 0x040fe600000810e8 */
[----:B------:R-:W-:Y:S04]  /*61030*/  LDS R72, [R3+0x1c280] ;  /* 0x01c2800003487984 */ /* 0x000fe80000000800 */
[----:B------:R-:W-:Y:S04]  /*61040*/  LDS R74, [R3+0x1e280] ;  /* 0x01e28000034a7984 */ /* 0x000fe80000000800 */
[----:B-1----:R-:W3:Y:S04]  /*61050*/  LDL.LU.64 R106, [R1+0x3190] ;  /* 0x00319000016a7983 */ /* 0x002ee80000300a00 */
[----:B------:R-:W3:Y:S04]  /*61060*/  LDL.LU.64 R104, [R1+0x3188] ;  /* 0x0031880001687983 */ /* 0x000ee80000300a00 */
[----:B------:R-:W-:Y:S04]  /*61070*/  STL.64 [R1+0x320], R100 ;  /* 0x0003206401007387 */ /* 0x000fe80000100a00 */
[----:B------:R1:W-:Y:S01]  /*61080*/  STL.64 [R1+0x328], R102 ;  /* 0x0003286601007387 */ /* 0x0003e20000100a00 */
[C---:B------:R-:W-:Y:S03]  /*61090*/  HMMA.1688.F32.TF32 R76, R68.reuse, R42, R76 ;  /* 0x0000002a444c723c */ /* 0x040fe6000008104c */
[----:B------:R-:W-:Y:S04]  /*610a0*/  LDS R73, [R240+0x1c280] ;  /* 0x01c28000f0497984 */ /* 0x000fe80000000800 */
[----:B------:R-:W2:Y:S04]  /*610b0*/  LDS R75, [R240+0x1e280] ;  /* 0x01e28000f04b7984 */ /* 0x000ea80000000800 */
        /* <DEDUP_REMOVED lines=23> */
[C---:B-1----:R-:W-:Y:S02]  /*61230*/  HMMA.1688.F32.TF32 R80, R68.reuse, R38, R228 ;  /* 0x000000264450723c */ /* 0x042fe400000810e4 */
[----:B------:R-:W-:Y:S04]  /*61240*/  STL.64 [R1+0xfc0], R232 ;  /* 0x000fc0e801007387 */ /* 0x000fe80000100a00 */
[----:B------:R-:W-:Y:S02]  /*61250*/  STL.64 [R1+0xfc8], R234 ;  /* 0x000fc8ea01007387 */ /* 0x000fe40000100a00 */
[C---:B------:R-:W-:Y:S11]  /*61260*/  HMMA.1688.F32.TF32 R228, R68.reuse, R46, R248 ;  /* 0x0000002e44e4723c */ /* 0x040ff600000810f8 */
        /* <DEDUP_REMOVED lines=8> */
[----:B------:R-:W-:Y:S10]  /*612f0*/  STL.64 [R1+0x1218], R230 ;  /* 0x001218e601007387 */ /* 0x000ff40000100a00 */
[----:B------:R-:W-:Y:S04]  /*61300*/  STL.64 [R1+0x13b0], R80 ;  /* 0x0013b05001007387 */ /* 0x000fe80000100a00 */
[----:B------:R3:W-:Y:S04]  /*61310*/  STL.64 [R1+0x13b8], R82 ;  /* 0x0013b85201007387 */ /* 0x0007e80000100a00 */
[----:B------:R-:W-:Y:S04]  /*61320*/  STL.64 [R1+0x13a0], R76 ;  /* 0x0013a04c01007387 */ /* 0x000fe80000100a00 */
[----:B------:R1:W-:Y:S01]  /*61330*/  STL.64 [R1+0x13a8], R78 ;  /* 0x0013a84e01007387 */ /* 0x0003e20000100a00 */
[C---:B---3--:R-:W-:Y:S08]  /*61340*/  HMMA.1688.F32.TF32 R80, R68.reuse, R62, R88 ;  /* 0x0000003e4450723c */ /* 0x048ff00000081058 */
[C---:B-1----:R-:W-:Y:S08]  /*61350*/  HMMA.1688.F32.TF32 R76, R68.reuse, R66, R92 ;  /* 0x00000042444c723c */ /* 0x042ff0000008105c */
[----:B----4-:R-:W-:Y:S01]  /*61360*/  HMMA.1688.F32.TF32 R84, R68, R58, R84 ;  /* 0x0000003a4454723c */ /* 0x010fe20000081054 */
[----:B------:R-:W-:Y:S04]  /*61370*/  LDS R68, [R3+0x1c300] ;  /* 0x01c3000003447984 */ /* 0x000fe80000000800 */
[----:B------:R-:W-:Y:S04]  /*61380*/  LDS R70, [R3+0x1e300] ;  /* 0x01e3000003467984 */ /* 0x000fe80000000800 */
[----:B------:R-:W-:Y:S04]  /*61390*/  LDS R69, [R240+0x1c300] ;  /* 0x01c30000f0457984 */ /* 0x000fe80000000800 */
[----:B------:R-:W1:Y:S10]  /*613a0*/  LDS R71, [R240+0x1e300] ;  /* 0x01e30000f0477984 */ /* 0x000e740000000800 */
        /* <DEDUP_REMOVED lines=51> */
[----:B------:R-:W-:Y:S01]  /*616e0*/  STL.64 [R1+0x1308], R82 ;  /* 0x0013085201007387 */ /* 0x000fe20000100a00 */
[----:B------:R-:W-:Y:S01]  /*616f0*/  IMAD.MOV.U32 R236, RZ, RZ, R208 ;  /* 0x000000ffffec7224 */ /* 0x000fe200078e00d0 */
[----:B------:R-:W-:Y:S01]  /*61700*/  MOV R238, R210 ;  /* 0x000000d200ee7202 */ /* 0x000fe20000000f00 */
[----:B------:R-:W-:-:S02]  /*61710*/  IMAD.MOV.U32 R237, RZ, RZ, R209 ;  /* 0x000000ffffed7224 */ /* 0x000fc400078e00d1 */
[----:B------:R-:W-:Y:S01]  /*61720*/  IMAD.MOV.U32 R239, RZ, RZ, R211 ;  /* 0x000000ffffef7224 */ /* 0x000fe200078e00d3 */
[----:B------:R-:W-:Y:S01]  /*61730*/  MOV R249, R205 ;  /* 0x000000cd00f97202 */ /* 0x000fe20000000f00 */
[----:B------:R-:W-:Y:S02]  /*61740*/  IMAD.MOV.U32 R248, RZ, RZ, R204 ;  /* 0x000000fffff87224 */ /* 0x000fe400078e00cc */
[----:B------:R-:W-:Y:S01]  /*61750*/  IMAD.MOV.U32 R250, RZ, RZ, R206 ;  /* 0x000000fffffa7224 */ /* 0x000fe200078e00ce */
[----:B------:R-:W-:Y:S04]  /*61760*/  STL.64 [R1+0x12f0], R76 ;  /* 0x0012f04c01007387 */ /* 0x000fe80000100a00 */
[----:B------:R1:W-:Y:S01]  /*61770*/  STL.64 [R1+0x12f8], R78 ;  /* 0x0012f84e01007387 */ /* 0x0003e20000100a00 */
        /* <DEDUP_REMOVED lines=9> */
[C---:B-1----:R-:W-:Y:S01]  /*61810*/  HMMA.1688.F32.TF32 R76, R68.reuse, R6, R160 ;  /* 0x00000006444c723c */ /* 0x042fe200000810a0 */
[----:B------:R-:W-:Y:S01]  /*61820*/  IMAD.MOV.U32 R92, RZ, RZ, R181 ;  /* 0x000000ffff5c7224 */ /* 0x000fe200078e00b5 */
[----:B------:R-:W-:Y:S01]  /*61830*/  MOV R94, R183 ;  /* 0x000000b7005e7202 */ /* 0x000fe20000000f00 */
[----:B------:R-:W-:Y:S01]  /*61840*/  IMAD.MOV.U32 R93, RZ, RZ, R182 ;  /* 0x000000ffff5d7224 */ /* 0x000fe200078e00b6 */
[----:B------:R-:W-:Y:S01]  /*61850*/  MOV R229, R178 ;  /* 0x000000b200e57202 */ /* 0x000fe20000000f00 */
[----:B------:R-:W-:Y:S01]  /*61860*/  IMAD.MOV.U32 R95, RZ, RZ, R176 ;  /* 0x000000ffff5f7224 */ /* 0x000fe200078e00b0 */
[----:B------:R-:W-:Y:S01]  /*61870*/  MOV R244, R191 ;  /* 0x000000bf00f47202 */ /* 0x000fe20000000f00 */
[----:B------:R-:W-:Y:S01]  /*61880*/  IMAD.MOV.U32 R228, RZ, RZ, R177 ;  /* 0x000000ffffe47224 */ /* 0x000fe200078e00b1 */
[----:B------:R-:W-:Y:S01]  /*61890*/  HMMA.1688.F32.TF32 R84, R68, R10, R164 ;  /* 0x0000000a4454723c */ /* 0x000fe200000810a4 */
[----:B------:R-:W-:-:S02]  /*618a0*/  IMAD.MOV.U32 R230, RZ, RZ, R179 ;  /* 0x000000ffffe67224 */ /* 0x000fc400078e00b3 */
[----:B------:R-:W-:Y:S02]  /*618b0*/  IMAD.MOV.U32 R245, RZ, RZ, R194 ;  /* 0x000000fffff57224 */ /* 0x000fe400078e00c2 */
[----:B------:R-:W-:Y:S01]  /*618c0*/  IMAD.MOV.U32 R246, RZ, RZ, R195 ;  /* 0x000000fffff67224 */ /* 0x000fe200078e00c3 */
[----:B------:R-:W-:Y:S01]  /*618d0*/  MOV R247, R199 ;  /* 0x000000c700f77202 */ /* 0x000fe20000000f00 */
[----:B------:R-:W-:Y:S01]  /*618e0*/  IMAD.MOV.U32 R231, RZ, RZ, R187 ;  /* 0x000000ffffe77224 */ /* 0x000fe200078e00bb */
[C---:B------:R-:W-:Y:S01]  /*618f0*/  HMMA.1688.F32.TF32 R80, R68.reuse, R14, R168 ;  /* 0x0000000e4450723c */ /* 0x040fe200000810a8 */
[----:B------:R-:W-:Y:S04]  /*61900*/  LDS R72, [R3+0x1c380] ;  /* 0x01c3800003487984 */ /* 0x000fe80000000800 */
[----:B------:R-:W-:Y:S04]  /*61910*/  LDS R74, [R3+0x1e380] ;  /* 0x01e38000034a7984 */ /* 0x000fe80000000800 */
[----:B------:R-:W-:Y:S04]  /*61920*/  STL.64 [R1+0x100], R76 ;  /* 0x0001004c01007387 */ /* 0x000fe80000100a00 */
[----:B------:R1:W-:Y:S04]  /*61930*/  STL.64 [R1+0x108], R78 ;  /* 0x0001084e01007387 */ /* 0x0003e80000100a00 */
[----:B------:R-:W-:Y:S04]  /*61940*/  LDS R73, [R240+0x1c380] ;  /* 0x01c38000f0497984 */ /* 0x000fe80000000800 */
[----:B------:R-:W2:Y:S01]  /*61950*/  LDS R75, [R240+0x1e380] ;  /* 0x01e38000f04b7984 */ /* 0x000ea20000000800 */
[----:B-1----:R-:W-:Y:S03]  /*61960*/  HMMA.1688.F32.TF32 R76, R68, R18, R172 ;  /* 0x00000012444c723c */ /* 0x002fe600000810ac */
[----:B------:R-:W-:Y:S04]  /*61970*/  STL.64 [R1+0x130], R84 ;  /* 0x0001305401007387 */ /* 0x000fe80000100a00 */
[----:B------:R-:W-:Y:S04]  /*61980*/  STL.64 [R1+0x138], R86 ;  /* 0x0001385601007387 */ /* 0x000fe80000100a00 */
[----:B------:R-:W-:Y:S04]  /*61990*/  STL.64 [R1+0x1c0], R80 ;  /* 0x0001c05001007387 */ /* 0x000fe80000100a00 */
[----:B------:R-:W-:Y:S04]  /*619a0*/  STL.64 [R1+0x1c8], R82 ;  /* 0x0001c85201007387 */ /* 0x000fe80000100a00 */
[----:B------:R-:W3:Y:S04]  /*619b0*/  LDL.LU R208, [R1+0x3130] ;  /* 0x0031300001d07983 */ /* 0x000ee80000300800 */
[----:B------:R1:W-:Y:S04]  /*619c0*/  STL.64 [R1+0x270], R76 ;  /* 0x0002704c01007387 */ /* 0x0003e80000100a00 */
[----:B------:R4:W-:Y:S04]  /*619d0*/  STL.64 [R1+0x278], R78 ;  /* 0x0002784e01007387 */ /* 0x0009e80000100a00 */
[----:B------:R-:W3:Y:S04]  /*619e0*/  LDL.LU R209, [R1+0x312c] ;  /* 0x00312c0001d17983 */ /* 0x000ee80000300800 */
[----:B------:R-:W3:Y:S04]  /*619f0*/  LDL.LU R210, [R1+0x3128] ;  /* 0x0031280001d27983 */ /* 0x000ee80000300800 */
[----:B------:R-:W3:Y:S01]  /*61a00*/  LDL.LU R211, [R1+0x3124] ;  /* 0x0031240001d37983 */ /* 0x000ee20000300800 */
[----:B-1----:R-:W-:-:S03]  /*61a10*/  MOV R76, R200 ;  /* 0x000000c8004c7202 */ /* 0x002fc60000000f00 */
[----:B------:R-:W3:Y:S01]  /*61a20*/  LDL.LU R204, [R1+0x3120] ;  /* 0x0031200001cc7983 */ /* 0x000ee20000300800 */
[----:B------:R-:W-:-:S03]  /*61a30*/  IMAD.MOV.U32 R77, RZ, RZ, R201 ;  /* 0x000000ffff4d7224 */ /* 0x000fc600078e00c9 */
[----:B------:R-:W3:Y:S01]  /*61a40*/  LDL.LU R205, [R1+0x311c] ;  /* 0x00311c0001cd7983 */ /* 0x000ee20000300800 */
[----:B----4-:R-:W-:-:S03]  /*61a50*/  IMAD.MOV.U32 R78, RZ, RZ, R202 ;  /* 0x000000ffff4e7224 */ /* 0x010fc600078e00ca */
[----:B------:R-:W3:Y:S01]  /*61a60*/  LDL.LU R206, [R1+0x3118] ;  /* 0x0031180001ce7983 */ /* 0x000ee20000300800 */
[----:B------:R-:W-:-:S03]  /*61a70*/  MOV R79, R203 ;  /* 0x000000cb004f7202 */ /* 0x000fc60000000f00 */
[----:B------:R-:W3:Y:S04]  /*61a80*/  LDL.LU R207, [R1+0x3114] ;  /* 0x0031140001cf7983 */ /* 0x000ee80000300800 */
[----:B------:R-:W4:Y:S04]  /*61a90*/  LDL.LU R200, [R1+0x3110] ;  /* 0x0031100001c87983 */ /* 0x000f280000300800 */
[----:B------:R-:W4:Y:S04]  /*61aa0*/  LDL.LU R201, [R1+0x310c] ;  /* 0x00310c0001c97983 */ /* 0x000f280000300800 */
[----:B------:R-:W4:Y:S04]  /*61ab0*/  LDL.LU R202, [R1+0x3108] ;  /* 0x0031080001ca7983 */ /* 0x000f280000300800 */
[----:B------:R-:W4:Y:S01]  /*61ac0*/  LDL.LU R203, [R1+0x3104] ;  /* 0x0031040001cb7983 */ /* 0x000f220000300800 */
        /* <DEDUP_REMOVED lines=33> */
[C---:B------:R-:W-:Y:S08]  /*61ce0*/  HMMA.1688.F32.TF32 R92, R72.reuse, R14, R92 ;  /* 0x0000000e485c723c */ /* 0x040ff0000008105c */
[----:B------:R-:W-:Y:S08]  /*61cf0*/  HMMA.1688.F32.TF32 R88, R72, R18, R88 ;  /* 0x000000124858723c */ /* 0x000ff00000081058 */
[C---:B---3--:R-:W-:Y:S08]  /*61d00*/  HMMA.1688.F32.TF32 R100, R68.reuse, R26, R180 ;  /* 0x0000001a4464723c */ /* 0x048ff000000810b4 */
[C---:B----4-:R-:W-:Y:S08]  /*61d10*/  HMMA.1688.F32.TF32 R80, R68.reuse, R22, R176 ;  /* 0x000000164450723c */ /* 0x050ff000000810b0 */
        /* <DEDUP_REMOVED lines=38> */
[----:B------:R-:W-:Y:S04]  /*61f80*/  STL.64 [R1+0x2fc8], R224 ;  /* 0x002fc8e001007387 */ /* 0x000fe80000100a00 */
[----:B------:R-:W-:Y:S04]  /*61f90*/  STL.64 [R1+0x2fc0], R226 ;  /* 0x002fc0e201007387 */ /* 0x000fe80000100a00 */
[----:B------:R-:W-:Y:S04]  /*61fa0*/  LDS R81, [R240+0x1c400] ;  /* 0x01c40000f0517984 */ /* 0x000fe80000000800 */
[----:B------:R-:W1:Y:S08]  /*61fb0*/  LDS R83, [R240+0x1e400] ;  /* 0x01e40000f0537984 */ /* 0x000e700000000800 */
[----:B------:R-:W-:Y:S04]  /*61fc0*/  STL.64 [R1+0x2fd8], R68 ;  /* 0x002fd84401007387 */ /* 0x000fe80000100a00 */
[----:B------:R2:W-:Y:S02]  /*61fd0*/  STL.64 [R1+0x2fd0], R70 ;  /* 0x002fd04601007387 */ /* 0x0005e40000100a00 */
[C---:B--2---:R-:W-:Y:S02]  /*61fe0*/  HMMA.1688.F32.TF32 R68, R72.reuse, R22, R84 ;  /* 0x000000164844723c */ /* 0x044fe40000081054 */
[----:B------:R-:W-:Y:S04]  /*61ff0*/  STL.64 [R1+0x170], R92 ;  /* 0x0001705c01007387 */ /* 0x000fe80000100a00 */
[----:B------:R-:W-:Y:S02]  /*62000*/  STL.64 [R1+0x178], R94 ;  /* 0x0001785e01007387 */ /* 0x000fe40000100a00 */
[C---:B------:R-:W-:Y:S02]  /*62010*/  HMMA.1688.F32.TF32 R84, R72.reuse, R26, R232 ;  /* 0x0000001a4854723c */ /* 0x040fe400000810e8 */
[----:B------:R-:W-:Y:S04]  /*62020*/  STL.64 [R1+0x1b0], R88 ;  /* 0x0001b05801007387 */ /* 0x000fe80000100a00 */
[----:B------:R2:W-:Y:S09]  /*62030*/  STL.64 [R1+0x1b8], R90 ;  /* 0x0001b85a01007387 */ /* 0x0005f20000100a00 */
[----:B------:R-:W-:Y:S01]  /*62040*/  STL.64 [R1+0x290], R68 ;  /* 0x0002904401007387 */ /* 0x000fe20000100a00 */
[C---:B--2---:R-:W-:Y:S03]  /*62050*/  HMMA.1688.F32.TF32 R88, R72.reuse, R30, R228 ;  /* 0x0000001e4858723c */ /* 0x044fe600000810e4 */
[----:B------:R2:W-:Y:S05]  /*62060*/  STL.64 [R1+0x298], R70 ;  /* 0x0002984601007387 */ /* 0x0005ea0000100a00 */
[C---:B--2---:R-:W-:Y:S01]  /*62070*/  HMMA.1688.F32.TF32 R68, R72.reuse, R34, R76 ;  /* 0x000000224844723c */ /* 0x044fe2000008104c */
[----:B------:R-:W-:Y:S04]  /*62080*/  STL.64 [R1+0x2b0], R84 ;  /* 0x0002b05401007387 */ /* 0x000fe80000100a00 */
[----:B------:R2:W-:Y:S10]  /*62090*/  STL.64 [R1+0x2b8], R86 ;  /* 0x0002b85601007387 */ /* 0x0005f40000100a00 */
[----:B------:R-:W-:Y:S01]  /*620a0*/  STL.64 [R1+0x3f0], R88 ;  /* 0x0003f05801007387 */ /* 0x000fe20000100a00 */
[C---:B------:R-:W-:Y:S03]  /*620b0*/  HMMA.1688.F32.TF32 R76, R72.reuse, R42, R236 ;  /* 0x0000002a484c723c */ /* 0x040fe600000810ec */
[----:B------:R-:W-:Y:S05]  /*620c0*/  STL.64 [R1+0x3f8], R90 ;  /* 0x0003f85a01007387 */ /* 0x000fea0000100a00 */
[C---:B--2---:R-:W-:Y:S01]  /*620d0*/  HMMA.1688.F32.TF32 R84, R72.reuse, R38, R248 ;  /* 0x000000264854723c */ /* 0x044fe200000810f8 */
[----:B------:R-:W-:Y:S04]  /*620e0*/  STL.64 [R1+0xdb0], R68 ;  /* 0x000db04401007387 */ /* 0x000fe80000100a00 */
[----:B------:R2:W-:Y:S03]  /*620f0*/  STL.64 [R1+0xdb8], R70 ;  /* 0x000db84601007387 */ /* 0x0005e60000100a00 */
[C---:B--2---:R-:W-:Y:S11]  /*62100*/  HMMA.1688.F32.TF32 R68, R72.reuse, R46, R244 ;  /* 0x0000002e4844723c */ /* 0x044ff600000810f4 */
[----:B------:R-:W-:Y:S04]  /*62110*/  @!UPT UIADD3 URZ, URZ, URZ, URZ ;  /* 0x0000003f3f3ff290 */ /* 0x000fe8000fffe03f */
[----:B------:R-:W-:Y:S04]  /*62120*/  STL.64 [R1+0xe30], R84 ;  /* 0x000e305401007387 */ /* 0x000fe80000100a00 */
[----:B------:R-:W-:Y:S04]  /*62130*/  STL.64 [R1+0xe38], R86 ;  /* 0x000e385601007387 */ /* 0x000fe80000100a00 */
[----:B------:R-:W2:Y:S04]  /*62140*/  LDL.LU R248, [R1+0x600] ;  /* 0x0006000001f87983 */ /* 0x000ea80000300800 */
[----:B------:R3:W-:Y:S04]  /*62150*/  STL.64 [R1+0xe80], R76 ;  /* 0x000e804c01007387 */ /* 0x0007e80000100a00 */
        /* <DEDUP_REMOVED lines=58> */
[----:B---3--:R-:W3:Y:S04]  /*62500*/  LDL.LU R76, [R1] ;  /* 0x00000000014c7983 */ /* 0x008ee80000300800 */
[----:B------:R-:W3:Y:S04]  /*62510*/  LDL.LU R77, [R1+0x4] ;  /* 0x00000400014d7983 */ /* 0x000ee80000300800 */
[----:B----4-:R-:W3:Y:S04]  /*62520*/  LDL.LU R78, [R1+0x8] ;  /* 0x00000800014e7983 */ /* 0x010ee80000300800 */
        /* <DEDUP_REMOVED lines=25> */
[C---:B-1----:R-:W-:Y:S08]  /*626c0*/  HMMA.1688.F32.TF32 R68, R72.reuse, R54, R136 ;  /* 0x000000364844723c */ /* 0x042ff00000081088 */
[C---:B--2---:R-:W-:Y:S08]  /*626d0*/  HMMA.1688.F32.TF32 R140, R72.reuse, R50, R140 ;  /* 0x00000032488c723c */ /* 0x044ff0000008108c */
[C---:B------:R-:W-:Y:S08]  /*626e0*/  HMMA.1688.F32.TF32 R128, R72.reuse, R62, R128 ;  /* 0x0000003e4880723c */ /* 0x040ff00000081080 */
[C---:B------:R-:W-:Y:S07]  /*626f0*/  HMMA.1688.F32.TF32 R132, R72.reuse, R58, R132 ;  /* 0x0000003a4884723c */ /* 0x040fee0000081084 */
[----:B------:R-:W-:Y:S04]  /*62700*/  STL.64 [R1+0x1200], R140 ;  /* 0x0012008c01007387 */ /* 0x000fe80000100a00 */
[----:B------:R-:W-:Y:S04]  /*62710*/  STL.64 [R1+0x1208], R142 ;  /* 0x0012088e01007387 */ /* 0x000fe80000100a00 */
[----:B------:R-:W-:Y:S04]  /*62720*/  STL.64 [R1+0x11f0], R68 ;  /* 0x0011f04401007387 */ /* 0x000fe80000100a00 */
[----:B------:R1:W-:Y:S02]  /*62730*/  STL.64 [R1+0x11f8], R70 ;  /* 0x0011f84601007387 */ /* 0x0003e40000100a00 */
[----:B-1----:R-:W-:Y:S02]  /*62740*/  HMMA.1688.F32.TF32 R68, R72, R66, R88 ;  /* 0x000000424844723c */ /* 0x002fe40000081058 */
[----:B------:R-:W-:Y:S04]  /*62750*/  STL.64 [R1+0x11e0], R132 ;  /* 0x0011e08401007387 */ /* 0x000fe80000100a00 */
[----:B------:R-:W-:Y:S02]  /*62760*/  STL.64 [R1+0x11e8], R134 ;  /* 0x0011e88601007387 */ /* 0x000fe40000100a00 */
[C---:B---3--:R-:W-:Y:S02]  /*62770*/  HMMA.1688.F32.TF32 R76, R80.reuse, R6, R76 ;  /* 0x00000006504c723c */ /* 0x048fe4000008104c */
[----:B------:R-:W-:Y:S04]  /*62780*/  STL.64 [R1+0x11d0], R128 ;  /* 0x0011d08001007387 */ /* 0x000fe80000100a00 */
[----:B------:R-:W-:Y:S02]  /*62790*/  STL.64 [R1+0x11d8], R130 ;  /* 0x0011d88201007387 */ /* 0x000fe40000100a00 */
[C---:B----4-:R-:W-:Y:S02]  /*627a0*/  HMMA.1688.F32.TF32 R72, R80.reuse, R10, R124 ;  /* 0x0000000a5048723c */ /* 0x050fe4000008107c */
[----:B------:R-:W-:Y:S04]  /*627b0*/  LDS R88, [R3+0x1c480] ;  /* 0x01c4800003587984 */ /* 0x000fe80000000800 */
[----:B------:R-:W-:Y:S02]  /*627c0*/  LDS R90, [R3+0x1e480] ;  /* 0x01e48000035a7984 */ /* 0x000fe40000000800 */
[C---:B------:R-:W-:Y:S02]  /*627d0*/  HMMA.1688.F32.TF32 R236, R80.reuse, R14, R236 ;  /* 0x0000000e50ec723c */ /* 0x040fe400000810ec */
        /* <DEDUP_REMOVED lines=9> */
[C---:B-1----:R-:W-:Y:S03]  /*62870*/  HMMA.1688.F32.TF32 R76, R80.reuse, R22, R116 ;  /* 0x00000016504c723c */ /* 0x042fe60000081074 */
[----:B------:R-:W-:Y:S04]  /*62880*/  STL.64 [R1+0x3008], R236 ;  /* 0x003008ec01007387 */ /* 0x000fe80000100a00 */
[----:B------:R-:W-:Y:S01]  /*62890*/  STL.64 [R1+0x3000], R238 ;  /* 0x003000ee01007387 */ /* 0x000fe20000100a00 */
[C---:B---3--:R-:W-:Y:S03]  /*628a0*/  HMMA.1688.F32.TF32 R72, R80.reuse, R26, R112 ;  /* 0x0000001a5048723c */ /* 0x048fe60000081070 */
[----:B------:R-:W-:Y:S04]  /*628b0*/  STL.64 [R1+0x120], R68 ;  /* 0x0001204401007387 */ /* 0x000fe80000100a00 */
[----:B------:R1:W-:Y:S02]  /*628c0*/  STL.64 [R1+0x128], R70 ;  /* 0x0001284601007387 */ /* 0x0003e40000100a00 */
[C---:B-1----:R-:W-:Y:S06]  /*628d0*/  HMMA.1688.F32.TF32 R68, R80.reuse, R30, R108 ;  /* 0x0000001e5044723c */ /* 0x042fec000008106c */
[----:B------:R-:W-:Y:S04]  /*628e0*/  STL.64 [R1+0x200], R76 ;  /* 0x0002004c01007387 */ /* 0x000fe80000100a00 */
[----:B------:R1:W-:Y:S04]  /*628f0*/  STL.64 [R1+0x208], R78 ;  /* 0x0002084e01007387 */ /* 0x0003e80000100a00 */
[----:B------:R-:W-:Y:S04]  /*62900*/  STL.64 [R1+0x260], R72 ;  /* 0x0002604801007387 */ /* 0x000fe80000100a00 */
[----:B------:R3:W-:Y:S01]  /*62910*/  STL.64 [R1+0x268], R74 ;  /* 0x0002684a01007387 */ /* 0x0007e20000100a00 */
[C---:B-1----:R-:W-:Y:S04]  /*62920*/  HMMA.1688.F32.TF32 R76, R80.reuse, R34, R104 ;  /* 0x00000022504c723c */ /* 0x042fe80000081068 */
[----:B------:R-:W-:Y:S04]  /*62930*/  STL.64 [R1+0x370], R68 ;  /* 0x0003704401007387 */ /* 0x000fe80000100a00 */
[C---:B---3--:R-:W-:Y:S01]  /*62940*/  HMMA.1688.F32.TF32 R72, R80.reuse, R38, R100 ;  /* 0x000000265048723c */ /* 0x048fe20000081064 */
[----:B------:R1:W-:Y:S04]  /*62950*/  STL.64 [R1+0x378], R70 ;  /* 0x0003784601007387 */ /* 0x0003e80000100a00 */
[----:B------:R-:W-:Y:S04]  /*62960*/  LDS R100, [R3+0x1c500] ;  /* 0x01c5000003647984 */ /* 0x000fe80000000800 */
[----:B------:R-:W-:Y:S01]  /*62970*/  LDS R102, [R3+0x1e500] ;  /* 0x01e5000003667984 */ /* 0x000fe20000000800 */
[C---:B-1----:R-:W-:Y:S05]  /*62980*/  HMMA.1688.F32.TF32 R68, R80.reuse, R42, R96 ;  /* 0x0000002a5044723c */ /* 0x042fea0000081060 */
[----:B------:R-:W-:Y:S04]  /*62990*/  STL.64 [R1+0x450], R76 ;  /* 0x0004504c01007387 */ /* 0x000fe80000100a00 */
[----:B------:R1:W-:Y:S04]  /*629a0*/  STL.64 [R1+0x458], R78 ;  /* 0x0004584e01007387 */ /* 0x0003e80000100a00 */
[----:B------:R-:W-:Y:S04]  /*629b0*/  STL.64 [R1+0xde0], R72 ;  /* 0x000de04801007387 */ /* 0x000fe80000100a00 */
[----:B------:R3:W-:Y:S01]  /*629c0*/  STL.64 [R1+0xde8], R74 ;  /* 0x000de84a01007387 */ /* 0x0007e20000100a00 */
[C---:B-1----:R-:W-:Y:S03]  /*629d0*/  HMMA.1688.F32.TF32 R76, R80.reuse, R46, R92 ;  /* 0x0000002e504c723c */ /* 0x042fe6000008105c */
[----:B------:R-:W-:Y:S04]  /*629e0*/  LDS R101, [R240+0x1c500] ;  /* 0x01c50000f0657984 */ /* 0x000fe80000000800 */
[----:B------:R-:W1:Y:S01]  /*629f0*/  LDS R103, [R240+0x1e500] ;  /* 0x01e50000f0677984 */ /* 0x000e620000000800 */
[C---:B---3--:R-:W-:Y:S03]  /*62a00*/  HMMA.1688.F32.TF32 R72, R80.reuse, R50, R84 ;  /* 0x000000325048723c */ /* 0x048fe60000081054 */
[----:B------:R-:W-:Y:S04]  /*62a10*/  STL.64 [R1+0xe00], R68 ;  /* 0x000e004401007387 */ /* 0x000fe80000100a00 */
[----:B------:R3:W-:Y:S02]  /*62a20*/  STL.64 [R1+0xe08], R70 ;  /* 0x000e084601007387 */ /* 0x0007e40000100a00 */
[C---:B---3--:R-:W-:Y:S06]  /*62a30*/  HMMA.1688.F32.TF32 R68, R80.reuse, R54, R232 ;  /* 0x000000365044723c */ /* 0x048fec00000810e8 */
[----:B------:R-:W-:Y:S04]  /*62a40*/  STL.64 [R1+0xe50], R76 ;  /* 0x000e504c01007387 */ /* 0x000fe80000100a00 */
[----:B------:R3:W-:Y:S04]  /*62a50*/  STL.64 [R1+0xe58], R78 ;  /* 0x000e584e01007387 */ /* 0x0007e80000100a00 */
[----:B------:R-:W-:Y:S04]  /*62a60*/  STL.64 [R1+0x11b0], R72 ;  /* 0x0011b04801007387 */ /* 0x000fe80000100a00 */
[----:B------:R4:W-:Y:S01]  /*62a70*/  STL.64 [R1+0x11b8], R74 ;  /* 0x0011b84a01007387 */ /* 0x0009e20000100a00 */
[C---:B---3--:R-:W-:Y:S04]  /*62a80*/  HMMA.1688.F32.TF32 R76, R80.reuse, R58, R228 ;  /* 0x0000003a504c723c */ /* 0x048fe800000810e4 */
[----:B------:R-:W-:Y:S04]  /*62a90*/  STL.64 [R1+0x11a0], R68 ;  /* 0x0011a04401007387 */ /* 0x000fe80000100a00 */
[C---:B----4-:R-:W-:Y:S01]  /*62aa0*/  HMMA.1688.F32.TF32 R72, R80.reuse, R62, R248 ;  /* 0x0000003e5048723c */ /* 0x050fe200000810f8 */
[----:B------:R3:W-:Y:S07]  /*62ab0*/  STL.64 [R1+0x11a8], R70 ;  /* 0x0011a84601007387 */ /* 0x0007ee0000100a00 */
[----:B---3--:R-:W-:Y:S07]  /*62ac0*/  HMMA.1688.F32.TF32 R68, R80, R66, R244 ;  /* 0x000000425044723c */ /* 0x008fee00000810f4 */
        /* <DEDUP_REMOVED lines=73> */
[----:B------:R-:W1:Y:S01]  /*62f60*/  LDL.LU R247, [R1+0x6ec] ;  /* 0x0006ec0001f77983 */ /* 0x000e620000300800 */
[C---:B--2---:R-:W-:Y:S03]  /*62f70*/  HMMA.1688.F32.TF32 R72, R88.reuse, R26, R132 ;  /* 0x0000001a5848723c */ /* 0x044fe60000081084 */
[----:B------:R-:W-:Y:S04]  /*62f80*/  LDS R132, [R3+0x1c600] ;  /* 0x01c6000003847984 */ /* 0x000fe80000000800 */
[----:B------:R-:W-:Y:S04]  /*62f90*/  LDS R134, [R3+0x1e600] ;  /* 0x01e6000003867984 */ /* 0x000fe80000000800 */
[----:B------:R-:W-:Y:S04]  /*62fa0*/  LDS R133, [R240+0x1c600] ;  /* 0x01c60000f0857984 */ /* 0x000fe80000000800 */
[----:B------:R-:W-:Y:S01]  /*62fb0*/  LDS R135, [R240+0x1e600] ;  /* 0x01e60000f0877984 */ /* 0x000fe20000000800 */
[C---:B---3--:R-:W-:Y:S08]  /*62fc0*/  HMMA.1688.F32.TF32 R228, R88.reuse, R18, R228 ;  /* 0x0000001258e4723c */ /* 0x048ff000000810e4 */
[C---:B----4-:R-:W-:Y:S08]  /*62fd0*/  HMMA.1688.F32.TF32 R84, R88.reuse, R6, R84 ;  /* 0x000000065854723c */ /* 0x050ff00000081054 */
[C---:B------:R-:W-:Y:S08]  /*62fe0*/  HMMA.1688.F32.TF32 R80, R88.reuse, R10, R140 ;  /* 0x0000000a5850723c */ /* 0x040ff0000008108c */
[C---:B------:R-:W-:Y:S07]  /*62ff0*/  HMMA.1688.F32.TF32 R232, R88.reuse, R14, R232 ;  /* 0x0000000e58e8723c */ /* 0x040fee00000810e8 */
[----:B------:R-:W-:Y:S01]  /*63000*/  STL.64 [R1+0x3018], R84 ;  /* 0x0030185401007387 */ /* 0x000fe20000100a00 */
[C---:B------:R-:W-:Y:S03]  /*63010*/  HMMA.1688.F32.TF32 R76, R88.reuse, R22, R136 ;  /* 0x00000016584c723c */ /* 0x040fe60000081088 */
[----:B------:R-:W-:Y:S05]  /*63020*/  STL.64 [R1+0x3010], R86 ;  /* 0x0030105601007387 */ /* 0x000fea0000100a00 */
        /* <DEDUP_REMOVED lines=15> */
[C---:B--2---:R-:W-:Y:S01]  /*63120*/  HMMA.1688.F32.TF32 R68, R88.reuse, R42, R116 ;  /* 0x0000002a5844723c */ /* 0x044fe20000081074 */
[----:B------:R-:W-:Y:S04]  /*63130*/  LDS R116, [R3+0x1c580] ;  /* 0x01c5800003747984 */ /* 0x000fe80000000800 */
        /* <DEDUP_REMOVED lines=10> */
[----:B------:R-:W3:Y:S01]  /*631e0*/  LDS R119, [R240+0x1e580] ;  /* 0x01e58000f0777984 */ /* 0x000ee20000000800 */
        /* <DEDUP_REMOVED lines=9> */
[----:B--2---:R-:W-:Y:S07]  /*63280*/  HMMA.1688.F32.TF32 R68, R88, R66, R248 ;  /* 0x000000425844723c */ /* 0x004fee00000810f8 */
[----:B------:R-:W-:Y:S04]  /*63290*/  STL.64 [R1+0x10e0], R76 ;  /* 0x0010e04c01007387 */ /* 0x000fe80000100a00 */
[----:B------:R-:W-:Y:S01]  /*632a0*/  STL.64 [R1+0x10e8], R78 ;  /* 0x0010e84e01007387 */ /* 0x000fe20000100a00 */
[C---:B-1----:R-:W-:Y:S03]  /*632b0*/  HMMA.1688.F32.TF32 R96, R100.reuse, R6, R244 ;  /* 0x000000066460723c */ /* 0x042fe600000810f4 */
[----:B------:R-:W-:Y:S04]  /*632c0*/  STL.64 [R1+0x10d0], R72 ;  /* 0x0010d04801007387 */ /* 0x000fe80000100a00 */
[----:B------:R1:W-:Y:S04]  /*632d0*/  STL.64 [R1+0x10d8], R74 ;  /* 0x0010d84a01007387 */ /* 0x0003e80000100a00 */
[----:B------:R-:W-:Y:S04]  /*632e0*/  STL.64 [R1+0x10c0], R68 ;  /* 0x0010c04401007387 */ /* 0x000fe80000100a00 */
[----:B------:R2:W-:Y:S04]  /*632f0*/  STL.64 [R1+0x10c8], R70 ;  /* 0x0010c84601007387 */ /* 0x0005e80000100a00 */
        /* <DEDUP_REMOVED lines=96> */
[C---:B---3--:R-:W-:Y:S08]  /*63900*/  HMMA.1688.F32.TF32 R220, R100.reuse, R14, R184 ;  /* 0x0000000e64dc723c */ /* 0x048ff000000810b8 */
[C---:B----4-:R-:W-:Y:S08]  /*63910*/  HMMA.1688.F32.TF32 R88, R100.reuse, R10, R188 ;  /* 0x0000000a6458723c */ /* 0x050ff000000810bc */
[C---:B------:R-:W-:Y:S11]  /*63920*/  HMMA.1688.F32.TF32 R68, R100.reuse, R30, R172 ;  /* 0x0000001e6444723c */ /* 0x040ff600000810ac */
[----:B------:R-:W-:Y:S04]  /*63930*/  @!UPT UIADD3 URZ, URZ, URZ, URZ ;  /* 0x0000003f3f3ff290 */ /* 0x000fe8000fffe03f */
        /* <DEDUP_REMOVED lines=32> */
[----:B------:R-:W-:Y:S04]  /*63b40*/  STL.64 [R1+0x1010], R72 ;  /* 0x0010104801007387 */ /* 0x000fe80000100a00 */
[----:B------:R-:W-:Y:S04]  /*63b50*/  STL.64 [R1+0x1018], R74 ;  /* 0x0010184a01007387 */ /* 0x000fe80000100a00 */
[----:B------:R-:W-:Y:S04]  /*63b60*/  STL.64 [R1+0xff0], R68 ;  /* 0x000ff04401007387 */ /* 0x000fe80000100a00 */
[----:B------:R1:W-:Y:S02]  /*63b70*/  STL.64 [R1+0xff8], R70 ;  /* 0x000ff84601007387 */ /* 0x0003e40000100a00 */
[C---:B-1----:R-:W-:Y:S08]  /*63b80*/  HMMA.1688.F32.TF32 R68, R116.reuse, R22, R124 ;  /* 0x000000167444723c */ /* 0x042ff0000008107c */
[C---:B------:R-:W-:Y:S08]  /*63b90*/  HMMA.1688.F32.TF32 R76, R116.reuse, R26, R120 ;  /* 0x0000001a744c723c */ /* 0x040ff00000081078 */
[C---:B------:R-:W-:Y:S07]  /*63ba0*/  HMMA.1688.F32.TF32 R72, R116.reuse, R30, R248 ;  /* 0x0000001e7448723c */ /* 0x040fee00000810f8 */
[----:B------:R-:W-:Y:S04]  /*63bb0*/  STL.64 [R1+0x50], R68 ;  /* 0x0000504401007387 */ /* 0x000fe80000100a00 */
[----:B------:R1:W-:Y:S02]  /*63bc0*/  STL.64 [R1+0x58], R70 ;  /* 0x0000584601007387 */ /* 0x0003e40000100a00 */
[----:B-1----:R-:W-:Y:S02]  /*63bd0*/  HMMA.1688.F32.TF32 R68, R116, R34, R244 ;  /* 0x000000227444723c */ /* 0x002fe400000810f4 */
        /* <DEDUP_REMOVED lines=102> */
[C---:B---3--:R-:W-:Y:S11]  /*64240*/  HMMA.1688.F32.TF32 R76, R116.reuse, R46, R196 ;  /* 0x0000002e744c723c */ /* 0x048ff600000810c4 */
        /* <DEDUP_REMOVED lines=14> */
[C---:B----4-:R-:W-:Y:S08]  /*64330*/  HMMA.1688.F32.TF32 R72, R116.reuse, R62, R180 ;  /* 0x0000003e7448723c */ /* 0x050ff000000810b4 */
[----:B-1----:R-:W-:Y:S03]  /*64340*/  HMMA.1688.F32.TF32 R68, R116, R66, R176 ;  /* 0x000000427444723c */ /* 0x002fe600000810b0 */
[----:B------:R-:W-:Y:S04]  /*64350*/  STL.64 [R1+0xf40], R76 ;  /* 0x000f404c01007387 */ /* 0x000fe80000100a00 */
[----:B------:R-:W-:Y:S08]  /*64360*/  STL.64 [R1+0xf48], R78 ;  /* 0x000f484e01007387 */ /* 0x000ff00000100a00 */
[----:B------:R-:W-:Y:S04]  /*64370*/  STL.64 [R1+0xf20], R72 ;  /* 0x000f204801007387 */ /* 0x000fe80000100a00 */
[----:B------:R-:W-:Y:S04]  /*64380*/  STL.64 [R1+0xf28], R74 ;  /* 0x000f284a01007387 */ /* 0x000fe80000100a00 */
[----:B------:R-:W-:Y:S04]  /*64390*/  STL.64 [R1+0xef0], R68 ;  /* 0x000ef04401007387 */ /* 0x000fe80000100a00 */
[----:B------:R1:W-:Y:S02]  /*643a0*/  STL.64 [R1+0xef8], R70 ;  /* 0x000ef84601007387 */ /* 0x0003e40000100a00 */
[C---:B-1----:R-:W-:Y:S02]  /*643b0*/  HMMA.1688.F32.TF32 R68, R132.reuse, R22, R168 ;  /* 0x000000168444723c */ /* 0x042fe400000810a8 */
[----:B------:R-:W-:Y:S04]  /*643c0*/  LDS R168, [R3+0x1c700] ;  /* 0x01c7000003a87984 */ /* 0x000fe80000000800 */
[----:B------:R-:W-:Y:S02]  /*643d0*/  LDS R170, [R3+0x1e700] ;  /* 0x01e7000003aa7984 */ /* 0x000fe40000000800 */
[C---:B------:R-:W-:Y:S02]  /*643e0*/  HMMA.1688.F32.TF32 R76, R132.reuse, R26, R164 ;  /* 0x0000001a844c723c */ /* 0x040fe400000810a4 */
[----:B------:R-:W-:Y:S04]  /*643f0*/  LDS R169, [R240+0x1c700] ;  /* 0x01c70000f0a97984 */ /* 0x000fe80000000800 */
[----:B------:R-:W-:Y:S02]  /*64400*/  LDS R171, [R240+0x1e700] ;  /* 0x01e70000f0ab7984 */ /* 0x000fe40000000800 */
[C---:B------:R-:W-:Y:S07]  /*64410*/  HMMA.1688.F32.TF32 R72, R132.reuse, R30, R160 ;  /* 0x0000001e8448723c */ /* 0x040fee00000810a0 */
[----:B------:R-:W-:Y:S04]  /*64420*/  STL.64 [R1+0x30], R68 ;  /* 0x0000304401007387 */ /* 0x000fe80000100a00 */
[----:B------:R1:W-:Y:S02]  /*64430*/  STL.64 [R1+0x38], R70 ;  /* 0x0000384601007387 */ /* 0x0003e40000100a00 */
[----:B-1----:R-:W-:Y:S02]  /*64440*/  HMMA.1688.F32.TF32 R68, R132, R34, R144 ;  /* 0x000000228444723c */ /* 0x002fe40000081090 */
        /* <DEDUP_REMOVED lines=8> */
[----:B------:R1:W-:Y:S01]  /*644d0*/  STL.64 [R1+0xc8], R70 ;  /* 0x0000c84601007387 */ /* 0x0003e20000100a00 */
[----:B------:R-:W-:Y:S03]  /*644e0*/  HMMA.1688.F32.TF32 R104, R116, R14, R104 ;  /* 0x0000000e7468723c */ /* 0x000fe60000081068 */
        /* <DEDUP_REMOVED lines=14> */
[C---:B---3--:R-:W-:Y:S03]  /*645d0*/  HMMA.1688.F32.TF32 R72, R132.reuse, R58, R248 ;  /* 0x0000003a8448723c */ /* 0x048fe600000810f8 */
[----:B------:R1:W-:Y:S05]  /*645e0*/  STL.64 [R1+0x898], R70 ;  /* 0x0008984601007387 */ /* 0x0003ea0000100a00 */
[----:B-1----:R-:W-:Y:S06]  /*645f0*/  HMMA.1688.F32.TF32 R68, R132, R62, R244 ;  /* 0x0000003e8444723c */ /* 0x002fec00000810f4 */
        /* <DEDUP_REMOVED lines=60> */
[----:B----4-:R-:W4:Y:S04]  /*649c0*/  LDL.LU R70, [R1+0xcf8] ;  /* 0x000cf80001467983 */ /* 0x010f280000300800 */
        /* <DEDUP_REMOVED lines=58> */
[----:B--2---:R-:W-:Y:S01]  /*64d70*/  HMMA.1688.F32.TF32 R80, R132, R66, R164 ;  /* 0x000000428450723c */ /* 0x004fe200000810a4 */
[----:B------:R-:W-:Y:S04]  /*64d80*/  LDS R166, [R3+0x1e780] ;  /* 0x01e7800003a67984 */ /* 0x000fe80000000800 */
[----:B------:R-:W-:Y:S04]  /*64d90*/  LDS R164, [R3+0x1c780] ;  /* 0x01c7800003a47984 */ /* 0x000fe80000000800 */
[----:B------:R-:W-:Y:S04]  /*64da0*/  LDS R167, [R240+0x1e780] ;  /* 0x01e78000f0a77984 */ /* 0x000fe80000000800 */
[----:B------:R-:W1:Y:S01]  /*64db0*/  LDS R165, [R240+0x1c780] ;  /* 0x01c78000f0a57984 */ /* 0x000e620000000800 */
[C---:B---3--:R-:W-:Y:S08]  /*64dc0*/  HMMA.1688.F32.TF32 R132, R144.reuse, R10, R84 ;  /* 0x0000000a9084723c */ /* 0x048ff00000081054 */
[C---:B------:R-:W-:Y:S08]  /*64dd0*/  HMMA.1688.F32.TF32 R84, R144.reuse, R22, R236 ;  /* 0x000000169054723c */ /* 0x040ff000000810ec */
[C---:B----4-:R-:W-:Y:S01]  /*64de0*/  HMMA.1688.F32.TF32 R72, R144.reuse, R26, R72 ;  /* 0x0000001a9048723c */ /* 0x050fe20000081048 */
[----:B------:R-:W-:Y:S04]  /*64df0*/  STL.64 [R1+0xb40], R80 ;  /* 0x000b405001007387 */ /* 0x000fe80000100a00 */
[----:B------:R2:W-:Y:S10]  /*64e00*/  STL.64 [R1+0xb48], R82 ;  /* 0x000b485201007387 */ /* 0x0005f40000100a00 */
[----:B------:R-:W-:Y:S01]  /*64e10*/  STL.64 [R1+0x10], R84 ;  /* 0x0000105401007387 */ /* 0x000fe20000100a00 */
[C---:B--2---:R-:W-:Y:S03]  /*64e20*/  HMMA.1688.F32.TF32 R80, R144.reuse, R30, R76 ;  /* 0x0000001e9050723c */ /* 0x044fe6000008104c */
[----:B------:R-:W-:Y:S04]  /*64e30*/  STL.64 [R1+0x18], R86 ;  /* 0x0000185601007387 */ /* 0x000fe80000100a00 */
[----:B------:R-:W-:Y:S01]  /*64e40*/  STL.64 [R1], R72 ;  /* 0x0000004801007387 */ /* 0x000fe20000100a00 */
[C---:B------:R-:W-:Y:S03]  /*64e50*/  HMMA.1688.F32.TF32 R76, R144.reuse, R34, R68 ;  /* 0x00000022904c723c */ /* 0x040fe60000081044 */
[----:B------:R2:W-:Y:S05]  /*64e60*/  STL.64 [R1+0x8], R74 ;  /* 0x0000084a01007387 */ /* 0x0005ea0000100a00 */
[C---:B------:R-:W-:Y:S08]  /*64e70*/  HMMA.1688.F32.TF32 R68, R144.reuse, R42, R216 ;  /* 0x0000002a9044723c */ /* 0x040ff000000810d8 */
[C---:B--2---:R-:W-:Y:S01]  /*64e80*/  HMMA.1688.F32.TF32 R72, R144.reuse, R38, R224 ;  /* 0x000000269048723c */ /* 0x044fe200000810e0 */
[----:B------:R-:W-:Y:S04]  /*64e90*/  STL.64 [R1+0xb0], R80 ;  /* 0x0000b05001007387 */ /* 0x000fe80000100a00 */
[----:B------:R-:W-:Y:S04]  /*64ea0*/  STL.64 [R1+0xb8], R82 ;  /* 0x0000b85201007387 */ /* 0x000fe80000100a00 */
[----:B------:R-:W-:Y:S04]  /*64eb0*/  STL.64 [R1+0xa0], R76 ;  /* 0x0000a04c01007387 */ /* 0x000fe80000100a00 */
[----:B------:R2:W-:Y:S10]  /*64ec0*/  STL.64 [R1+0xa8], R78 ;  /* 0x0000a84e01007387 */ /* 0x0005f40000100a00 */
[----:B------:R-:W-:Y:S01]  /*64ed0*/  STL.64 [R1+0x140], R72 ;  /* 0x0001404801007387 */ /* 0x000fe20000100a00 */
[C---:B--2---:R-:W-:Y:S03]  /*64ee0*/  HMMA.1688.F32.TF32 R76, R144.reuse, R46, R212 ;  /* 0x0000002e904c723c */ /* 0x044fe600000810d4 */
[----:B------:R2:W-:Y:S04]  /*64ef0*/  STL.64 [R1+0x148], R74 ;  /* 0x0001484a01007387 */ /* 0x0005e80000100a00 */
[----:B------:R-:W-:Y:S04]  /*64f00*/  STL.64 [R1+0x220], R68 ;  /* 0x0002204401007387 */ /* 0x000fe80000100a00 */
[----:B------:R3:W-:Y:S01]  /*64f10*/  STL.64 [R1+0x228], R70 ;  /* 0x0002284601007387 */ /* 0x0007e20000100a00 */
[C---:B--2---:R-:W-:Y:S08]  /*64f20*/  HMMA.1688.F32.TF32 R72, R144.reuse, R50, R208 ;  /* 0x000000329048723c */ /* 0x044ff000000810d0 */
[C---:B---3--:R-:W-:Y:S03]  /*64f30*/  HMMA.1688.F32.TF32 R68, R144.reuse, R54, R204 ;  /* 0x000000369044723c */ /* 0x048fe600000810cc */
[----:B------:R-:W-:Y:S04]  /*64f40*/  STL.64 [R1+0x250], R76 ;  /* 0x0002504c01007387 */ /* 0x000fe80000100a00 */
[----:B------:R2:W-:Y:S08]  /*64f50*/  STL.64 [R1+0x258], R78 ;  /* 0x0002584e01007387 */ /* 0x0005f00000100a00 */
[----:B------:R-:W-:Y:S01]  /*64f60*/  STL.64 [R1+0xa30], R72 ;  /* 0x000a304801007387 */ /* 0x000fe20000100a00 */
[C---:B--2---:R-:W-:Y:S03]  /*64f70*/  HMMA.1688.F32.TF32 R76, R144.reuse, R58, R200 ;  /* 0x0000003a904c723c */ /* 0x044fe600000810c8 */
[----:B------:R2:W-:Y:S04]  /*64f80*/  STL.64 [R1+0xa38], R74 ;  /* 0x000a384a01007387 */ /* 0x0005e80000100a00 */
[----:B------:R-:W-:Y:S04]  /*64f90*/  STL.64 [R1+0xa40], R68 ;  /* 0x000a404401007387 */ /* 0x000fe80000100a00 */
[----:B------:R3:W-:Y:S01]  /*64fa0*/  STL.64 [R1+0xa48], R70 ;  /* 0x000a484601007387 */ /* 0x0007e20000100a00 */
[C---:B--2---:R-:W-:Y:S08]  /*64fb0*/  HMMA.1688.F32.TF32 R72, R144.reuse, R62, R196 ;  /* 0x0000003e9048723c */ /* 0x044ff000000810c4 */
[----:B---3--:R-:W-:Y:S03]  /*64fc0*/  HMMA.1688.F32.TF32 R68, R144, R66, R192 ;  /* 0x000000429044723c */ /* 0x008fe600000810c0 */
[----:B------:R-:W-:Y:S04]  /*64fd0*/  STL.64 [R1+0xb10], R76 ;  /* 0x000b104c01007387 */ /* 0x000fe80000100a00 */
[----:B------:R-:W-:Y:S08]  /*64fe0*/  STL.64 [R1+0xb18], R78 ;  /* 0x000b184e01007387 */ /* 0x000ff00000100a00 */
        /* <DEDUP_REMOVED lines=9> */
[----:B--2---:R-:W-:Y:S02]  /*65080*/  HMMA.1688.F32.TF32 R68, R168, R42, R172 ;  /* 0x0000002aa844723c */ /* 0x004fe400000810ac */
[----:B------:R2:W-:Y:S01]  /*65090*/  STL.64 [R1+0x80], R76 ;  /* 0x0000804c01007387 */ /* 0x0005e20000100a00 */
[----:B------:R-:W-:-:S03]  /*650a0*/  IMAD.MOV.U32 R184, RZ, RZ, R243 ;  /* 0x000000ffffb87224 */ /* 0x000fc600078e00f3 */
[----:B------:R3:W-:Y:S04]  /*650b0*/  STL.64 [R1+0x88], R78 ;  /* 0x0000884e01007387 */ /* 0x0007e80000100a00 */
[----:B------:R4:W-:Y:S01]  /*650c0*/  STL.64 [R1+0xe0], R72 ;  /* 0x0000e04801007387 */ /* 0x0009e20000100a00 */
[----:B------:R-:W-:-:S03]  /*650d0*/  IMAD.MOV.U32 R185, RZ, RZ, R252 ;  /* 0x000000ffffb97224 */ /* 0x000fc600078e00fc */
[----:B------:R1:W-:Y:S01]  /*650e0*/  STL.64 [R1+0xe8], R74 ;  /* 0x0000e84a01007387 */ /* 0x0003e20000100a00 */
[----:B------:R-:W-:-:S03]  /*650f0*/  MOV R196, R241 ;  /* 0x000000f100c47202 */ /* 0x000fc60000000f00 */
[----:B------:R-:W2:Y:S01]  /*65100*/  LDL.LU R243, [R1+0x30a0] ;  /* 0x0030a00001f37983 */ /* 0x000ea20000300800 */
[----:B------:R-:W-:-:S04]  /*65110*/  IMAD.MOV.U32 R197, RZ, RZ, R2 ;  /* 0x000000ffffc57224 */ /* 0x000fc800078e0002 */
[----:B------:R1:W-:Y:S01]  /*65120*/  STL.64 [R1+0xf0], R68 ;  /* 0x0000f04401007387 */ /* 0x0003e20000100a00 */
[----:B------:R-:W-:-:S03]  /*65130*/  IMAD.MOV.U32 R200, RZ, RZ, R242 ;  /* 0x000000ffffc87224 */ /* 0x000fc600078e00f2 */
[----:B------:R1:W-:Y:S01]  /*65140*/  STL.64 [R1+0xf8], R70 ;  /* 0x0000f84601007387 */ /* 0x0003e20000100a00 */
[----:B------:R-:W-:-:S03]  /*65150*/  IMAD.MOV.U32 R201, RZ, RZ, R0 ;  /* 0x000000ffffc97224 */ /* 0x000fc600078e0000 */
        /* <DEDUP_REMOVED lines=13> */
[----:B------:R-:W-:Y:S08]  /*65230*/  HMMA.1688.F32.TF32 R140, R144, R18, R140 ;  /* 0x00000012908c723c */ /* 0x000ff0000008108c */
[C---:B------:R-:W-:Y:S08]  /*65240*/  HMMA.1688.F32.TF32 R160, R168.reuse, R10, R160 ;  /* 0x0000000aa8a0723c */ /* 0x040ff000000810a0 */
[----:B------:R-:W-:Y:S01]  /*65250*/  HMMA.1688.F32.TF32 R156, R168, R18, R156 ;  /* 0x00000012a89c723c */ /* 0x000fe2000008109c */
[----:B------:R-:W-:Y:S01]  /*65260*/  MOV R3, c[0x0][0x180] ;  /* 0x0000600000037a02 */ /* 0x000fe20000000f00 */
[----:B------:R-:W-:Y:S01]  /*65270*/  BAR.SYNC.DEFER_BLOCKING 0x0 ;  /* 0x0000000000007b1d */ /* 0x000fe20000010000 */
[----:B--2---:R-:W-:Y:S01]  /*65280*/  MOV R219, R242 ;  /* 0x000000f200db7202 */ /* 0x004fe20000000f00 */
[----:B---3--:R-:W-:-:S04]  /*65290*/  IMAD.MOV.U32 R218, RZ, RZ, R0 ;  /* 0x000000ffffda7224 */ /* 0x008fc800078e0000 */
        /* <DEDUP_REMOVED lines=45> */
[----:B------:R-:W-:Y:S01]  /*65570*/  HMMA.1688.F32.TF32 R144, R168, R6, R188 ;  /* 0x00000006a890723c */ /* 0x000fe200000810bc */
[----:B------:R-:W-:Y:S01]  /*65580*/  MOV R186, R53 ;  /* 0x0000003500ba7202 */ /* 0x000fe20000000f00 */
[----:B------:R-:W-:-:S05]  /*65590*/  IMAD.MOV.U32 R187, RZ, RZ, R52 ;  /* 0x000000ffffbb7224 */ /* 0x000fca00078e0034 */
[----:B------:R-:W-:Y:S01]  /*655a0*/  IMAD.MOV.U32 R188, RZ, RZ, R49 ;  /* 0x000000ffffbc7224 */ /* 0x000fe200078e0031 */
[----:B------:R-:W-:Y:S01]  /*655b0*/  MOV R189, R48 ;  /* 0x0000003000bd7202 */ /* 0x000fe20000000f00 */
[----:B------:R-:W-:Y:S02]  /*655c0*/  IMAD.MOV.U32 R190, RZ, RZ, R45 ;  /* 0x000000ffffbe7224 */ /* 0x000fe400078e002d */
        /* <DEDUP_REMOVED lines=8> */
[----:B------:R-:W-:-:S02]  /*65650*/  IMAD.MOV.U32 R178, RZ, RZ, R13 ;  /* 0x000000ffffb27224 */ /* 0x000fc400078e000d */
[----:B--2---:R-:W-:Y:S02]  /*65660*/  IMAD.MOV.U32 R71, RZ, RZ, R0 ;  /* 0x000000ffff477224 */ /* 0x004fe400078e0000 */
[----:B---3--:R-:W-:Y:S02]  /*65670*/  IMAD.MOV.U32 R70, RZ, RZ, R242 ;  /* 0x000000ffff467224 */ /* 0x008fe400078e00f2 */
[----:B------:R-:W2:Y:S04]  /*65680*/  LDL.LU R242, [R1+0x3080] ;  /* 0x0030800001f27983 */ /* 0x000ea80000300800 */
[----:B------:R-:W3:Y:S04]  /*65690*/  LDL.LU R0, [R1+0x307c] ;  /* 0x00307c0001007983 */ /* 0x000ee80000300800 */
[----:B------:R-:W2:Y:S01]  /*656a0*/  LDL.LU R2, [R1+0x3078] ;  /* 0x0030780001027983 */ /* 0x000ea20000300800 */
[C---:B----4-:R-:W-:Y:S08]  /*656b0*/  HMMA.1688.F32.TF32 R96, R168.reuse, R50, R232 ;  /* 0x00000032a860723c */ /* 0x050ff000000810e8 */
        /* <DEDUP_REMOVED lines=10> */
[----:B------:R-:W-:Y:S01]  /*65760*/  STL.64 [R1+0xa20], R80 ;  /* 0x000a205001007387 */ /* 0x000fe20000100a00 */
[----:B------:R-:W-:-:S03]  /*65770*/  IMAD.MOV.U32 R172, RZ, RZ, R9 ;  /* 0x000000ffffac7224 */ /* 0x000fc600078e0009 */
[----:B------:R1:W-:Y:S01]  /*65780*/  STL.64 [R1+0xa28], R82 ;  /* 0x000a285201007387 */ /* 0x0003e20000100a00 */
[----:B------:R-:W-:Y:S02]  /*65790*/  IMAD.MOV.U32 R173, RZ, RZ, R8 ;  /* 0x000000ffffad7224 */ /* 0x000fe400078e0008 */
[----:B------:R-:W-:Y:S08]  /*657a0*/  HMMA.1688.F32.TF32 R8, R164, R10, R72 ;  /* 0x0000000aa408723c */ /* 0x000ff00000081048 */
[----:B-1----:R-:W-:Y:S08]  /*657b0*/  HMMA.1688.F32.TF32 R80, R168, R66, R236 ;  /* 0x00000042a850723c */ /* 0x002ff000000810ec */
[C---:B------:R-:W-:Y:S08]  /*657c0*/  HMMA.1688.F32.TF32 R72, R164.reuse, R50, R188 ;  /* 0x00000032a448723c */ /* 0x040ff000000810bc */
[C---:B------:R-:W-:Y:S08]  /*657d0*/  HMMA.1688.F32.TF32 R48, R164.reuse, R54, R184 ;  /* 0x00000036a430723c */ /* 0x040ff000000810b8 */
[C---:B------:R-:W-:Y:S01]  /*657e0*/  HMMA.1688.F32.TF32 R52, R164.reuse, R58, R180 ;  /* 0x0000003aa434723c */ /* 0x040fe200000810b4 */
[----:B------:R-:W-:Y:S01]  /*657f0*/  MOV R174, R5 ;  /* 0x0000000500ae7202 */ /* 0x000fe20000000f00 */
[----:B------:R-:W-:Y:S01]  /*65800*/  IMAD.MOV.U32 R175, RZ, RZ, R4 ;  /* 0x000000ffffaf7224 */ /* 0x000fe200078e0004 */
[----:B------:R-:W-:Y:S04]  /*65810*/  STL.64 [R1+0xa10], R84 ;  /* 0x000a105401007387 */ /* 0x000fe80000100a00 */
[----:B------:R-:W-:Y:S01]  /*65820*/  STL.64 [R1+0xa18], R86 ;  /* 0x000a185601007387 */ /* 0x000fe20000100a00 */
[C---:B------:R-:W-:Y:S03]  /*65830*/  HMMA.1688.F32.TF32 R4, R164.reuse, R6, R208 ;  /* 0x00000006a404723c */ /* 0x040fe600000810d0 */
[----:B------:R-:W4:Y:S04]  /*65840*/  LDL R209, [R1+0x15ec] ;  /* 0x0015ec0001d17983 */ /* 0x000f280000100800 */
[----:B------:R-:W-:Y:S01]  /*65850*/  STL.64 [R1+0x9e0], R80 ;  /* 0x0009e05001007387 */ /* 0x000fe20000100a00 */
[C---:B------:R-:W-:Y:S03]  /*65860*/  HMMA.1688.F32.TF32 R16, R164.reuse, R18, R68 ;  /* 0x00000012a410723c */ /* 0x040fe60000081044 */
[----:B------:R-:W-:Y:S04]  /*65870*/  STL.64 [R1+0x9e8], R82 ;  /* 0x0009e85201007387 */ /* 0x000fe80000100a00 */
[----:B------:R-:W3:Y:S04]  /*65880*/  LDL.LU R65, [R1+0x29d4] ;  /* 0x0029d40001417983 */ /* 0x000ee80000300800 */
[----:B------:R-:W3:Y:S04]  /*65890*/  LDL.LU R68, [R1+0x29d0] ;  /* 0x0029d00001447983 */ /* 0x000ee80000300800 */
[----:B------:R-:W-:Y:S04]  /*658a0*/  STL.64 [R1+0x9d0], R72 ;  /* 0x0009d04801007387 */ /* 0x000fe80000100a00 */
[----:B------:R-:W-:Y:S04]  /*658b0*/  STL.64 [R1+0x9d8], R74 ;  /* 0x0009d84a01007387 */ /* 0x000fe80000100a00 */
[----:B------:R-:W3:Y:S04]  /*658c0*/  LDL.LU R61, [R1+0x29dc] ;  /* 0x0029dc00013d7983 */ /* 0x000ee80000300800 */
[----:B------:R-:W-:Y:S04]  /*658d0*/  STL.64 [R1+0x970], R48 ;  /* 0x0009703001007387 */ /* 0x000fe80000100a00 */
[----:B------:R1:W-:Y:S04]  /*658e0*/  STL.64 [R1+0x978], R50 ;  /* 0x0009783201007387 */ /* 0x0003e80000100a00 */
[----:B------:R-:W3:Y:S04]  /*658f0*/  LDL.LU R56, [R1+0x29e4] ;  /* 0x0029e40001387983 */ /* 0x000ee80000300800 */
[----:B------:R-:W-:Y:S01]  /*65900*/  STL.64 [R1+0x930], R52 ;  /* 0x0009303401007387 */ /* 0x000fe20000100a00 */
[C---:B-1----:R-:W-:Y:S03]  /*65910*/  HMMA.1688.F32.TF32 R48, R164.reuse, R62, R176 ;  /* 0x0000003ea430723c */ /* 0x042fe600000810b0 */
[----:B------:R1:W-:Y:S04]  /*65920*/  STL.64 [R1+0x938], R54 ;  /* 0x0009383601007387 */ /* 0x0003e80000100a00 */
[----:B------:R-:W3:Y:S04]  /*65930*/  LDL.LU R64, [R1+0x29d8] ;  /* 0x0029d80001407983 */ /* 0x000ee80000300800 */
[----:B------:R-:W3:Y:S01]  /*65940*/  LDL.LU R60, [R1+0x29e0] ;  /* 0x0029e000013c7983 */ /* 0x000ee20000300800 */
[----:B-1----:R-:W-:Y:S11]  /*65950*/  HMMA.1688.F32.TF32 R52, R164, R66, R172 ;  /* 0x00000042a434723c */ /* 0x002ff600000810ac */
[----:B------:R-:W-:Y:S04]  /*65960*/  STL.64 [R1+0x920], R48 ;  /* 0x0009203001007387 */ /* 0x000fe80000100a00 */
[----:B------:R-:W-:Y:S08]  /*65970*/  STL.64 [R1+0x928], R50 ;  /* 0x0009283201007387 */ /* 0x000ff00000100a00 */
[----:B------:R-:W-:Y:S04]  /*65980*/  STL.64 [R1+0x880], R52 ;  /* 0x0008803401007387 */ /* 0x000fe80000100a00 */
[----:B------:R1:W-:Y:S04]  /*65990*/  STL.64 [R1+0x888], R54 ;  /* 0x0008883601007387 */ /* 0x0003e80000100a00 */
[----:B------:R-:W3:Y:S04]  /*659a0*/  LDL.LU R58, [R1+0x29ec] ;  /* 0x0029ec00013a7983 */ /* 0x000ee80000300800 */
[----:B-1----:R-:W3:Y:S04]  /*659b0*/  LDL.LU R55, [R1+0x29f4] ;  /* 0x0029f40001377983 */ /* 0x002ee80000300800 */
[----:B------:R-:W3:Y:S04]  /*659c0*/  LDL.LU R59, [R1+0x29e8] ;  /* 0x0029e800013b7983 */ /* 0x000ee80000300800 */
[----:B------:R-:W3:Y:S04]  /*659d0*/  LDL.LU R57, [R1+0x29f0] ;  /* 0x0029f00001397983 */ /* 0x000ee80000300800 */
[----:B------:R-:W3:Y:S04]  /*659e0*/  LDL.LU R54, [R1+0x29f8] ;  /* 0x0029f80001367983 */ /* 0x000ee80000300800 */
[----:B------:R-:W3:Y:S04]  /*659f0*/  LDL.LU R53, [R1+0x29fc] ;  /* 0x0029fc0001357983 */ /* 0x000ee80000300800 */
[----:B------:R-:W3:Y:S04]  /*65a00*/  LDL.LU R52, [R1+0x2a00] ;  /* 0x002a000001347983 */ /* 0x000ee80000300800 */
[----:B------:R-:W3:Y:S01]  /*65a10*/  LDL.LU R49, [R1+0x2a04] ;  /* 0x002a040001317983 */ /* 0x000ee20000300800 */
[----:B------:R-:W-:-:S02]  /*65a20*/  IMAD.MOV.U32 R206, RZ, RZ, R252 ;  /* 0x000000ffffce7224 */ /* 0x000fc400078e00fc */
[----:B------:R-:W-:-:S05]  /*65a30*/  IMAD.MOV.U32 R252, RZ, RZ, 0x3f ;  /* 0x0000003ffffc7424 */ /* 0x000fca00078e00ff */
[----:B------:R-:W-:-:S04]  /*65a40*/  IADD3 R252, R252, c[0x0][0x180], RZ ;  /* 0x00006000fcfc7a10 */ /* 0x000fc80007ffe0ff */
[----:B------:R-:W-:-:S04]  /*65a50*/  SHF.R.S32.HI R48, RZ, 0x1f, R252 ;  /* 0x0000001fff307819 */ /* 0x000fc800000114fc */
[----:B------:R-:W-:Y:S02]  /*65a60*/  LEA.HI R48, R48, R252, RZ, 0x6 ;  /* 0x000000fc30307211 */ /* 0x000fe400078f30ff */
[----:B------:R-:W1:Y:S01]  /*65a70*/  S2R R252, SR_TID.X ;  /* 0x0000000000fc7919 */ /* 0x000e620000002100 */
[----:B------:R-:W-:Y:S01]  /*65a80*/  IADD3 R3, R3, -0x80, RZ ;  /* 0xffffff8003037810 */ /* 0x000fe20007ffe0ff */
[----:B------:R-:W-:Y:S01]  /*65a90*/  IMAD.MOV.U32 R205, RZ, RZ, R241 ;  /* 0x000000ffffcd7224 */ /* 0x000fe200078e00f1 */
[----:B------:R-:W-:Y:S01]  /*65aa0*/  SHF.R.S32.HI R48, RZ, 0x6, R48 ;  /* 0x00000006ff307819 */ /* 0x000fe20000011430 */
[----:B------:R-:W-:-:S03]  /*65ab0*/  IMAD.MOV.U32 R241, RZ, RZ, c[0x0][0x188] ;  /* 0x00006200fff17624 */ /* 0x000fc600078e00ff */
[----:B------:R-:W-:Y:S02]  /*65ac0*/  IADD3 R48, R48, -0x2, RZ ;  /* 0xfffffffe30307810 */ /* 0x000fe40007ffe0ff */
[----:B------:R-:W-:Y:S02]  /*65ad0*/  SHF.L.U32 R241, R241, 0x6, RZ ;  /* 0x00000006f1f17819 */ /* 0x000fe400000006ff */
[----:B--2---:R-:W-:-:S03]  /*65ae0*/  IADD3 R242, R242, 0x1, RZ ;  /* 0x00000001f2f27810 */ /* 0x004fc60007ffe0ff */
[----:B------:R-:W-:Y:S01]  /*65af0*/  IMAD.SHL.U32 R241, R241, 0x4, RZ ;  /* 0x00000004f1f17824 */ /* 0x000fe200078e00ff */
[----:B------:R-:W-:Y:S02]  /*65b00*/  ISETP.GT.AND P2, PT, R242, 0x1, PT ;  /* 0x00000001f200780c */ /* 0x000fe40003f44270 */
[----:B-1----:R-:W-:Y:S02]  /*65b10*/  LOP3.LUT R252, R252, 0x3f, RZ, 0xc0, !PT ;  /* 0x0000003ffcfc7812 */ /* 0x002fe400078ec0ff */
[----:B------:R-:W-:-:S03]  /*65b20*/  SEL R242, R242, RZ, !P2 ;  /* 0x000000fff2f27207 */ /* 0x000fc60005000000 */
[----:B------:R-:W-:Y:S02]  /*65b30*/  IMAD.SHL.U32 R210, R252, 0x4, RZ ;  /* 0x00000004fcd27824 */ /* 0x000fe400078e00ff */
[C---:B----4-:R-:W-:Y:S01]  /*65b40*/  IMAD R3, R209.reuse, -0x40, R3 ;  /* 0xffffffc0d1037824 */ /* 0x050fe200078e0203 */
[----:B------:R-:W-:-:S04]  /*65b50*/  ISETP.GE.AND P0, PT, R209, R48, PT ;  /* 0x00000030d100720c */ /* 0x000fc80003f06270 */
[----:B------:R-:W-:-:S04]  /*65b60*/  ISETP.GT.AND P1, PT, R3, RZ, PT ;  /* 0x000000ff0300720c */ /* 0x000fc80003f24270 */
[----:B------:R-:W-:-:S04]  /*65b70*/  SEL R48, RZ, 0x4, !P1 ;  /* 0x00000004ff307807 */ /* 0x000fc80004800000 */
[----:B------:R-:W-:Y:S02]  /*65b80*/  SEL R48, R48, RZ, !P0 ;  /* 0x000000ff30307207 */ /* 0x000fe40004000000 */
[----:B---3--:R-:W-:Y:S02]  /*65b90*/  IADD3 R65, P3, R65, R241, RZ ;  /* 0x000000f141417210 */ /* 0x008fe40007f7e0ff */
[----:B------:R-:W-:-:S03]  /*65ba0*/  ISETP.NE.U32.AND P1, PT, R48, RZ, PT ;  /* 0x000000ff3000720c */ /* 0x000fc60003f25070 */
[----:B------:R-:W-:Y:S01]  /*65bb0*/  IMAD.X R68, R68, 0x1, R0, P3 ;  /* 0x0000000144447824 */ /* 0x000fe200018e0600 */
[----:B------:R-:W-:Y:S01]  /*65bc0*/  LEA R48, R242, R210, 0x11 ;  /* 0x000000d2f2307211 */ /* 0x000fe200078e88ff */
[----:B------:R-:W-:Y:S02]  /*65bd0*/  IMAD.MOV.U32 R50, RZ, RZ, R65 ;  /* 0x000000ffff327224 */ /* 0x000fe400078e0041 */
[----:B------:R-:W-:Y:S01]  /*65be0*/  IMAD.MOV.U32 R51, RZ, RZ, R68 ;  /* 0x000000ffff337224 */ /* 0x000fe200078e0044 */
[-C--:B------:R-:W-:Y:S01]  /*65bf0*/  IADD3 R61, P2, R61, R241.reuse, RZ ;  /* 0x000000f13d3d7210 */ /* 0x080fe20007f5e0ff */
[----:B------:R1:W-:Y:S04]  /*65c00*/  STL [R1+0x29d4], R65 ;  /* 0x0029d44101007387 */ /* 0x0003e80000100800 */
[----:B------:R-:W-:Y:S01]  /*65c10*/  @!PT LDS RZ, [RZ] ;  /* 0x00000000fffff984 */ /* 0x000fe20000000800 */
[----:B------:R-:W-:Y:S01]  /*65c20*/  @!PT LDS RZ, [RZ] ;  /* 0x00000000fffff984 */ /* 0x000fe20000000800 */
[----:B------:R-:W-:Y:S01]  /*65c30*/  @!PT LDS RZ, [RZ] ;  /* 0x00000000fffff984 */ /* 0x000fe20000000800 */
[----:B------:R2:W-:Y:S01]  /*65c40*/  LDGSTS.E [R48], [R50.64], P1 ;  /* 0x0000000032307fae */ /* 0x0005e20008921844 */
[----:B------:R-:W-:-:S03]  /*65c50*/  IADD3 R56, P3, R56, R241, RZ ;  /* 0x000000f138387210 */ /* 0x000fc60007f7e0ff */
[----:B------:R-:W-:Y:S01]  /*65c60*/  STL [R1+0x29d0], R68 ;  /* 0x0029d04401007387 */ /* 0x000fe20000100800 */
[----:B--2---:R-:W-:-:S03]  /*65c70*/  IMAD.MOV.U32 R50, RZ, RZ, R61 ;  /* 0x000000ffff327224 */ /* 0x004fc600078e003d */
[----:B------:R-:W-:Y:S01]  /*65c80*/  STL [R1+0x29dc], R61 ;  /* 0x0029dc3d01007387 */ /* 0x000fe20000100800 */
[----:B------:R-:W-:Y:S01]  /*65c90*/  IADD3.X R64, R64, R0, RZ, P2, !PT ;  /* 0x0000000040407210 */ /* 0x000fe200017fe4ff */
[----:B------:R-:W-:-:S03]  /*65ca0*/  IMAD.X R60, R60, 0x1, R0, P3 ;  /* 0x000000013c3c7824 */ /* 0x000fc600018e0600 */
[----:B------:R-:W-:Y:S01]  /*65cb0*/  MOV R51, R64 ;  /* 0x0000004000337202 */ /* 0x000fe20000000f00 */
[----:B------:R-:W-:Y:S04]  /*65cc0*/  STL [R1+0x29d8], R64 ;  /* 0x0029d84001007387 */ /* 0x000fe80000100800 */
[----:B------:R2:W-:Y:S04]  /*65cd0*/  STL [R1+0x29e4], R56 ;  /* 0x0029e43801007387 */ /* 0x0005e80000100800 */
[----:B------:R3:W-:Y:S04]  /*65ce0*/  LDGSTS.E [R48+0x100], [R50.64], P1 ;  /* 0x0010000032307fae */ /* 0x0007e80008921844 */
[----:B------:R2:W-:Y:S04]  /*65cf0*/  STL [R1+0x29e0], R60 ;  /* 0x0029e03c01007387 */ /* 0x0005e80000100800 */
[----:B-1----:R-:W4:Y:S01]  /*65d00*/  LDL.LU R65, [R1+0x2a08] ;  /* 0x002a080001417983 */ /* 0x002f220000300800 */
[----:B---3--:R-:W-:-:S03]  /*65d10*/  IMAD.MOV.U32 R50, RZ, RZ, R56 ;  /* 0x000000ffff327224 */ /* 0x008fc600078e0038 */
[----:B--2---:R-:W2:Y:S01]  /*65d20*/  LDL.LU R56, [R1+0x2a0c] ;  /* 0x002a0c0001387983 */ /* 0x004ea20000300800 */
[----:B------:R-:W-:-:S03]  /*65d30*/  IMAD.MOV.U32 R51, RZ, RZ, R60 ;  /* 0x000000ffff337224 */ /* 0x000fc600078e003c */
[----:B------:R-:W3:Y:S04]  /*65d40*/  LDL.LU R64, [R1+0x2894] ;  /* 0x0028940001407983 */ /* 0x000ee80000300800 */
[----:B------:R-:W3:Y:S01]  /*65d50*/  LDL.LU R63, [R1+0x2898] ;  /* 0x00289800013f7983 */ /* 0x000ee20000300800 */
[----:B------:R-:W-:-:S03]  /*65d60*/  IADD3 R58, P2, R58, R241, RZ ;  /* 0x000000f13a3a7210 */ /* 0x000fc60007f5e0ff */
[----:B------:R1:W-:Y:S01]  /*65d70*/  LDGSTS.E [R48+0x200], [R50.64], P1 ;  /* 0x0020000032307fae */ /* 0x0003e20008921844 */
[----:B------:R-:W-:Y:S02]  /*65d80*/  IADD3 R55, P3, R55, R241, RZ ;  /* 0x000000f137377210 */ /* 0x000fe40007f7e0ff */
[----:B------:R-:W-:Y:S01]  /*65d90*/  IADD3.X R59, R59, R0, RZ, P2, !PT ;  /* 0x000000003b3b7210 */ /* 0x000fe200017fe4ff */
[----:B------:R-:W-:Y:S02]  /*65da0*/  STL [R1+0x29ec], R58 ;  /* 0x0029ec3a01007387 */ /* 0x000fe40000100800 */
[----:B------:R-:W-:Y:S02]  /*65db0*/  IMAD.X R57, R57, 0x1, R0, P3 ;  /* 0x0000000139397824 */ /* 0x000fe400018e0600 */
[----:B------:R-:W-:Y:S01]  /*65dc0*/  STL [R1+0x29e8], R59 ;  /* 0x0029e83b01007387 */ /* 0x000fe20000100800 */
[----:B-1----:R-:W-:Y:S01]  /*65dd0*/  IMAD.MOV.U32 R50, RZ, RZ, R58 ;  /* 0x000000ffff327224 */ /* 0x002fe200078e003a */
[----:B------:R-:W-:-:S02]  /*65de0*/  MOV R51, R59 ;  /* 0x0000003b00337202 */ /* 0x000fc40000000f00 */
[----:B------:R1:W-:Y:S04]  /*65df0*/  STL [R1+0x29f4], R55 ;  /* 0x0029f43701007387 */ /* 0x0003e80000100800 */
[----:B------:R1:W-:Y:S04]  /*65e00*/  STL [R1+0x29f0], R57 ;  /* 0x0029f03901007387 */ /* 0x0003e80000100800 */
[----:B------:R-:W3:Y:S04]  /*65e10*/  LDL.LU R62, [R1+0x289c] ;  /* 0x00289c00013e7983 */ /* 0x000ee80000300800 */
[----:B------:R-:W3:Y:S01]  /*65e20*/  LDL.LU R61, [R1+0x28a0] ;  /* 0x0028a000013d7983 */ /* 0x000ee20000300800 */
[----:B------:R-:W-:-:S03]  /*65e30*/  IADD3 R53, P2, R53, R241, RZ ;  /* 0x000000f135357210 */ /* 0x000fc60007f5e0ff */
[----:B------:R1:W-:Y:S01]  /*65e40*/  LDGSTS.E [R48+0x300], [R50.64], P1 ;  /* 0x0030000032307fae */ /* 0x0003e20008921844 */
[----:B------:R-:W-:-:S03]  /*65e50*/  IADD3 R49, P3, R49, R241, RZ ;  /* 0x000000f131317210 */ /* 0x000fc60007f7e0ff */
[----:B------:R-:W3:Y:S01]  /*65e60*/  LDL.LU R60, [R1+0x28a4] ;  /* 0x0028a400013c7983 */ /* 0x000ee20000300800 */
[----:B------:R-:W-:Y:S01]  /*65e70*/  IADD3.X R54, R54, R0, RZ, P2, !PT ;  /* 0x0000000036367210 */ /* 0x000fe200017fe4ff */
[----:B-1----:R-:W-:Y:S02]  /*65e80*/  IMAD.MOV.U32 R50, RZ, RZ, R55 ;  /* 0x000000ffff327224 */ /* 0x002fe400078e0037 */
[----:B------:R-:W3:Y:S01]  /*65e90*/  LDL.LU R55, [R1+0x28a8] ;  /* 0x0028a80001377983 */ /* 0x000ee20000300800 */
[----:B------:R-:W-:Y:S02]  /*65ea0*/  IMAD.X R52, R52, 0x1, R0, P3 ;  /* 0x0000000134347824 */ /* 0x000fe400018e0600 */
[----:B------:R-:W-:Y:S01]  /*65eb0*/  IMAD.MOV.U32 R51, RZ, RZ, R57 ;  /* 0x000000ffff337224 */ /* 0x000fe200078e0039 */
[----:B------:R-:W-:Y:S04]  /*65ec0*/  STL [R1+0x29fc], R53 ;  /* 0x0029fc3501007387 */ /* 0x000fe80000100800 */
[----:B------:R1:W-:Y:S04]  /*65ed0*/  STL [R1+0x29f8], R54 ;  /* 0x0029f83601007387 */ /* 0x0003e80000100800 */
[----:B------:R1:W-:Y:S04]  /*65ee0*/  STL [R1+0x2a04], R49 ;  /* 0x002a043101007387 */ /* 0x0003e80000100800 */
[----:B------:R1:W-:Y:S04]  /*65ef0*/  STL [R1+0x2a00], R52 ;  /* 0x002a003401007387 */ /* 0x0003e80000100800 */
[----:B------:R-:W3:Y:S04]  /*65f00*/  LDL.LU R59, [R1+0x28ac] ;  /* 0x0028ac00013b7983 */ /* 0x000ee80000300800 */
[----:B------:R1:W-:Y:S04]  /*65f10*/  LDGSTS.E [R48+0x400], [R50.64], P1 ;  /* 0x0040000032307fae */ /* 0x0003e80008921844 */
[----:B------:R-:W3:Y:S04]  /*65f20*/  LDL.LU R58, [R1+0x28b0] ;  /* 0x0028b000013a7983 */ /* 0x000ee80000300800 */
[----:B------:R-:W3:Y:S01]  /*65f30*/  LDL.LU R57, [R1+0x28b4] ;  /* 0x0028b40001397983 */ /* 0x000ee20000300800 */
[----:B-1----:R-:W-:-:S03]  /*65f40*/  MOV R51, R54 ;  /* 0x0000003600337202 */ /* 0x002fc60000000f00 */
[----:B------:R-:W3:Y:S01]  /*65f50*/  LDL.LU R54, [R1+0x28b8] ;  /* 0x0028b80001367983 */ /* 0x000ee20000300800 */
[----:B------:R-:W-:Y:S01]  /*65f60*/  IMAD.MOV.U32 R50, RZ, RZ, R53 ;  /* 0x000000ffff327224 */ /* 0x000fe200078e0035 */
[----:B------:R-:W-:Y:S02]  /*65f70*/  ISETP.GT.AND P2, PT, R3, 0x4, PT ;  /* 0x000000040300780c */ /* 0x000fe40003f44270 */
[----:B------:R-:W3:Y:S04]  /*65f80*/  LDL.LU R53, [R1+0x28c0] ;  /* 0x0028c00001357983 */ /* 0x000ee80000300800 */
[----:B------:R1:W-:Y:S02]  /*65f90*/  LDGSTS.E [R48+0x500], [R50.64], P1 ;  /* 0x0050000032307fae */ /* 0x0003e40008921844 */
[----:B-1----:R-:W-:Y:S01]  /*65fa0*/  IMAD.MOV.U32 R50, RZ, RZ, R49 ;  /* 0x000000ffff327224 */ /* 0x002fe200078e0031 */
[----:B------:R-:W-:Y:S01]  /*65fb0*/  SEL R49, RZ, 0x4, !P2 ;  /* 0x00000004ff317807 */ /* 0x000fe20005000000 */
[----:B------:R-:W-:-:S02]  /*65fc0*/  IMAD.MOV.U32 R51, RZ, RZ, R52 ;  /* 0x000000ffff337224 */ /* 0x000fc400078e0034 */
[----:B------:R-:W3:Y:S01]  /*65fd0*/  LDL.LU R52, [R1+0x28c8] ;  /* 0x0028c80001347983 */ /* 0x000ee20000300800 */
[----:B------:R-:W-:-:S03]  /*65fe0*/  SEL R49, R49, RZ, !P0 ;  /* 0x000000ff31317207 */ /* 0x000fc60004000000 */
[----:B------:R1:W-:Y:S01]  /*65ff0*/  LDGSTS.E [R48+0x600], [R50.64], P1 ;  /* 0x0060000032307fae */ /* 0x0003e20008921844 */
[----:B------:R-:W-:Y:S02]  /*66000*/  ISETP.NE.U32.AND P2, PT, R49, RZ, PT ;  /* 0x000000ff3100720c */ /* 0x000fe40003f45070 */
[----:B--2---:R-:W-:-:S04]  /*66010*/  IADD3 R56, P3, R56, R241, RZ ;  /* 0x000000f138387210 */ /* 0x004fc80007f7e0ff */
[----:B----4-:R-:W-:Y:S02]  /*66020*/  IADD3.X R65, R65, R0, RZ, P3, !PT ;  /* 0x0000000041417210 */ /* 0x010fe40001ffe4ff */
[----:B---3--:R-:W-:Y:S01]  /*66030*/  IADD3 R63, P4, R63, R241, RZ ;  /* 0x000000f13f3f7210 */ /* 0x008fe20007f9e0ff */
[----:B------:R2:W-:Y:S01]  /*66040*/  STL [R1+0x2a0c], R56 ;  /* 0x002a0c3801007387 */ /* 0x0005e20000100800 */
[----:B-1----:R-:W-:Y:S01]  /*66050*/  IMAD.MOV.U32 R50, RZ, RZ, R56 ;  /* 0x000000ffff327224 */ /* 0x002fe200078e0038 */
[----:B------:R-:W-:Y:S02]  /*66060*/  MOV R51, R65 ;  /* 0x0000004100337202 */ /* 0x000fe40000000f00 */
[----:B------:R-:W-:Y:S01]  /*66070*/  IMAD.X R64, R64, 0x1, R0, P4 ;  /* 0x0000000140407824 */ /* 0x000fe200020e0600 */
[----:B------:R1:W-:Y:S04]  /*66080*/  STL [R1+0x2a08], R65 ;  /* 0x002a084101007387 */ /* 0x0003e80000100800 */
[----:B------:R-:W-:Y:S04]  /*66090*/  STL [R1+0x2898], R63 ;  /* 0x0028983f01007387 */ /* 0x000fe80000100800 */
[----:B--2---:R-:W2:Y:S04]  /*660a0*/  LDL.LU R56, [R1+0x28bc] ;  /* 0x0028bc0001387983 */ /* 0x004ea80000300800 */
[----:B------:R-:W-:Y:S04]  /*660b0*/  STL [R1+0x2894], R64 ;  /* 0x0028944001007387 */ /* 0x000fe80000100800 */
[----:B------:R-:W3:Y:S04]  /*660c0*/  LDL.LU R49, [R1+0x28c4] ;  /* 0x0028c40001317983 */ /* 0x000ee80000300800 */
[----:B------:R4:W-:Y:S01]  /*660d0*/  LDGSTS.E [R48+0x700], [R50.64], P1 ;  /* 0x0070000032307fae */ /* 0x0009e20008921844 */
[----:B------:R-:W-:Y:S01]  /*660e0*/  IADD3 R61, P1, R61, R241, RZ ;  /* 0x000000f13d3d7210 */ /* 0x000fe20007f3e0ff */
[----:B----4-:R-:W-:-:S02]  /*660f0*/  IMAD.MOV.U32 R50, RZ, RZ, R63 ;  /* 0x000000ffff327224 */ /* 0x010fc400078e003f */
[----:B------:R-:W-:Y:S01]  /*66100*/  IMAD.MOV.U32 R51, RZ, RZ, R64 ;  /* 0x000000ffff337224 */ /* 0x000fe200078e0040 */
[----:B------:R-:W-:Y:S01]  /*66110*/  IADD3.X R62, R62, R0, RZ, P1, !PT ;  /* 0x000000003e3e7210 */ /* 0x000fe20000ffe4ff */
[----:B------:R-:W-:Y:S04]  /*66120*/  STL [R1+0x28a0], R61 ;  /* 0x0028a03d01007387 */ /* 0x000fe80000100800 */
[----:B------:R4:W-:Y:S01]  /*66130*/  LDGSTS.E [R48+0x2000], [R50.64], P2 ;  /* 0x0200000032307fae */ /* 0x0009e20009121844 */
[----:B------:R-:W-:-:S03]  /*66140*/  IADD3 R55, P3, R55, R241, RZ ;  /* 0x000000f137377210 */ /* 0x000fc60007f7e0ff */
[----:B------:R-:W-:Y:S01]  /*66150*/  STL [R1+0x289c], R62 ;  /* 0x00289c3e01007387 */ /* 0x000fe20000100800 */
[----:B----4-:R-:W-:Y:S01]  /*66160*/  IMAD.MOV.U32 R50, RZ, RZ, R61 ;  /* 0x000000ffff327224 */ /* 0x010fe200078e003d */
[----:B------:R-:W-:Y:S01]  /*66170*/  MOV R51, R62 ;  /* 0x0000003e00337202 */ /* 0x000fe20000000f00 */
[----:B------:R-:W-:Y:S01]  /*66180*/  IMAD.X R60, R60, 0x1, R0, P3 ;  /* 0x000000013c3c7824 */ /* 0x000fe200018e0600 */
[----:B------:R4:W-:Y:S04]  /*66190*/  STL [R1+0x28a8], R55 ;  /* 0x0028a83701007387 */ /* 0x0009e80000100800 */
[----:B------:R4:W-:Y:S04]  /*661a0*/  LDGSTS.E [R48+0x2100], [R50.64], P2 ;  /* 0x0210000032307fae */ /* 0x0009e80009121844 */
[----:B------:R4:W-:Y:S04]  /*661b0*/  STL [R1+0x28a4], R60 ;  /* 0x0028a43c01007387 */ /* 0x0009e80000100800 */
[----:B-1----:R-:W3:Y:S01]  /*661c0*/  LDL.LU R65, [R1+0x28cc] ;  /* 0x0028cc0001417983 */ /* 0x002ee20000300800 */
[----:B----4-:R-:W-:-:S03]  /*661d0*/  IMAD.MOV.U32 R50, RZ, RZ, R55 ;  /* 0x000000ffff327224 */ /* 0x010fc600078e0037 */
[----:B------:R-:W4:Y:S04]  /*661e0*/  LDL.LU R55, [R1+0x28d0] ;  /* 0x0028d00001377983 */ /* 0x000f280000300800 */
[----:B------:R-:W4:Y:S01]  /*661f0*/  LDL.LU R64, [R1+0x2794] ;  /* 0x0027940001407983 */ /* 0x000f220000300800 */
[----:B------:R-:W-:-:S03]  /*66200*/  IADD3 R58, P1, R58, R241, RZ ;  /* 0x000000f13a3a7210 */ /* 0x000fc60007f3e0ff */
[----:B------:R-:W4:Y:S01]  /*66210*/  LDL.LU R63, [R1+0x2798] ;  /* 0x00279800013f7983 */ /* 0x000f220000300800 */
[----:B------:R-:W-:Y:S01]  /*66220*/  IMAD.MOV.U32 R51, RZ, RZ, R60 ;  /* 0x000000ffff337224 */ /* 0x000fe200078e003c */
[----:B------:R-:W-:Y:S02]  /*66230*/  IADD3.X R59, R59, R0, RZ, P1, !PT ;  /* 0x000000003b3b7210 */ /* 0x000fe40000ffe4ff */
[----:B------:R-:W-:Y:S02]  /*66240*/  IADD3 R54, P3, R54, R241, RZ ;  /* 0x000000f136367210 */ /* 0x000fe40007f7e0ff */
[----:B------:R1:W-:Y:S03]  /*66250*/  LDGSTS.E [R48+0x2200], [R50.64], P2 ;  /* 0x0220000032307fae */ /* 0x0003e60009121844 */
[----:B------:R-:W-:Y:S01]  /*66260*/  IMAD.X R57, R57, 0x1, R0, P3 ;  /* 0x0000000139397824 */ /* 0x000fe200018e0600 */
[----:B------:R-:W-:Y:S04]  /*66270*/  STL [R1+0x28b0], R58 ;  /* 0x0028b03a01007387 */ /* 0x000fe80000100800 */
[----:B------:R-:W-:Y:S01]  /*66280*/  STL [R1+0x28ac], R59 ;  /* 0x0028ac3b01007387 */ /* 0x000fe20000100800 */
[----:B-1----:R-:W-:Y:S01]  /*66290*/  IMAD.MOV.U32 R50, RZ, RZ, R58 ;  /* 0x000000ffff327224 */ /* 0x002fe200078e003a */
[----:B------:R-:W-:-:S02]  /*662a0*/  MOV R51, R59 ;  /* 0x0000003b00337202 */ /* 0x000fc40000000f00 */
[----:B------:R1:W-:Y:S04]  /*662b0*/  STL [R1+0x28b8], R54 ;  /* 0x0028b83601007387 */ /* 0x0003e80000100800 */
[----:B------:R1:W-:Y:S04]  /*662c0*/  STL [R1+0x28b4], R57 ;  /* 0x0028b43901007387 */ /* 0x0003e80000100800 */
[----:B------:R-:W4:Y:S04]  /*662d0*/  LDL.LU R62, [R1+0x279c] ;  /* 0x00279c00013e7983 */ /* 0x000f280000300800 */
[----:B------:R-:W4:Y:S04]  /*662e0*/  LDL.LU R61, [R1+0x27a0] ;  /* 0x0027a000013d7983 */ /* 0x000f280000300800 */
[----:B------:R1:W-:Y:S04]  /*662f0*/  LDGSTS.E [R48+0x2300], [R50.64], P2 ;  /* 0x0230000032307fae */ /* 0x0003e80009121844 */
[----:B------:R-:W4:Y:S01]  /*66300*/  LDL.LU R60, [R1+0x27a4] ;  /* 0x0027a400013c7983 */ /* 0x000f220000300800 */
[----:B-1----:R-:W-:-:S03]  /*66310*/  IMAD.MOV.U32 R50, RZ, RZ, R54 ;  /* 0x000000ffff327224 */ /* 0x002fc600078e0036 */
[----:B------:R-:W4:Y:S01]  /*66320*/  LDL.LU R54, [R1+0x27a8] ;  /* 0x0027a80001367983 */ /* 0x000f220000300800 */
[-C--:B------:R-:W-:Y:S02]  /*66330*/  IADD3 R53, P1, R53, R241.reuse, RZ ;  /* 0x000000f135357210 */ /* 0x080fe40007f3e0ff */
[----:B------:R-:W-:Y:S01]  /*66340*/  IADD3 R52, P3, R52, R241, RZ ;  /* 0x000000f134347210 */ /* 0x000fe20007f7e0ff */
[----:B------:R-:W-:Y:S02]  /*66350*/  IMAD.MOV.U32 R51, RZ, RZ, R57 ;  /* 0x000000ffff337224 */ /* 0x000fe400078e0039 */
[----:B------:R-:W-:Y:S04]  /*66360*/  STL [R1+0x28c0], R53 ;  /* 0x0028c03501007387 */ /* 0x000fe80000100800 */
[----:B------:R1:W-:Y:S02]  /*66370*/  LDGSTS.E [R48+0x2400], [R50.64], P2 ;  /* 0x0240000032307fae */ /* 0x0003e40009121844 */
[----:B-1----:R-:W-:Y:S01]  /*66380*/  IMAD.MOV.U32 R50, RZ, RZ, R53 ;  /* 0x000000ffff327224 */ /* 0x002fe200078e0035 */
[----:B--2---:R-:W-:-:S05]  /*66390*/  IADD3.X R56, R56, R0, RZ, P1, !PT ;  /* 0x0000000038387210 */ /* 0x004fca0000ffe4ff */
[----:B------:R1:W-:Y:S01]  /*663a0*/  STL [R1+0x28bc], R56 ;  /* 0x0028bc3801007387 */ /* 0x0003e20000100800 */
[----:B---3--:R-:W-:-:S03]  /*663b0*/  IMAD.X R49, R49, 0x1, R0, P3 ;  /* 0x0000000131317824 */ /* 0x008fc600018e0600 */
[----:B------:R-:W-:Y:S01]  /*663c0*/  STL [R1+0x28c8], R52 ;  /* 0x0028c83401007387 */ /* 0x000fe20000100800 */
[----:B------:R-:W-:-:S03]  /*663d0*/  MOV R51, R56 ;  /* 0x0000003800337202 */ /* 0x000fc60000000f00 */
[----:B------:R2:W-:Y:S04]  /*663e0*/  STL [R1+0x28c4], R49 ;  /* 0x0028c43101007387 */ /* 0x0005e80000100800 */
[----:B------:R-:W3:Y:S04]  /*663f0*/  LDL.LU R59, [R1+0x27ac] ;  /* 0x0027ac00013b7983 */ /* 0x000ee80000300800 */
[----:B------:R-:W3:Y:S04]  /*66400*/  LDL.LU R58, [R1+0x27b0] ;  /* 0x0027b000013a7983 */ /* 0x000ee80000300800 */
[----:B------:R-:W3:Y:S04]  /*66410*/  LDL.LU R57, [R1+0x27b4] ;  /* 0x0027b40001397983 */ /* 0x000ee80000300800 */
[----:B-1----:R-:W3:Y:S01]  /*66420*/  LDL.LU R56, [R1+0x27b8] ;  /* 0x0027b80001387983 */ /* 0x002ee20000300800 */
[----:B------:R-:W-:-:S03]  /*66430*/  ISETP.GT.AND P1, PT, R3, 0x8, PT ;  /* 0x000000080300780c */ /* 0x000fc60003f24270 */
[----:B------:R1:W-:Y:S04]  /*66440*/  LDGSTS.E [R48+0x2500], [R50.64], P2 ;  /* 0x0250000032307fae */ /* 0x0003e80009121844 */
[----:B------:R-:W3:Y:S01]  /*66450*/  LDL.LU R53, [R1+0x27c0] ;  /* 0x0027c00001357983 */ /* 0x000ee20000300800 */
[----:B-1----:R-:W-:Y:S01]  /*66460*/  IMAD.MOV.U32 R51, RZ, RZ, R49 ;  /* 0x000000ffff337224 */ /* 0x002fe200078e0031 */
[----:B--2---:R-:W-:Y:S01]  /*66470*/  SEL R49, RZ, 0x4, !P1 ;  /* 0x00000004ff317807 */ /* 0x004fe20004800000 */
[----:B------:R-:W-:Y:S02]  /*66480*/  IMAD.MOV.U32 R50, RZ, RZ, R52 ;  /* 0x000000ffff327224 */ /* 0x000fe400078e0034 */
[----:B------:R-:W2:Y:S01]  /*66490*/  LDL.LU R52, [R1+0x27c8] ;  /* 0x0027c80001347983 */ /* 0x000ea20000300800 */
[----:B------:R-:W-:-:S03]  /*664a0*/  SEL R49, R49, RZ, !P0 ;  /* 0x000000ff31317207 */ /* 0x000fc60004000000 */
[----:B------:R1:W-:Y:S01]  /*664b0*/  LDGSTS.E [R48+0x2600], [R50.64], P2 ;  /* 0x0260000032307fae */ /* 0x0003e20009121844 */
[----:B------:R-:W-:Y:S02]  /*664c0*/  ISETP.NE.U32.AND P1, PT, R49, RZ, PT ;  /* 0x000000ff3100720c */ /* 0x000fe40003f25070 */
[----:B----4-:R-:W-:-:S04]  /*664d0*/  IADD3 R55, P3, R55, R241, RZ ;  /* 0x000000f137377210 */ /* 0x010fc80007f7e0ff */
[----:B------:R-:W-:Y:S02]  /*664e0*/  IADD3.X R65, R65, R0, RZ, P3, !PT ;  /* 0x0000000041417210 */ /* 0x000fe40001ffe4ff */
[----:B------:R-:W-:Y:S01]  /*664f0*/  IADD3 R63, P4, R63, R241, RZ ;  /* 0x000000f13f3f7210 */ /* 0x000fe20007f9e0ff */
[----:B------:R4:W-:Y:S01]  /*66500*/  STL [R1+0x28d0], R55 ;  /* 0x0028d03701007387 */ /* 0x0009e20000100800 */
[----:B-1----:R-:W-:-:S03]  /*66510*/  IMAD.MOV.U32 R50, RZ, RZ, R55 ;  /* 0x000000ffff327224 */ /* 0x002fc600078e0037 */
[----:B------:R-:W-:Y:S01]  /*66520*/  IMAD.X R64, R64, 0x1, R0, P4 ;  /* 0x0000000140407824 */ /* 0x000fe200020e0600 */
[----:B------:R1:W-:Y:S01]  /*66530*/  STL [R1+0x28cc], R65 ;  /* 0x0028cc4101007387 */ /* 0x0003e20000100800 */
[----:B------:R-:W-:-:S03]  /*66540*/  MOV R51, R65 ;  /* 0x0000004100337202 */ /* 0x000fc60000000f00 */
[----:B------:R-:W-:Y:S04]  /*66550*/  STL [R1+0x2798], R63 ;  /* 0x0027983f01007387 */ /* 0x000fe80000100800 */
[----:B----4-:R-:W3:Y:S04]  /*66560*/  LDL.LU R55, [R1+0x27bc] ;  /* 0x0027bc0001377983 */ /* 0x010ee80000300800 */
[----:B------:R-:W-:Y:S04]  /*66570*/  STL [R1+0x2794], R64 ;  /* 0x0027944001007387 */ /* 0x000fe80000100800 */
[----:B------:R-:W3:Y:S04]  /*66580*/  LDL.LU R49, [R1+0x27c4] ;  /* 0x0027c40001317983 */ /* 0x000ee80000300800 */
[----:B------:R1:W-:Y:S01]  /*66590*/  LDGSTS.E [R48+0x2700], [R50.64], P2 ;  /* 0x0270000032307fae */ /* 0x0003e20009121844 */
[----:B------:R-:W-:-:S04]  /*665a0*/  IADD3 R61, P2, R61, R241, RZ ;  /* 0x000000f13d3d7210 */ /* 0x000fc80007f5e0ff */
[----:B------:R-:W-:Y:S01]  /*665b0*/  IADD3.X R62, R62, R0, RZ, P2, !PT ;  /* 0x000000003e3e7210 */ /* 0x000fe200017fe4ff */
[----:B-1----:R-:W-:Y:S02]  /*665c0*/  IMAD.MOV.U32 R50, RZ, RZ, R63 ;  /* 0x000000ffff327224 */ /* 0x002fe400078e003f */
[----:B------:R-:W-:Y:S01]  /*665d0*/  IMAD.MOV.U32 R51, RZ, RZ, R64 ;  /* 0x000000ffff337224 */ /* 0x000fe200078e0040 */
[----:B------:R-:W-:Y:S04]  /*665e0*/  STL [R1+0x27a0], R61 ;  /* 0x0027a03d01007387 */ /* 0x000fe80000100800 */
[----:B------:R1:W-:Y:S01]  /*665f0*/  LDGSTS.E [R48+0x4000], [R50.64], P1 ;  /* 0x0400000032307fae */ /* 0x0003e20008921844 */
[----:B------:R-:W-:-:S03]  /*66600*/  IADD3 R54, P3, R54, R241, RZ ;  /* 0x000000f136367210 */ /* 0x000fc60007f7e0ff */
[----:B------:R-:W-:Y:S02]  /*66610*/  STL [R1+0x279c], R62 ;  /* 0x00279c3e01007387 */ /* 0x000fe40000100800 */
[----:B------:R-:W-:Y:S02]  /*66620*/  IMAD.X R60, R60, 0x1, R0, P3 ;  /* 0x000000013c3c7824 */ /* 0x000fe400018e0600 */
[----:B-1----:R-:W-:Y:S01]  /*66630*/  IMAD.MOV.U32 R50, RZ, RZ, R61 ;  /* 0x000000ffff327224 */ /* 0x002fe200078e003d */
[----:B------:R-:W-:Y:S01]  /*66640*/  MOV R51, R62 ;  /* 0x0000003e00337202 */ /* 0x000fe20000000f00 */
[----:B------:R1:W-:Y:S04]  /*66650*/  STL [R1+0x27a8], R54 ;  /* 0x0027a83601007387 */ /* 0x0003e80000100800 */
[----:B------:R1:W-:Y:S04]  /*66660*/  LDGSTS.E [R48+0x4100], [R50.64], P1 ;  /* 0x0410000032307fae */ /* 0x0003e80008921844 */
[----:B------:R2:W-:Y:S04]  /*66670*/  STL [R1+0x27a4], R60 ;  /* 0x0027a43c01007387 */ /* 0x0005e80000100800 */
[----:B------:R-:W3:Y:S01]  /*66680*/  LDL.LU R65, [R1+0x27cc] ;  /* 0x0027cc0001417983 */ /* 0x000ee20000300800 */
[----:B-1----:R-:W-:-:S03]  /*66690*/  IMAD.MOV.U32 R50, RZ, RZ, R54 ;  /* 0x000000ffff327224 */ /* 0x002fc600078e0036 */
[----:B------:R-:W3:Y:S04]  /*666a0*/  LDL.LU R54, [R1+0x27d0] ;  /* 0x0027d00001367983 */ /* 0x000ee80000300800 */
[----:B------:R-:W3:Y:S04]  /*666b0*/  LDL.LU R64, [R1+0x2654] ;  /* 0x0026540001407983 */ /* 0x000ee80000300800 */
[----:B------:R-:W3:Y:S01]  /*666c0*/  LDL.LU R63, [R1+0x2658] ;  /* 0x00265800013f7983 */ /* 0x000ee20000300800 */
[----:B------:R-:W-:-:S05]  /*666d0*/  IMAD.MOV.U32 R51, RZ, RZ, R60 ;  /* 0x000000ffff337224 */ /* 0x000fca00078e003c */
[----:B------:R1:W-:Y:S01]  /*666e0*/  LDGSTS.E [R48+0x4200], [R50.64], P1 ;  /* 0x0420000032307fae */ /* 0x0003e20008921844 */
[----:B---3--:R-:W-:-:S04]  /*666f0*/  IADD3 R58, P2, R58, R241, RZ ;  /* 0x000000f13a3a7210 */ /* 0x008fc80007f5e0ff */
[----:B------:R-:W-:Y:S02]  /*66700*/  IADD3.X R59, R59, R0, RZ, P2, !PT ;  /* 0x000000003b3b7210 */ /* 0x000fe400017fe4ff */
[----:B------:R-:W-:Y:S01]  /*66710*/  IADD3 R56, P3, R56, R241, RZ ;  /* 0x000000f138387210 */ /* 0x000fe20007f7e0ff */
[----:B------:R-:W-:Y:S01]  /*66720*/  STL [R1+0x27b0], R58 ;  /* 0x0027b03a01007387 */ /* 0x000fe20000100800 */
[----:B-1----:R-:W-:-:S03]  /*66730*/  IMAD.MOV.U32 R50, RZ, RZ, R58 ;  /* 0x000000ffff327224 */ /* 0x002fc600078e003a */
[----:B------:R-:W-:Y:S01]  /*66740*/  IMAD.X R57, R57, 0x1, R0, P3 ;  /* 0x0000000139397824 */ /* 0x000fe200018e0600 */
[----:B------:R-:W-:Y:S01]  /*66750*/  STL [R1+0x27ac], R59 ;  /* 0x0027ac3b01007387 */ /* 0x000fe20000100800 */
[----:B------:R-:W-:-:S03]  /*66760*/  MOV R51, R59 ;  /* 0x0000003b00337202 */ /* 0x000fc60000000f00 */
[----:B------:R1:W-:Y:S04]  /*66770*/  STL [R1+0x27b8], R56 ;  /* 0x0027b83801007387 */ /* 0x0003e80000100800 */
[----:B------:R3:W-:Y:S01]  /*66780*/  STL [R1+0x27b4], R57 ;  /* 0x0027b43901007387 */ /* 0x0007e20000100800 */
[----:B------:R-:W-:-:S03]  /*66790*/  IADD3 R53, P2, R53, R241, RZ ;  /* 0x000000f135357210 */ /* 0x000fc60007f5e0ff */
[----:B------:R-:W4:Y:S04]  /*667a0*/  LDL.LU R62, [R1+0x265c] ;  /* 0x00265c00013e7983 */ /* 0x000f280000300800 */
[----:B------:R-:W4:Y:S01]  /*667b0*/  LDL.LU R61, [R1+0x2660] ;  /* 0x00266000013d7983 */ /* 0x000f220000300800 */
[----:B--2---:R-:W-:-:S03]  /*667c0*/  IADD3 R52, P3, R52, R241, RZ ;  /* 0x000000f134347210 */ /* 0x004fc60007f7e0ff */
[----:B------:R2:W-:Y:S04]  /*667d0*/  LDGSTS.E [R48+0x4300], [R50.64], P1 ;  /* 0x0430000032307fae */ /* 0x0005e80008921844 */
[----:B------:R-:W4:Y:S01]  /*667e0*/  LDL.LU R60, [R1+0x2664] ;  /* 0x00266400013c7983 */ /* 0x000f220000300800 */
[----:B--2---:R-:W-:-:S03]  /*667f0*/  IMAD.MOV.U32 R50, RZ, RZ, R56 ;  /* 0x000000ffff327224 */ /* 0x004fc600078e0038 */
[----:B-1----:R-:W2:Y:S01]  /*66800*/  LDL.LU R56, [R1+0x2668] ;  /* 0x0026680001387983 */ /* 0x002ea20000300800 */
[----:B------:R-:W-:-:S03]  /*66810*/  IMAD.MOV.U32 R51, RZ, RZ, R57 ;  /* 0x000000ffff337224 */ /* 0x000fc600078e0039 */
[----:B------:R-:W-:Y:S04]  /*66820*/  STL [R1+0x27c0], R53 ;  /* 0x0027c03501007387 */ /* 0x000fe80000100800 */
[----:B------:R1:W-:Y:S01]  /*66830*/  LDGSTS.E [R48+0x4400], [R50.64], P1 ;  /* 0x0440000032307fae */ /* 0x0003e20008921844 */
[----:B---3--:R-:W-:-:S05]  /*66840*/  IADD3.X R55, R55, R0, RZ, P2, !PT ;  /* 0x0000000037377210 */ /* 0x008fca00017fe4ff */
[----:B------:R3:W-:Y:S01]  /*66850*/  STL [R1+0x27bc], R55 ;  /* 0x0027bc3701007387 */ /* 0x0007e20000100800 */
[----:B------:R-:W-:-:S03]  /*66860*/  IMAD.X R49, R49, 0x1, R0, P3 ;  /* 0x0000000131317824 */ /* 0x000fc600018e0600 */
[----:B------:R-:W-:Y:S01]  /*66870*/  STL [R1+0x27c8], R52 ;  /* 0x0027c83401007387 */ /* 0x000fe20000100800 */
[----:B-1----:R-:W-:-:S03]  /*66880*/  MOV R51, R55 ;  /* 0x0000003700337202 */ /* 0x002fc60000000f00 */
[----:B------:R1:W-:Y:S04]  /*66890*/  STL [R1+0x27c4], R49 ;  /* 0x0027c43101007387 */ /* 0x0003e80000100800 */
[----:B------:R-:W2:Y:S04]  /*668a0*/  LDL.LU R59, [R1+0x266c] ;  /* 0x00266c00013b7983 */ /* 0x000ea80000300800 */
[----:B------:R-:W2:Y:S04]  /*668b0*/  LDL.LU R58, [R1+0x2670] ;  /* 0x00267000013a7983 */ /* 0x000ea80000300800 */
[----:B------:R-:W2:Y:S04]  /*668c0*/  LDL.LU R57, [R1+0x2674] ;  /* 0x0026740001397983 */ /* 0x000ea80000300800 */
[----:B---3--:R-:W3:Y:S01]  /*668d0*/  LDL.LU R55, [R1+0x2678] ;  /* 0x0026780001377983 */ /* 0x008ee20000300800 */
[----:B------:R-:W-:Y:S01]  /*668e0*/  IMAD.MOV.U32 R50, RZ, RZ, R53 ;  /* 0x000000ffff327224 */ /* 0x000fe200078e0035 */
[----:B------:R-:W-:-:S02]  /*668f0*/  ISETP.GT.AND P2, PT, R3, 0xc, PT ;  /* 0x0000000c0300780c */ /* 0x000fc40003f44270 */
[----:B------:R-:W3:Y:S04]  /*66900*/  LDL.LU R53, [R1+0x2680] ;  /* 0x0026800001357983 */ /* 0x000ee80000300800 */
[----:B------:R1:W-:Y:S02]  /*66910*/  LDGSTS.E [R48+0x4500], [R50.64], P1 ;  /* 0x0450000032307fae */ /* 0x0003e40008921844 */
[----:B-1----:R-:W-:Y:S01]  /*66920*/  IMAD.MOV.U32 R51, RZ, RZ, R49 ;  /* 0x000000ffff337224 */ /* 0x002fe200078e0031 */
[----:B------:R-:W-:Y:S01]  /*66930*/  SEL R49, RZ, 0x4, !P2 ;  /* 0x00000004ff317807 */ /* 0x000fe20005000000 */
[----:B------:R-:W-:Y:S02]  /*66940*/  IMAD.MOV.U32 R50, RZ, RZ, R52 ;  /* 0x000000ffff327224 */ /* 0x000fe400078e0034 */
[----:B------:R-:W3:Y:S01]  /*66950*/  LDL.LU R52, [R1+0x2688] ;  /* 0x0026880001347983 */ /* 0x000ee20000300800 */
[----:B------:R-:W-:-:S03]  /*66960*/  SEL R49, R49, RZ, !P0 ;  /* 0x000000ff31317207 */ /* 0x000fc60004000000 */
[----:B------:R1:W-:Y:S01]  /*66970*/  LDGSTS.E [R48+0x4600], [R50.64], P1 ;  /* 0x0460000032307fae */ /* 0x0003e20008921844 */
[----:B------:R-:W-:-:S04]  /*66980*/  IADD3 R54, P3, R54, R241, RZ ;  /* 0x000000f136367210 */ /* 0x000fc80007f7e0ff */
[----:B------:R-:W-:Y:S02]  /*66990*/  IADD3.X R65, R65, R0, RZ, P3, !PT ;  /* 0x0000000041417210 */ /* 0x000fe40001ffe4ff */
[----:B------:R-:W-:Y:S01]  /*669a0*/  IADD3 R63, P4, R63, R241, RZ ;  /* 0x000000f13f3f7210 */ /* 0x000fe20007f9e0ff */
[----:B------:R1:W-:Y:S02]  /*669b0*/  STL [R1+0x27d0], R54 ;  /* 0x0027d03601007387 */ /* 0x0003e40000100800 */
[----:B-1----:R-:W-:Y:S02]  /*669c0*/  IMAD.MOV.U32 R50, RZ, RZ, R54 ;  /* 0x000000ffff327224 */ /* 0x002fe400078e0036 */
[----:B------:R-:W-:Y:S01]  /*669d0*/  IMAD.X R64, R64, 0x1, R0, P4 ;  /* 0x0000000140407824 */ /* 0x000fe200020e0600 */
[----:B------:R1:W-:Y:S01]  /*669e0*/  STL [R1+0x27cc], R65 ;  /* 0x0027cc4101007387 */ /* 0x0003e20000100800 */
[----:B------:R-:W-:-:S03]  /*669f0*/  ISETP.NE.U32.AND P2, PT, R49, RZ, PT ;  /* 0x000000ff3100720c */ /* 0x000fc60003f45070 */
[----:B------:R-:W-:Y:S04]  /*66a00*/  STL [R1+0x2658], R63 ;  /* 0x0026583f01007387 */ /* 0x000fe80000100800 */
[----:B------:R-:W3:Y:S04]  /*66a10*/  LDL.LU R54, [R1+0x267c] ;  /* 0x00267c0001367983 */ /* 0x000ee80000300800 */
[----:B------:R-:W-:Y:S04]  /*66a20*/  STL [R1+0x2654], R64 ;  /* 0x0026544001007387 */ /* 0x000fe80000100800 */
[----:B------:R-:W3:Y:S01]  /*66a30*/  LDL.LU R49, [R1+0x2684] ;  /* 0x0026840001317983 */ /* 0x000ee20000300800 */
[----:B------:R-:W-:-:S05]  /*66a40*/  MOV R51, R65 ;  /* 0x0000004100337202 */ /* 0x000fca0000000f00 */
[----:B------:R1:W-:Y:S02]  /*66a50*/  LDGSTS.E [R48+0x4700], [R50.64], P1 ;  /* 0x0470000032307fae */ /* 0x0003e40008921844 */
[----:B-1----:R-:W-:Y:S02]  /*66a60*/  IMAD.MOV.U32 R50, RZ, RZ, R63 ;  /* 0x000000ffff327224 */ /* 0x002fe400078e003f */
[----:B------:R-:W-:-:S05]  /*66a70*/  IMAD.MOV.U32 R51, RZ, RZ, R64 ;  /* 0x000000ffff337224 */ /* 0x000fca00078e0040 */
[----:B------:R1:W-:Y:S01]  /*66a80*/  LDGSTS.E [R48+0x6000], [R50.64], P2 ;  /* 0x0600000032307fae */ /* 0x0003e20009121844 */
[----:B----4-:R-:W-:-:S04]  /*66a90*/  IADD3 R61, P1, R61, R241, RZ ;  /* 0x000000f13d3d7210 */ /* 0x010fc80007f3e0ff */
[----:B------:R-:W-:Y:S01]  /*66aa0*/  IADD3.X R62, R62, R0, RZ, P1, !PT ;  /* 0x000000003e3e7210 */ /* 0x000fe20000ffe4ff */
[----:B-1----:R-:W-:Y:S01]  /*66ab0*/  IMAD.MOV.U32 R50, RZ, RZ, R61 ;  /* 0x000000ffff327224 */ /* 0x002fe200078e003d */
[----:B------:R-:W-:Y:S02]  /*66ac0*/  STL [R1+0x2660], R61 ;  /* 0x0026603d01007387 */ /* 0x000fe40000100800 */
[----:B------:R-:W-:Y:S02]  /*66ad0*/  MOV R51, R62 ;  /* 0x0000003e00337202 */ /* 0x000fe40000000f00 */
[----:B------:R-:W-:Y:S04]  /*66ae0*/  STL [R1+0x265c], R62 ;  /* 0x00265c3e01007387 */ /* 0x000fe80000100800 */
[----:B------:R1:W-:Y:S01]  /*66af0*/  LDGSTS.E [R48+0x6100], [R50.64], P2 ;  /* 0x0610000032307fae */ /* 0x0003e20009121844 */
[----:B--2---:R-:W-:-:S05]  /*66b00*/  IADD3 R56, P3, R56, R241, RZ ;  /* 0x000000f138387210 */ /* 0x004fca0007f7e0ff */
[----:B------:R-:W-:Y:S01]  /*66b10*/  IMAD.X R60, R60, 0x1, R0, P3 ;  /* 0x000000013c3c7824 */ /* 0x000fe200018e0600 */
[----:B------:R2:W-:Y:S01]  /*66b20*/  STL [R1+0x2668], R56 ;  /* 0x0026683801007387 */ /* 0x0005e20000100800 */
[----:B-1----:R-:W-:-:S03]  /*66b30*/  IMAD.MOV.U32 R50, RZ, RZ, R56 ;  /* 0x000000ffff327224 */ /* 0x002fc600078e0038 */
[----:B------:R1:W-:Y:S04]  /*66b40*/  STL [R1+0x2664], R60 ;  /* 0x0026643c01007387 */ /* 0x0003e80000100800 */
[----:B------:R-:W4:Y:S04]  /*66b50*/  LDL.LU R65, [R1+0x268c] ;  /* 0x00268c0001417983 */ /* 0x000f280000300800 */
[----:B--2---:R-:W2:Y:S01]  /*66b60*/  LDL.LU R56, [R1+0x2690] ;  /* 0x0026900001387983 */ /* 0x004ea20000300800 */
[----:B------:R-:W-:-:S03]  /*66b70*/  IMAD.MOV.U32 R51, RZ, RZ, R60 ;  /* 0x000000ffff337224 */ /* 0x000fc600078e003c */
[----:B------:R-:W4:Y:S04]  /*66b80*/  LDL.LU R64, [R1+0x2554] ;  /* 0x0025540001407983 */ /* 0x000f280000300800 */
[----:B------:R-:W4:Y:S04]  /*66b90*/  LDL.LU R63, [R1+0x2558] ;  /* 0x00255800013f7983 */ /* 0x000f280000300800 */
[----:B------:R1:W-:Y:S01]  /*66ba0*/  LDGSTS.E [R48+0x6200], [R50.64], P2 ;  /* 0x0620000032307fae */ /* 0x0003e20009121844 */
[----:B------:R-:W-:-:S04]  /*66bb0*/  IADD3 R58, P1, R58, R241, RZ ;  /* 0x000000f13a3a7210 */ /* 0x000fc80007f3e0ff */
[----:B------:R-:W-:Y:S02]  /*66bc0*/  IADD3.X R59, R59, R0, RZ, P1, !PT ;  /* 0x000000003b3b7210 */ /* 0x000fe40000ffe4ff */
[----:B---3--:R-:W-:Y:S01]  /*66bd0*/  IADD3 R55, P3, R55, R241, RZ ;  /* 0x000000f137377210 */ /* 0x008fe20007f7e0ff */
[----:B------:R-:W-:Y:S01]  /*66be0*/  STL [R1+0x2670], R58 ;  /* 0x0026703a01007387 */ /* 0x000fe20000100800 */
[----:B-1----:R-:W-:-:S03]  /*66bf0*/  IMAD.MOV.U32 R50, RZ, RZ, R58 ;  /* 0x000000ffff327224 */ /* 0x002fc600078e003a */
[----:B------:R-:W-:Y:S01]  /*66c00*/  IMAD.X R57, R57, 0x1, R0, P3 ;  /* 0x0000000139397824 */ /* 0x000fe200018e0600 */
[----:B------:R-:W-:Y:S01]  /*66c10*/  STL [R1+0x266c], R59 ;  /* 0x00266c3b01007387 */ /* 0x000fe20000100800 */
[----:B------:R-:W-:-:S03]  /*66c20*/  MOV R51, R59 ;  /* 0x0000003b00337202 */ /* 0x000fc60000000f00 */
[----:B------:R1:W-:Y:S04]  /*66c30*/  STL [R1+0x2678], R55 ;  /* 0x0026783701007387 */ /* 0x0003e80000100800 */
[----:B------:R3:W-:Y:S04]  /*66c40*/  STL [R1+0x2674], R57 ;  /* 0x0026743901007387 */ /* 0x0007e80000100800 */
[----:B------:R-:W4:Y:S04]  /*66c50*/  LDL.LU R62, [R1+0x255c] ;  /* 0x00255c00013e7983 */ /* 0x000f280000300800 */
[----:B------:R-:W4:Y:S01]  /*66c60*/  LDL.LU R61, [R1+0x2560] ;  /* 0x00256000013d7983 */ /* 0x000f220000300800 */
[----:B------:R-:W-:-:S03]  /*66c70*/  IADD3 R53, P1, R53, R241, RZ ;  /* 0x000000f135357210 */ /* 0x000fc60007f3e0ff */
[----:B------:R1:W-:Y:S01]  /*66c80*/  LDGSTS.E [R48+0x6300], [R50.64], P2 ;  /* 0x0630000032307fae */ /* 0x0003e20009121844 */
[----:B------:R-:W-:-:S03]  /*66c90*/  IADD3 R52, P3, R52, R241, RZ ;  /* 0x000000f134347210 */ /* 0x000fc60007f7e0ff */
[----:B------:R-:W4:Y:S01]  /*66ca0*/  LDL.LU R60, [R1+0x2564] ;  /* 0x00256400013c7983 */ /* 0x000f220000300800 */
[----:B-1----:R-:W-:-:S03]  /*66cb0*/  IMAD.MOV.U32 R50, RZ, RZ, R55 ;  /* 0x000000ffff327224 */ /* 0x002fc600078e0037 */
[----:B------:R-:W4:Y:S01]  /*66cc0*/  LDL.LU R55, [R1+0x2568] ;  /* 0x0025680001377983 */ /* 0x000f220000300800 */
[----:B------:R-:W-:-:S03]  /*66cd0*/  IMAD.MOV.U32 R51, RZ, RZ, R57 ;  /* 0x000000ffff337224 */ /* 0x000fc600078e0039 */
[----:B------:R-:W-:Y:S04]  /*66ce0*/  STL [R1+0x2680], R53 ;  /* 0x0026803501007387 */ /* 0x000fe80000100800 */
[----:B------:R1:W-:Y:S01]  /*66cf0*/  LDGSTS.E [R48+0x6400], [R50.64], P2 ;  /* 0x0640000032307fae */ /* 0x0003e20009121844 */
[----:B------:R-:W-:-:S05]  /*66d00*/  IADD3.X R54, R54, R0, RZ, P1, !PT ;  /* 0x0000000036367210 */ /* 0x000fca0000ffe4ff */
[----:B------:R3:W-:Y:S01]  /*66d10*/  STL [R1+0x267c], R54 ;  /* 0x00267c3601007387 */ /* 0x0007e20000100800 */
[----:B------:R-:W-:-:S03]  /*66d20*/  IMAD.X R49, R49, 0x1, R0, P3 ;  /* 0x0000000131317824 */ /* 0x000fc600018e0600 */
[----:B------:R-:W-:Y:S01]  /*66d30*/  STL [R1+0x2688], R52 ;  /* 0x0026883401007387 */ /* 0x000fe20000100800 */
[----:B-1----:R-:W-:-:S03]  /*66d40*/  MOV R51, R54 ;  /* 0x0000003600337202 */ /* 0x002fc60000000f00 */
[----:B------:R1:W-:Y:S04]  /*66d50*/  STL [R1+0x2684], R49 ;  /* 0x0026843101007387 */ /* 0x0003e80000100800 */
[----:B------:R-:W4:Y:S04]  /*66d60*/  LDL.LU R59, [R1+0x256c] ;  /* 0x00256c00013b7983 */ /* 0x000f280000300800 */
[----:B------:R-:W4:Y:S04]  /*66d70*/  LDL.LU R58, [R1+0x2570] ;  /* 0x00257000013a7983 */ /* 0x000f280000300800 */
[----:B---3--:R-:W3:Y:S04]  /*66d80*/  LDL.LU R57, [R1+0x2574] ;  /* 0x0025740001397983 */ /* 0x008ee80000300800 */
[----:B------:R-:W3:Y:S01]  /*66d90*/  LDL.LU R54, [R1+0x2578] ;  /* 0x0025780001367983 */ /* 0x000ee20000300800 */
        /* <DEDUP_REMOVED lines=10> */
[----:B------:R-:W-:Y:S02]  /*66e40*/  ISETP.NE.U32.AND P1, PT, R49, RZ, PT ;  /* 0x000000ff3100720c */ /* 0x000fe40003f25070 */
[----:B--2---:R-:W-:-:S04]  /*66e50*/  IADD3 R56, P3, R56, R241, RZ ;  /* 0x000000f138387210 */ /* 0x004fc80007f7e0ff */
[----:B----4-:R-:W-:Y:S02]  /*66e60*/  IADD3.X R65, R65, R0, RZ, P3, !PT ;  /* 0x0000000041417210 */ /* 0x010fe40001ffe4ff */
[----:B------:R-:W-:Y:S01]  /*66e70*/  IADD3 R63, P4, R63, R241, RZ ;  /* 0x000000f13f3f7210 */ /* 0x000fe20007f9e0ff */
        /* <DEDUP_REMOVED lines=8> */
[----:B------:R-:W4:Y:S04]  /*66f00*/  LDL.LU R49, [R1+0x2584] ;  /* 0x0025840001317983 */ /* 0x000f280000300800 */
[----:B------:R1:W-:Y:S02]  /*66f10*/  LDGSTS.E [R48+0x6700], [R50.64], P2 ;  /* 0x0670000032307fae */ /* 0x0003e40009121844 */
[----:B-1----:R-:W-:-:S02]  /*66f20*/  IMAD.MOV.U32 R50, RZ, RZ, R63 ;  /* 0x000000ffff327224 */ /* 0x002fc400078e003f */
[----:B------:R-:W-:Y:S01]  /*66f30*/  IMAD.MOV.U32 R51, RZ, RZ, R64 ;  /* 0x000000ffff337224 */ /* 0x000fe200078e0040 */
[----:B------:R-:W-:-:S04]  /*66f40*/  IADD3 R61, P2, R61, R241, RZ ;  /* 0x000000f13d3d7210 */ /* 0x000fc80007f5e0ff */
[----:B------:R1:W-:Y:S01]  /*66f50*/  LDGSTS.E [R48+0x8000], [R50.64], P1 ;  /* 0x0800000032307fae */ /* 0x0003e20008921844 */
[----:B------:R-:W-:-:S03]  /*66f60*/  IADD3.X R62, R62, R0, RZ, P2, !PT ;  /* 0x000000003e3e7210 */ /* 0x000fc600017fe4ff */
[----:B------:R-:W-:Y:S04]  /*66f70*/  STL [R1+0x2560], R61 ;  /* 0x0025603d01007387 */ /* 0x000fe80000100800 */
[----:B------:R-:W-:Y:S01]  /*66f80*/  STL [R1+0x255c], R62 ;  /* 0x00255c3e01007387 */ /* 0x000fe20000100800 */
[----:B------:R-:W-:Y:S01]  /*66f90*/  IADD3 R55, P3, R55, R241, RZ ;  /* 0x000000f137377210 */ /* 0x000fe20007f7e0ff */
[----:B-1----:R-:W-:Y:S01]  /*66fa0*/  IMAD.MOV.U32 R50, RZ, RZ, R61 ;  /* 0x000000ffff327224 */ /* 0x002fe200078e003d */
[----:B------:R-:W-:-:S03]  /*66fb0*/  MOV R51, R62 ;  /* 0x0000003e00337202 */ /* 0x000fc60000000f00 */
[----:B------:R-:W-:Y:S01]  /*66fc0*/  IMAD.X R60, R60, 0x1, R0, P3 ;  /* 0x000000013c3c7824 */ /* 0x000fe200018e0600 */
[----:B------:R1:W-:Y:S04]  /*66fd0*/  STL [R1+0x2568], R55 ;  /* 0x0025683701007387 */ /* 0x0003e80000100800 */
[----:B------:R1:W-:Y:S04]  /*66fe0*/  LDGSTS.E [R48+0x8100], [R50.64], P1 ;  /* 0x0810000032307fae */ /* 0x0003e80008921844 */
[----:B------:R3:W-:Y:S04]  /*66ff0*/  STL [R1+0x2564], R60 ;  /* 0x0025643c01007387 */ /* 0x0007e80000100800 */
[----:B------:R-:W4:Y:S01]  /*67000*/  LDL.LU R65, [R1+0x258c] ;  /* 0x00258c0001417983 */ /* 0x000f220000300800 */
[----:B-1----:R-:W-:-:S03]  /*67010*/  IMAD.MOV.U32 R50, RZ, RZ, R55 ;  /* 0x000000ffff327224 */ /* 0x002fc600078e0037 */
[----:B------:R-:W4:Y:S04]  /*67020*/  LDL.LU R55, [R1+0x2590] ;  /* 0x0025900001377983 */ /* 0x000f280000300800 */
[----:B------:R-:W4:Y:S04]  /*67030*/  LDL.LU R64, [R1+0x1e08] ;  /* 0x001e080001407983 */ /* 0x000f280000300800 */
[----:B------:R-:W4:Y:S01]  /*67040*/  LDL.LU R63, [R1+0x1e0c] ;  /* 0x001e0c00013f7983 */ /* 0x000f220000300800 */
[----:B------:R-:W-:Y:S01]  /*67050*/  IMAD.MOV.U32 R51, RZ, RZ, R60 ;  /* 0x000000ffff337224 */ /* 0x000fe200078e003c */
[----:B------:R-:W-:-:S04]  /*67060*/  IADD3 R58, P2, R58, R241, RZ ;  /* 0x000000f13a3a7210 */ /* 0x000fc80007f5e0ff */
[----:B------:R1:W-:Y:S01]  /*67070*/  LDGSTS.E [R48+0x8200], [R50.64], P1 ;  /* 0x0820000032307fae */ /* 0x0003e20008921844 */
[----:B------:R-:W-:Y:S02]  /*67080*/  IADD3.X R59, R59, R0, RZ, P2, !PT ;  /* 0x000000003b3b7210 */ /* 0x000fe400017fe4ff */
[----:B---3--:R-:W-:Y:S01]  /*67090*/  IADD3 R54, P3, R54, R241, RZ ;  /* 0x000000f136367210 */ /* 0x008fe20007f7e0ff */
[----:B------:R-:W-:Y:S04]  /*670a0*/  STL [R1+0x2570], R58 ;  /* 0x0025703a01007387 */ /* 0x000fe80000100800 */
[----:B------:R-:W-:Y:S01]  /*670b0*/  IMAD.X R57, R57, 0x1, R0, P3 ;  /* 0x0000000139397824 */ /* 0x000fe200018e0600 */
        /* <DEDUP_REMOVED lines=19> */
[----:B----4-:R-:W-:-:S03]  /*671f0*/  IMAD.X R49, R49, 0x1, R0, P3 ;  /* 0x0000000131317824 */ /* 0x010fc600018e0600 */
[----:B------:R-:W-:Y:S01]  /*67200*/  STL [R1+0x2588], R52 ;  /* 0x0025883401007387 */ /* 0x000fe20000100800 */
[----:B------:R-:W-:-:S03]  /*67210*/  MOV R51, R56 ;  /* 0x0000003800337202 */ /* 0x000fc60000000f00 */
[----:B------:R2:W-:Y:S04]  /*67220*/  STL [R1+0x2584], R49 ;  /* 0x0025843101007387 */ /* 0x0005e80000100800 */
[----:B------:R-:W4:Y:S04]  /*67230*/  LDL.LU R59, [R1+0x1e20] ;  /* 0x001e2000013b7983 */ /* 0x000f280000300800 */
[----:B------:R-:W4:Y:S04]  /*67240*/  LDL.LU R58, [R1+0x1e24] ;  /* 0x001e2400013a7983 */ /* 0x000f280000300800 */
[----:B---3--:R-:W3:Y:S04]  /*67250*/  LDL.LU R57, [R1+0x1e28] ;  /* 0x001e280001397983 */ /* 0x008ee80000300800 */
        /* <DEDUP_REMOVED lines=11> */
[----:B------:R-:W-:-:S04]  /*67310*/  IADD3 R55, P3, R55, R241, RZ ;  /* 0x000000f137377210 */ /* 0x000fc80007f7e0ff */
[----:B------:R-:W-:Y:S02]  /*67320*/  IADD3.X R65, R65, R0, RZ, P3, !PT ;  /* 0x0000000041417210 */ /* 0x000fe40001ffe4ff */
[----:B------:R-:W-:Y:S01]  /*67330*/  IADD3 R63, P4, R63, R241, RZ ;  /* 0x000000f13f3f7210 */ /* 0x000fe20007f9e0ff */
[----:B------:R1:W-:Y:S02]  /*67340*/  STL [R1+0x2590], R55 ;  /* 0x0025903701007387 */ /* 0x0003e40000100800 */
[----:B-1----:R-:W-:Y:S02]  /*67350*/  IMAD.MOV.U32 R50, RZ, RZ, R55 ;  /* 0x000000ffff327224 */ /* 0x002fe400078e0037 */
[----:B------:R-:W-:Y:S01]  /*67360*/  IMAD.X R64, R64, 0x1, R0, P4 ;  /* 0x0000000140407824 */ /* 0x000fe200020e0600 */
[----:B------:R1:W-:Y:S01]  /*67370*/  STL [R1+0x258c], R65 ;  /* 0x00258c4101007387 */ /* 0x0003e20000100800 */
[----:B------:R-:W-:-:S03]  /*67380*/  MOV R51, R65 ;  /* 0x0000004100337202 */ /* 0x000fc60000000f00 */
[----:B------:R-:W-:Y:S04]  /*67390*/  STL [R1+0x1e0c], R63 ;  /* 0x001e0c3f01007387 */ /* 0x000fe80000100800 */
[----:B------:R-:W2:Y:S04]  /*673a0*/  LDL.LU R55, [R1+0x1e30] ;  /* 0x001e300001377983 */ /* 0x000ea80000300800 */
[----:B------:R-:W-:Y:S04]  /*673b0*/  STL [R1+0x1e08], R64 ;  /* 0x001e084001007387 */ /* 0x000fe80000100800 */
[----:B------:R-:W2:Y:S04]  /*673c0*/  LDL.LU R49, [R1+0x1e38] ;  /* 0x001e380001317983 */ /* 0x000ea80000300800 */
[----:B------:R1:W-:Y:S01]  /*673d0*/  LDGSTS.E [R48+0x8700], [R50.64], P1 ;  /* 0x0870000032307fae */ /* 0x0003e20008921844 */
[----:B------:R-:W-:Y:S01]  /*673e0*/  IADD3 R61, P1, R61, R241, RZ ;  /* 0x000000f13d3d7210 */ /* 0x000fe20007f3e0ff */
[----:B-1----:R-:W-:-:S02]  /*673f0*/  IMAD.MOV.U32 R50, RZ, RZ, R63 ;  /* 0x000000ffff327224 */ /* 0x002fc400078e003f */
[----:B------:R-:W-:Y:S01]  /*67400*/  IMAD.MOV.U32 R51, RZ, RZ, R64 ;  /* 0x000000ffff337224 */ /* 0x000fe200078e0040 */
[----:B------:R-:W-:Y:S01]  /*67410*/  IADD3.X R62, R62, R0, RZ, P1, !PT ;  /* 0x000000003e3e7210 */ /* 0x000fe20000ffe4ff */
[----:B------:R-:W-:Y:S04]  /*67420*/  STL [R1+0x1e14], R61 ;  /* 0x001e143d01007387 */ /* 0x000fe80000100800 */
[----:B------:R1:W-:Y:S01]  /*67430*/  LDGSTS.E [R48+0xa000], [R50.64], P2 ;  /* 0x0a00000032307fae */ /* 0x0003e20009121844 */
[----:B------:R-:W-:-:S03]  /*67440*/  IADD3 R54, P3, R54, R241, RZ ;  /* 0x000000f136367210 */ /* 0x000fc60007f7e0ff */
[----:B------:R-:W-:Y:S02]  /*67450*/  STL [R1+0x1e10], R62 ;  /* 0x001e103e01007387 */ /* 0x000fe40000100800 */
[----:B------:R-:W-:Y:S01]  /*67460*/  IMAD.X R60, R60, 0x1, R0, P3 ;  /* 0x000000013c3c7824 */ /* 0x000fe200018e0600 */
[----:B-1----:R-:W-:Y:S01]  /*67470*/  MOV R51, R62 ;  /* 0x0000003e00337202 */ /* 0x002fe20000000f00 */
[----:B------:R-:W-:Y:S01]  /*67480*/  IMAD.MOV.U32 R50, RZ, RZ, R61 ;  /* 0x000000ffff327224 */ /* 0x000fe200078e003d */
[----:B------:R1:W-:Y:S04]  /*67490*/  STL [R1+0x1e1c], R54 ;  /* 0x001e1c3601007387 */ /* 0x0003e80000100800 */
[----:B------:R1:W-:Y:S04]  /*674a0*/  LDGSTS.E [R48+0xa100], [R50.64], P2 ;  /* 0x0a10000032307fae */ /* 0x0003e80009121844 */
[----:B------:R2:W-:Y:S04]  /*674b0*/  STL [R1+0x1e18], R60 ;  /* 0x001e183c01007387 */ /* 0x0005e80000100800 */
[----:B------:R-:W2:Y:S01]  /*674c0*/  LDL.LU R65, [R1+0x1e40] ;  /* 0x001e400001417983 */ /* 0x000ea20000300800 */
[----:B-1----:R-:W-:-:S03]  /*674d0*/  IMAD.MOV.U32 R50, RZ, RZ, R54 ;  /* 0x000000ffff327224 */ /* 0x002fc600078e0036 */
[----:B------:R-:W2:Y:S04]  /*674e0*/  LDL.LU R54, [R1+0x1e44] ;  /* 0x001e440001367983 */ /* 0x000ea80000300800 */
[----:B------:R-:W2:Y:S04]  /*674f0*/  LDL.LU R64, [R1+0x1f08] ;  /* 0x001f080001407983 */ /* 0x000ea80000300800 */
[----:B------:R-:W2:Y:S01]  /*67500*/  LDL.LU R63, [R1+0x1f0c] ;  /* 0x001f0c00013f7983 */ /* 0x000ea20000300800 */
[----:B------:R-:W-:-:S05]  /*67510*/  IMAD.MOV.U32 R51, RZ, RZ, R60 ;  /* 0x000000ffff337224 */ /* 0x000fca00078e003c */
[----:B------:R1:W-:Y:S01]  /*67520*/  LDGSTS.E [R48+0xa200], [R50.64], P2 ;  /* 0x0a20000032307fae */ /* 0x0003e20009121844 */
[----:B----4-:R-:W-:-:S04]  /*67530*/  IADD3 R58, P1, R58, R241, RZ ;  /* 0x000000f13a3a7210 */ /* 0x010fc80007f3e0ff */
        /* <DEDUP_REMOVED lines=26> */
[----:B------:R-:W2:Y:S04]  /*676e0*/  LDL.LU R59, [R1+0x1f20] ;  /* 0x001f2000013b7983 */ /* 0x000ea80000300800 */
[----:B------:R-:W2:Y:S04]  /*676f0*/  LDL.LU R58, [R1+0x1f24] ;  /* 0x001f2400013a7983 */ /* 0x000ea80000300800 */
        /* <DEDUP_REMOVED lines=90> */
[----:B----4-:R-:W-:Y:S01]  /*67ca0*/  IADD3.X R65, R65, R0, RZ, P3, !PT ;  /* 0x0000000041417210 */ /* 0x010fe20001ffe4ff */
[----:B-1----:R-:W-:Y:S01]  /*67cb0*/  IMAD.MOV.U32 R50, RZ, RZ, R56 ;  /* 0x000000ffff327224 */ /* 0x002fe200078e0038 */
[----:B------:R-:W-:Y:S02]  /*67cc0*/  IADD3 R63, P4, R63, R241, RZ ;  /* 0x000000f13f3f7210 */ /* 0x000fe40007f9e0ff */
[----:B------:R-:W-:Y:S01]  /*67cd0*/  MOV R51, R65 ;  /* 0x0000004100337202 */ /* 0x000fe20000000f00 */
[----:B------:R1:W-:Y:S02]  /*67ce0*/  STL [R1+0x1f44], R56 ;  /* 0x001f443801007387 */ /* 0x0003e40000100800 */
[----:B------:R-:W-:Y:S02]  /*67cf0*/  IMAD.X R64, R64, 0x1, R0, P4 ;  /* 0x0000000140407824 */ /* 0x000fe400020e0600 */
[----:B------:R2:W-:Y:S04]  /*67d00*/  LDGSTS.E [R48+0xc700], [R50.64], P1 ;  /* 0x0c70000032307fae */ /* 0x0005e80008921844 */
[----:B------:R4:W-:Y:S04]  /*67d10*/  STL [R1+0x1f40], R65 ;  /* 0x001f404101007387 */ /* 0x0009e80000100800 */
[----:B------:R-:W-:Y:S01]  /*67d20*/  STL [R1+0x200c], R63 ;  /* 0x00200c3f01007387 */ /* 0x000fe20000100800 */
[----:B--2---:R-:W-:-:S03]  /*67d30*/  IMAD.MOV.U32 R50, RZ, RZ, R63 ;  /* 0x000000ffff327224 */ /* 0x004fc600078e003f */
[----:B-1----:R-:W2:Y:S01]  /*67d40*/  LDL.LU R56, [R1+0x2030] ;  /* 0x0020300001387983 */ /* 0x002ea20000300800 */
[----:B------:R-:W-:-:S03]  /*67d50*/  IMAD.MOV.U32 R51, RZ, RZ, R64 ;  /* 0x000000ffff337224 */ /* 0x000fc600078e0040 */
[----:B------:R-:W-:Y:S04]  /*67d60*/  STL [R1+0x2008], R64 ;  /* 0x0020084001007387 */ /* 0x000fe80000100800 */
[----:B------:R-:W2:Y:S04]  /*67d70*/  LDL.LU R49, [R1+0x2038] ;  /* 0x0020380001317983 */ /* 0x000ea80000300800 */
[----:B------:R1:W-:Y:S01]  /*67d80*/  LDGSTS.E [R48+0xe000], [R50.64], P2 ;  /* 0x0e00000032307fae */ /* 0x0003e20009121844 */
[----:B------:R-:W-:-:S04]  /*67d90*/  IADD3 R61, P1, R61, R241, RZ ;  /* 0x000000f13d3d7210 */ /* 0x000fc80007f3e0ff */
[----:B------:R-:W-:Y:S01]  /*67da0*/  IADD3.X R62, R62, R0, RZ, P1, !PT ;  /* 0x000000003e3e7210 */ /* 0x000fe20000ffe4ff */
[----:B-1----:R-:W-:Y:S01]  /*67db0*/  IMAD.MOV.U32 R50, RZ, RZ, R61 ;  /* 0x000000ffff327224 */ /* 0x002fe200078e003d */
[----:B------:R-:W-:Y:S02]  /*67dc0*/  STL [R1+0x2014], R61 ;  /* 0x0020143d01007387 */ /* 0x000fe40000100800 */
[----:B------:R-:W-:Y:S02]  /*67dd0*/  MOV R51, R62 ;  /* 0x0000003e00337202 */ /* 0x000fe40000000f00 */
[----:B------:R-:W-:Y:S04]  /*67de0*/  STL [R1+0x2010], R62 ;  /* 0x0020103e01007387 */ /* 0x000fe80000100800 */
[----:B------:R1:W-:Y:S01]  /*67df0*/  LDGSTS.E [R48+0xe100], [R50.64], P2 ;  /* 0x0e10000032307fae */ /* 0x0003e20009121844 */
[----:B------:R-:W-:-:S05]  /*67e00*/  IADD3 R55, P3, R55, R241, RZ ;  /* 0x000000f137377210 */ /* 0x000fca0007f7e0ff */
[----:B------:R-:W-:Y:S01]  /*67e10*/  IMAD.X R60, R60, 0x1, R0, P3 ;  /* 0x000000013c3c7824 */ /* 0x000fe200018e0600 */
[----:B------:R4:W-:Y:S01]  /*67e20*/  STL [R1+0x201c], R55 ;  /* 0x00201c3701007387 */ /* 0x0009e20000100800 */
[----:B-1----:R-:W-:-:S03]  /*67e30*/  IMAD.MOV.U32 R50, RZ, RZ, R55 ;  /* 0x000000ffff327224 */ /* 0x002fc600078e0037 */
[----:B------:R1:W-:Y:S04]  /*67e40*/  STL [R1+0x2018], R60 ;  /* 0x0020183c01007387 */ /* 0x0003e80000100800 */
[----:B----4-:R-:W2:Y:S04]  /*67e50*/  LDL.LU R65, [R1+0x2040] ;  /* 0x0020400001417983 */ /* 0x010ea80000300800 */
[----:B------:R-:W2:Y:S01]  /*67e60*/  LDL.LU R55, [R1+0x2044] ;  /* 0x0020440001377983 */ /* 0x000ea20000300800 */
[----:B------:R-:W-:-:S03]  /*67e70*/  IMAD.MOV.U32 R51, RZ, RZ, R60 ;  /* 0x000000ffff337224 */ /* 0x000fc600078e003c */
[----:B------:R-:W2:Y:S04]  /*67e80*/  LDL.LU R64, [R1+0x2108] ;  /* 0x0021080001407983 */ /* 0x000ea80000300800 */
[----:B------:R-:W2:Y:S04]  /*67e90*/  LDL.LU R63, [R1+0x210c] ;  /* 0x00210c00013f7983 */ /* 0x000ea80000300800 */
        /* <DEDUP_REMOVED lines=11> */
[----:B------:R-:W2:Y:S04]  /*67f50*/  LDL.LU R62, [R1+0x2110] ;  /* 0x00211000013e7983 */ /* 0x000ea80000300800 */
[----:B------:R-:W2:Y:S04]  /*67f60*/  LDL.LU R61, [R1+0x2114] ;  /* 0x00211400013d7983 */ /* 0x000ea80000300800 */
[----:B------:R1:W-:Y:S04]  /*67f70*/  LDGSTS.E [R48+0xe300], [R50.64], P2 ;  /* 0x0e30000032307fae */ /* 0x0003e80009121844 */
[----:B------:R-:W2:Y:S01]  /*67f80*/  LDL.LU R60, [R1+0x2118] ;  /* 0x00211800013c7983 */ /* 0x000ea20000300800 */
[----:B-1----:R-:W-:-:S03]  /*67f90*/  IMAD.MOV.U32 R50, RZ, RZ, R54 ;  /* 0x000000ffff327224 */ /* 0x002fc600078e0036 */
[----:B------:R-:W2:Y:S01]  /*67fa0*/  LDL.LU R54, [R1+0x211c] ;  /* 0x00211c0001367983 */ /* 0x000ea20000300800 */
        /* <DEDUP_REMOVED lines=8> */
[----:B------:R-:W-:-:S03]  /*68030*/  IMAD.X R49, R49, 0x1, R0, P3 ;  /* 0x0000000131317824 */ /* 0x000fc600018e0600 */
[----:B------:R-:W-:Y:S01]  /*68040*/  STL [R1+0x203c], R52 ;  /* 0x00203c3401007387 */ /* 0x000fe20000100800 */
[----:B------:R-:W-:-:S03]  /*68050*/  MOV R51, R56 ;  /* 0x0000003800337202 */ /* 0x000fc60000000f00 */
[----:B------:R2:W-:Y:S01]  /*68060*/  STL [R1+0x2038], R49 ;  /* 0x0020383101007387 */ /* 0x0005e20000100800 */
[----:B------:R-:W-:-:S03]  /*68070*/  ISETP.GT.AND P1, PT, R3, 0x20, PT ;  /* 0x000000200300780c */ /* 0x000fc60003f24270 */
[----:B------:R-:W4:Y:S04]  /*68080*/  LDL.LU R59, [R1+0x2120] ;  /* 0x00212000013b7983 */ /* 0x000f280000300800 */
[----:B------:R-:W4:Y:S04]  /*68090*/  LDL.LU R58, [R1+0x2124] ;  /* 0x00212400013a7983 */ /* 0x000f280000300800 */
[----:B---3--:R-:W3:Y:S04]  /*680a0*/  LDL.LU R57, [R1+0x2128] ;  /* 0x0021280001397983 */ /* 0x008ee80000300800 */
[----:B-1----:R-:W3:Y:S04]  /*680b0*/  LDL.LU R56, [R1+0x212c] ;  /* 0x00212c0001387983 */ /* 0x002ee80000300800 */
[----:B------:R1:W-:Y:S02]  /*680c0*/  LDGSTS.E [R48+0xe500], [R50.64], P2 ;  /* 0x0e50000032307fae */ /* 0x0003e40009121844 */
[----:B-1----:R-:W-:Y:S01]  /*680d0*/  IMAD.MOV.U32 R51, RZ, RZ, R49 ;  /* 0x000000ffff337224 */ /* 0x002fe200078e0031 */
[----:B--2---:R-:W-:Y:S01]  /*680e0*/  SEL R49, RZ, 0x4, !P1 ;  /* 0x00000004ff317807 */ /* 0x004fe20004800000 */
[----:B------:R-:W-:-:S02]  /*680f0*/  IMAD.MOV.U32 R50, RZ, RZ, R52 ;  /* 0x000000ffff327224 */ /* 0x000fc400078e0034 */
[----:B------:R-:W2:Y:S01]  /*68100*/  LDL.LU R52, [R1+0x2134] ;  /* 0x0021340001347983 */ /* 0x000ea20000300800 */
[----:B------:R-:W-:-:S03]  /*68110*/  SEL R49, R49, RZ, !P0 ;  /* 0x000000ff31317207 */ /* 0x000fc60004000000 */
[----:B------:R-:W2:Y:S01]  /*68120*/  LDL.LU R53, [R1+0x213c] ;  /* 0x00213c0001357983 */ /* 0x000ea20000300800 */
[----:B------:R-:W-:-:S03]  /*68130*/  ISETP.NE.U32.AND P1, PT, R49, RZ, PT ;  /* 0x000000ff3100720c */ /* 0x000fc60003f25070 */
[----:B------:R1:W-:Y:S01]  /*68140*/  LDGSTS.E [R48+0xe600], [R50.64], P2 ;  /* 0x0e60000032307fae */ /* 0x0003e20009121844 */
[----:B------:R-:W-:-:S04]  /*68150*/  IADD3 R55, P3, R55, R241, RZ ;  /* 0x000000f137377210 */ /* 0x000fc80007f7e0ff */
[----:B------:R-:W-:Y:S02]  /*68160*/  IADD3.X R65, R65, R0, RZ, P3, !PT ;  /* 0x0000000041417210 */ /* 0x000fe40001ffe4ff */
[----:B------:R-:W-:Y:S01]  /*68170*/  IADD3 R63, P4, R63, R241, RZ ;  /* 0x000000f13f3f7210 */ /* 0x000fe20007f9e0ff */
[----:B------:R1:W-:Y:S02]  /*68180*/  STL [R1+0x2044], R55 ;  /* 0x0020443701007387 */ /* 0x0003e40000100800 */
[----:B-1----:R-:W-:Y:S01]  /*68190*/  IMAD.MOV.U32 R50, RZ, RZ, R55 ;  /* 0x000000ffff327224 */ /* 0x002fe200078e0037 */
[----:B------:R-:W-:Y:S01]  /*681a0*/  MOV R51, R65 ;  /* 0x0000004100337202 */ /* 0x000fe20000000f00 */
[----:B------:R-:W-:Y:S01]  /*681b0*/  IMAD.X R64, R64, 0x1, R0, P4 ;  /* 0x0000000140407824 */ /* 0x000fe200020e0600 */
[----:B------:R1:W-:Y:S04]  /*681c0*/  STL [R1+0x2040], R65 ;  /* 0x0020404101007387 */ /* 0x0003e80000100800 */
[----:B------:R-:W-:Y:S04]  /*681d0*/  STL [R1+0x210c], R63 ;  /* 0x00210c3f01007387 */ /* 0x000fe80000100800 */
[----:B------:R-:W2:Y:S04]  /*681e0*/  LDL.LU R55, [R1+0x2130] ;  /* 0x0021300001377983 */ /* 0x000ea80000300800 */
[----:B------:R-:W-:Y:S04]  /*681f0*/  STL [R1+0x2108], R64 ;  /* 0x0021084001007387 */ /* 0x000fe80000100800 */
[----:B------:R-:W2:Y:S04]  /*68200*/  LDL.LU R49, [R1+0x2138] ;  /* 0x0021380001317983 */ /* 0x000ea80000300800 */
        /* <DEDUP_REMOVED lines=25> */
[----:B------:R-:W-:Y:S02]  /*683a0*/  STL [R1+0x2124], R58 ;  /* 0x0021243a01007387 */ /* 0x000fe40000100800 */
[----:B------:R3:W-:Y:S02]  /*683b0*/  STL [R1+0x2120], R59 ;  /* 0x0021203b01007387 */ /* 0x0007e40000100800 */
[----:B------:R-:W-:Y:S02]  /*683c0*/  IMAD.X R57, R57, 0x1, R0, P3 ;  /* 0x0000000139397824 */ /* 0x000fe400018e0600 */
[----:B-1----:R-:W-:Y:S01]  /*683d0*/  IMAD.MOV.U32 R50, RZ, RZ, R58 ;  /* 0x000000ffff327224 */ /* 0x002fe200078e003a */
[----:B------:R-:W-:Y:S01]  /*683e0*/  MOV R51, R59 ;  /* 0x0000003b00337202 */ /* 0x000fe20000000f00 */
[----:B------:R-:W-:Y:S01]  /*683f0*/  STL [R1+0x212c], R56 ;  /* 0x00212c3801007387 */ /* 0x000fe20000100800 */
[----:B------:R1:W-:Y:S02]  /*68400*/  STL [R1+0x2128], R57 ;  /* 0x0021283901007387 */ /* 0x0003e40000100800 */
[----:B------:R-:W4:Y:S02]  /*68410*/  LDL.LU R62, [R1+0x2210] ;  /* 0x00221000013e7983 */ /* 0x000f240000300800 */
[----:B------:R-:W4:Y:S01]  /*68420*/  LDL.LU R61, [R1+0x2214] ;  /* 0x00221400013d7983 */ /* 0x000f220000300800 */
[----:B------:R-:W4:Y:S04]  /*68430*/  LDL.LU R60, [R1+0x2218] ;  /* 0x00221800013c7983 */ /* 0x000f280000300800 */
[----:B------:R1:W-:Y:S01]  /*68440*/  LDGSTS.E [R48+0x10300], [R50.64], P1 ;  /* 0x1030000032307fae */ /* 0x0003e20008921844 */
[----:B---3--:R-:W3:Y:S01]  /*68450*/  LDL.LU R59, [R1+0x221c] ;  /* 0x00221c00013b7983 */ /* 0x008ee20000300800 */
[----:B--2---:R-:W-:-:S02]  /*68460*/  IADD3 R52, P2, R52, R241, RZ ;  /* 0x000000f134347210 */ /* 0x004fc40007f5e0ff */
[----:B------:R-:W-:Y:S01]  /*68470*/  IADD3 R53, P3, R53, R241, RZ ;  /* 0x000000f135357210 */ /* 0x000fe20007f7e0ff */
[----:B-1----:R-:W-:Y:S02]  /*68480*/  IMAD.MOV.U32 R50, RZ, RZ, R56 ;  /* 0x000000ffff327224 */ /* 0x002fe400078e0038 */
[----:B------:R-:W-:Y:S01]  /*68490*/  IMAD.MOV.U32 R51, RZ, RZ, R57 ;  /* 0x000000ffff337224 */ /* 0x000fe200078e0039 */
[----:B------:R1:W-:Y:S04]  /*684a0*/  STL [R1+0x2134], R52 ;  /* 0x0021343401007387 */ /* 0x0003e80000100800 */
[----:B------:R2:W-:Y:S02]  /*684b0*/  LDGSTS.E [R48+0x10400], [R50.64], P1 ;  /* 0x1040000032307fae */ /* 0x0005e40008921844 */
[----:B--2---:R-:W-:Y:S01]  /*684c0*/  IMAD.MOV.U32 R50, RZ, RZ, R52 ;  /* 0x000000ffff327224 */ /* 0x004fe200078e0034 */
[----:B------:R-:W-:-:S05]  /*684d0*/  IADD3.X R55, R55, R0, RZ, P2, !PT ;  /* 0x0000000037377210 */ /* 0x000fca00017fe4ff */
[----:B------:R-:W-:Y:S01]  /*684e0*/  STL [R1+0x2130], R55 ;  /* 0x0021303701007387 */ /* 0x000fe20000100800 */
[----:B------:R-:W-:Y:S02]  /*684f0*/  STL [R1+0x213c], R53 ;  /* 0x00213c3501007387 */ /* 0x000fe40000100800 */
[----:B------:R-:W2:Y:S02]  /*68500*/  LDL.LU R57, [R1+0x2224] ;  /* 0x0022240001397983 */ /* 0x000ea40000300800 */
[----:B------:R-:W-:-:S05]  /*68510*/  IMAD.X R49, R49, 0x1, R0, P3 ;  /* 0x0000000131317824 */ /* 0x000fca00018e0600 */
[----:B------:R1:W-:Y:S02]  /*68520*/  STL [R1+0x2138], R49 ;  /* 0x0021383101007387 */ /* 0x0003e40000100800 */
[----:B-1----:R-:W2:Y:S02]  /*68530*/  LDL.LU R52, [R1+0x222c] ;  /* 0x00222c0001347983 */ /* 0x002ea40000300800 */
[----:B------:R-:W2:Y:S01]  /*68540*/  LDL.LU R58, [R1+0x2220] ;  /* 0x00222000013a7983 */ /* 0x000ea20000300800 */
[----:B------:R-:W-:-:S03]  /*68550*/  MOV R51, R55 ;  /* 0x0000003700337202 */ /* 0x000fc60000000f00 */
[----:B------:R-:W2:Y:S01]  /*68560*/  LDL.LU R56, [R1+0x2228] ;  /* 0x0022280001387983 */ /* 0x000ea20000300800 */
[----:B------:R-:W-:-:S03]  /*68570*/  ISETP.GT.AND P2, PT, R3, 0x24, PT ;  /* 0x000000240300780c */ /* 0x000fc60003f44270 */
[----:B------:R1:W-:Y:S02]  /*68580*/  LDGSTS.E [R48+0x10500], [R50.64], P1 ;  /* 0x1050000032307fae */ /* 0x0003e40008921844 */
[----:B-1----:R-:W-:Y:S02]  /*68590*/  IMAD.MOV.U32 R51, RZ, RZ, R49 ;  /* 0x000000ffff337224 */ /* 0x002fe400078e0031 */
[----:B------:R-:W-:Y:S01]  /*685a0*/  IMAD.MOV.U32 R50, RZ, RZ, R53 ;  /* 0x000000ffff327224 */ /* 0x000fe200078e0035 */
[----:B------:R-:W-:Y:S01]  /*685b0*/  SEL R49, RZ, 0x4, !P2 ;  /* 0x00000004ff317807 */ /* 0x000fe20005000000 */
[----:B------:R-:W2:Y:S01]  /*685c0*/  LDL.LU R53, [R1+0x2234] ;  /* 0x0022340001357983 */ /* 0x000ea20000300800 */
[----:B------:R-:W2:Y:S03]  /*685d0*/  LDL.LU R55, [R1+0x223c] ;  /* 0x00223c0001377983 */ /* 0x000ea60000300800 */
[----:B------:R1:W-:Y:S01]  /*685e0*/  LDGSTS.E [R48+0x10600], [R50.64], P1 ;  /* 0x1060000032307fae */ /* 0x0003e20008921844 */
[----:B------:R-:W-:-:S04]  /*685f0*/  SEL R49, R49, RZ, !P0 ;  /* 0x000000ff31317207 */ /* 0x000fc80004000000 */
[----:B------:R-:W-:Y:S02]  /*68600*/  ISETP.NE.U32.AND P2, PT, R49, RZ, PT ;  /* 0x000000ff3100720c */ /* 0x000fe40003f45070 */
[----:B------:R-:W-:-:S04]  /*68610*/  IADD3 R54, P3, R54, R241, RZ ;  /* 0x000000f136367210 */ /* 0x000fc80007f7e0ff */
[----:B------:R-:W-:Y:S02]  /*68620*/  IADD3.X R65, R65, R0, RZ, P3, !PT ;  /* 0x0000000041417210 */ /* 0x000fe40001ffe4ff */
[----:B------:R-:W-:Y:S01]  /*68630*/  IADD3 R63, P4, R63, R241, RZ ;  /* 0x000000f13f3f7210 */ /* 0x000fe20007f9e0ff */
[----:B------:R1:W-:Y:S02]  /*68640*/  STL [R1+0x2144], R54 ;  /* 0x0021443601007387 */ /* 0x0003e40000100800 */
[----:B------:R-:W-:Y:S02]  /*68650*/  STL [R1+0x2140], R65 ;  /* 0x0021404101007387 */ /* 0x000fe40000100800 */
[----:B-1----:R-:W-:Y:S02]  /*68660*/  IMAD.MOV.U32 R50, RZ, RZ, R54 ;  /* 0x000000ffff327224 */ /* 0x002fe400078e0036 */
[----:B------:R-:W-:Y:S01]  /*68670*/  IMAD.X R64, R64, 0x1, R0, P4 ;  /* 0x0000000140407824 */ /* 0x000fe200020e0600 */
[----:B------:R-:W-:Y:S04]  /*68680*/  STL [R1+0x220c], R63 ;  /* 0x00220c3f01007387 */ /* 0x000fe80000100800 */
[----:B------:R-:W2:Y:S01]  /*68690*/  LDL.LU R54, [R1+0x2230] ;  /* 0x0022300001367983 */ /* 0x000ea20000300800 */
[----:B------:R1:W-:Y:S02]  /*686a0*/  STL [R1+0x2208], R64 ;  /* 0x0022084001007387 */ /* 0x0003e40000100800 */
[----:B------:R-:W2:Y:S01]  /*686b0*/  LDL.LU R49, [R1+0x2238] ;  /* 0x0022380001317983 */ /* 0x000ea20000300800 */
[----:B------:R-:W-:-:S05]  /*686c0*/  MOV R51, R65 ;  /* 0x0000004100337202 */ /* 0x000fca0000000f00 */
[----:B------:R1:W-:Y:S02]  /*686d0*/  LDGSTS.E [R48+0x10700], [R50.64], P1 ;  /* 0x1070000032307fae */ /* 0x0003e40008921844 */
[----:B-1----:R-:W-:Y:S02]  /*686e0*/  IMAD.MOV.U32 R50, RZ, RZ, R63 ;  /* 0x000000ffff327224 */ /* 0x002fe400078e003f */
[----:B------:R-:W-:-:S05]  /*686f0*/  IMAD.MOV.U32 R51, RZ, RZ, R64 ;  /* 0x000000ffff337224 */ /* 0x000fca00078e0040 */
[----:B------:R1:W-:Y:S01]  /*68700*/  LDGSTS.E [R48+0x12000], [R50.64], P2 ;  /* 0x1200000032307fae */ /* 0x0003e20009121844 */
[-C--:B----4-:R-:W-:Y:S02]  /*68710*/  IADD3 R61, P1, R61, R241.reuse, RZ ;  /* 0x000000f13d3d7210 */ /* 0x090fe40007f3e0ff */
[----:B---3--:R-:W-:Y:S02]  /*68720*/  IADD3 R59, P3, R59, R241, RZ ;  /* 0x000000f13b3b7210 */ /* 0x008fe40007f7e0ff */
[----:B------:R-:W-:Y:S01]  /*68730*/  IADD3.X R62, R62, R0, RZ, P1, !PT ;  /* 0x000000003e3e7210 */ /* 0x000fe20000ffe4ff */
[----:B------:R-:W-:Y:S02]  /*68740*/  STL [R1+0x2214], R61 ;  /* 0x0022143d01007387 */ /* 0x000fe40000100800 */
[----:B------:R-:W-:Y:S02]  /*68750*/  IMAD.X R60, R60, 0x1, R0, P3 ;  /* 0x000000013c3c7824 */ /* 0x000fe400018e0600 */
[----:B------:R3:W-:Y:S01]  /*68760*/  STL [R1+0x2210], R62 ;  /* 0x0022103e01007387 */ /* 0x0007e20000100800 */
[----:B------:R-:W-:Y:S02]  /*68770*/  STL [R1+0x221c], R59 ;  /* 0x00221c3b01007387 */ /* 0x000fe40000100800 */
[----:B-1----:R-:W-:Y:S01]  /*68780*/  IMAD.MOV.U32 R50, RZ, RZ, R61 ;  /* 0x000000ffff327224 */ /* 0x002fe200078e003d */
[----:B------:R-:W-:Y:S01]  /*68790*/  MOV R51, R62 ;  /* 0x0000003e00337202 */ /* 0x000fe20000000f00 */
[----:B------:R-:W-:Y:S01]  /*687a0*/  STL [R1+0x2218], R60 ;  /* 0x0022183c01007387 */ /* 0x000fe20000100800 */
[----:B------:R-:W4:Y:S02]  /*687b0*/  LDL.LU R66, [R1+0x2244] ;  /* 0x0022440001427983 */ /* 0x000f240000300800 */
[----:B------:R-:W4:Y:S01]  /*687c0*/  LDL.LU R64, [R1+0x230c] ;  /* 0x00230c0001407983 */ /* 0x000f220000300800 */
[----:B------:R1:W-:Y:S02]  /*687d0*/  LDGSTS.E [R48+0x12100], [R50.64], P2 ;  /* 0x1210000032307fae */ /* 0x0003e40009121844 */
[----:B-1----:R-:W-:-:S02]  /*687e0*/  IMAD.MOV.U32 R50, RZ, RZ, R59 ;  /* 0x000000ffff327224 */ /* 0x002fc400078e003b */
[----:B------:R-:W-:-:S05]  /*687f0*/  IMAD.MOV.U32 R51, RZ, RZ, R60 ;  /* 0x000000ffff337224 */ /* 0x000fca00078e003c */
[----:B------:R1:W-:Y:S01]  /*68800*/  LDGSTS.E [R48+0x12200], [R50.64], P2 ;  /* 0x1220000032307fae */ /* 0x0003e20009121844 */
[-C--:B--2---:R-:W-:Y:S02]  /*68810*/  IADD3 R57, P1, R57, R241.reuse, RZ ;  /* 0x000000f139397210 */ /* 0x084fe40007f3e0ff */
[----:B------:R-:W-:Y:S02]  /*68820*/  IADD3 R52, P3, R52, R241, RZ ;  /* 0x000000f134347210 */ /* 0x000fe40007f7e0ff */
[----:B------:R-:W-:Y:S01]  /*68830*/  IADD3.X R58, R58, R0, RZ, P1, !PT ;  /* 0x000000003a3a7210 */ /* 0x000fe20000ffe4ff */
[----:B------:R-:W-:Y:S04]  /*68840*/  STL [R1+0x2224], R57 ;  /* 0x0022243901007387 */ /* 0x000fe80000100800 */
[----:B------:R-:W-:Y:S01]  /*68850*/  STL [R1+0x2220], R58 ;  /* 0x0022203a01007387 */ /* 0x000fe20000100800 */
[----:B------:R-:W-:Y:S02]  /*68860*/  STL [R1+0x222c], R52 ;  /* 0x00222c3401007387 */ /* 0x000fe40000100800 */
[----:B------:R-:W2:Y:S02]  /*68870*/  LDL.LU R67, [R1+0x2240] ;  /* 0x0022400001437983 */ /* 0x000ea40000300800 */
[----:B------:R-:W-:-:S02]  /*68880*/  IMAD.X R56, R56, 0x1, R0, P3 ;  /* 0x0000000138387824 */ /* 0x000fc400018e0600 */
[----:B-1----:R-:W-:Y:S01]  /*68890*/  IMAD.MOV.U32 R50, RZ, RZ, R57 ;  /* 0x000000ffff327224 */ /* 0x002fe200078e0039 */
[----:B------:R-:W-:Y:S02]  /*688a0*/  MOV R51, R58 ;  /* 0x0000003a00337202 */ /* 0x000fe40000000f00 */
[----:B------:R1:W-:Y:S01]  /*688b0*/  STL [R1+0x2228], R56 ;  /* 0x0022283801007387 */ /* 0x0003e20000100800 */
[----:B------:R-:W2:Y:S02]  /*688c0*/  LDL.LU R65, [R1+0x2308] ;  /* 0x0023080001417983 */ /* 0x000ea40000300800 */
[----:B------:R-:W2:Y:S02]  /*688d0*/  LDL.LU R63, [R1+0x2310] ;  /* 0x00231000013f7983 */ /* 0x000ea40000300800 */
[----:B---3--:R-:W3:Y:S01]  /*688e0*/  LDL.LU R62, [R1+0x2314] ;  /* 0x00231400013e7983 */ /* 0x008ee20000300800 */
[----:B------:R1:W-:Y:S01]  /*688f0*/  LDGSTS.E [R48+0x12300], [R50.64], P2 ;  /* 0x1230000032307fae */ /* 0x0003e20009121844 */
[----:B------:R-:W-:-:S02]  /*68900*/  IADD3 R53, P1, R53, R241, RZ ;  /* 0x000000f135357210 */ /* 0x000fc40007f3e0ff */
[----:B------:R-:W-:Y:S01]  /*68910*/  IADD3 R55, P3, R55, R241, RZ ;  /* 0x000000f137377210 */ /* 0x000fe20007f7e0ff */
[----:B-1----:R-:W-:Y:S02]  /*68920*/  IMAD.MOV.U32 R50, RZ, RZ, R52 ;  /* 0x000000ffff327224 */ /* 0x002fe400078e0034 */
[----:B------:R-:W-:Y:S02]  /*68930*/  IMAD.MOV.U32 R51, RZ, RZ, R56 ;  /* 0x000000ffff337224 */ /* 0x000fe400078e0038 */
[----:B------:R-:W3:Y:S01]  /*68940*/  LDL.LU R56, [R1+0x2318] ;  /* 0x0023180001387983 */ /* 0x000ee20000300800 */
[----:B------:R-:W3:Y:S02]  /*68950*/  LDL.LU R52, [R1+0x231c] ;  /* 0x00231c0001347983 */ /* 0x000ee40000300800 */
[----:B------:R-:W-:Y:S01]  /*68960*/  STL [R1+0x2234], R53 ;  /* 0x0022343501007387 */ /* 0x000fe20000100800 */
[----:B------:R1:W-:Y:S02]  /*68970*/  LDGSTS.E [R48+0x12400], [R50.64], P2 ;  /* 0x1240000032307fae */ /* 0x0003e40009121844 */
[----:B-1----:R-:W-:Y:S01]  /*68980*/  IMAD.MOV.U32 R50, RZ, RZ, R53 ;  /* 0x000000ffff327224 */ /* 0x002fe200078e0035 */
[----:B------:R-:W-:Y:S01]  /*68990*/  IADD3.X R54, R54, R0, RZ, P1, !PT ;  /* 0x0000000036367210 */ /* 0x000fe20000ffe4ff */
[----:B------:R-:W-:-:S03]  /*689a0*/  IMAD.X R49, R49, 0x1, R0, P3 ;  /* 0x0000000131317824 */ /* 0x000fc600018e0600 */
[----:B------:R-:W-:Y:S01]  /*689b0*/  MOV R51, R54 ;  /* 0x0000003600337202 */ /* 0x000fe20000000f00 */
[----:B------:R1:W-:Y:S01]  /*689c0*/  STL [R1+0x2230], R54 ;  /* 0x0022303601007387 */ /* 0x0003e20000100800 */
[----:B------:R1:W-:Y:S03]  /*689d0*/  STL [R1+0x223c], R55 ;  /* 0x00223c3701007387 */ /* 0x0003e60000100800 */
[----:B------:R1:W-:Y:S04]  /*689e0*/  LDGSTS.E [R48+0x12500], [R50.64], P2 ;  /* 0x1250000032307fae */ /* 0x0003e80009121844 */
[----:B-1----:R-:W3:Y:S01]  /*689f0*/  LDL.LU R54, [R1+0x2324] ;  /* 0x0023240001367983 */ /* 0x002ee20000300800 */
[----:B------:R1:W-:Y:S02]  /*68a00*/  STL [R1+0x2238], R49 ;  /* 0x0022383101007387 */ /* 0x0003e40000100800 */
[----:B------:R-:W3:Y:S02]  /*68a10*/  LDL.LU R53, [R1+0x232c] ;  /* 0x00232c0001357983 */ /* 0x000ee40000300800 */
[----:B------:R-:W3:Y:S01]  /*68a20*/  LDL.LU R57, [R1+0x2320] ;  /* 0x0023200001397983 */ /* 0x000ee20000300800 */
[----:B------:R-:W3:Y:S01]  /*68a30*/  LDL.LU R61, [R1+0x2328] ;  /* 0x00232800013d7983 */ /* 0x000ee20000300800 */
[----:B------:R-:W3:Y:S02]  /*68a40*/  LDL.LU R60, [R1+0x2330] ;  /* 0x00233000013c7983 */ /* 0x000ee40000300800 */
[----:B------:R-:W-:-:S02]  /*68a50*/  IMAD.MOV.U32 R50, RZ, RZ, R55 ;  /* 0x000000ffff327224 */ /* 0x000fc400078e0037 */
[----:B------:R-:W3:Y:S01]  /*68a60*/  LDL.LU R55, [R1+0x2334] ;  /* 0x0023340001377983 */ /* 0x000ee20000300800 */
[----:B------:R-:W3:Y:S02]  /*68a70*/  LDL.LU R59, [R1+0x2338] ;  /* 0x00233800013b7983 */ /* 0x000ee40000300800 */
[----:B------:R-:W3:Y:S01]  /*68a80*/  LDL.LU R58, [R1+0x233c] ;  /* 0x00233c00013a7983 */ /* 0x000ee20000300800 */
[----:B------:R-:W-:Y:S01]  /*68a90*/  ISETP.GT.AND P1, PT, R3, 0x28, PT ;  /* 0x000000280300780c */ /* 0x000fe20003f24270 */
[----:B------:R-:W-:-:S03]  /*68aa0*/  IMAD.MOV.U32 R51, RZ, RZ, R49 ;  /* 0x000000ffff337224 */ /* 0x000fc600078e0031 */
[----:B-1----:R-:W-:Y:S02]  /*68ab0*/  SEL R49, RZ, 0x4, !P1 ;  /* 0x00000004ff317807 */ /* 0x002fe40004800000 */
[----:B------:R1:W-:Y:S02]  /*68ac0*/  LDGSTS.E [R48+0x12600], [R50.64], P2 ;  /* 0x1260000032307fae */ /* 0x0003e40009121844 */
[----:B------:R-:W-:-:S04]  /*68ad0*/  SEL R49, R49, RZ, !P0 ;  /* 0x000000ff31317207 */ /* 0x000fc80004000000 */
[----:B------:R-:W-:Y:S02]  /*68ae0*/  ISETP.NE.U32.AND P1, PT, R49, RZ, PT ;  /* 0x000000ff3100720c */ /* 0x000fe40003f25070 */
[-C--:B----4-:R-:W-:Y:S02]  /*68af0*/  IADD3 R66, P3, R66, R241.reuse, RZ ;  /* 0x000000f142427210 */ /* 0x090fe40007f7e0ff */
[----:B------:R-:W-:-:S03]  /*68b00*/  IADD3 R64, P4, R64, R241, RZ ;  /* 0x000000f140407210 */ /* 0x000fc60007f9e0ff */
[----:B-1----:R-:W-:Y:S01]  /*68b10*/  IMAD.MOV.U32 R50, RZ, RZ, R66 ;  /* 0x000000ffff327224 */ /* 0x002fe200078e0042 */
[----:B------:R-:W-:Y:S01]  /*68b20*/  STL [R1+0x2244], R66 ;  /* 0x0022444201007387 */ /* 0x000fe20000100800 */
[----:B--2---:R-:W-:-:S04]  /*68b30*/  IADD3.X R67, R67, R0, RZ, P3, !PT ;  /* 0x0000000043437210 */ /* 0x004fc80001ffe4ff */
[----:B------:R-:W-:Y:S01]  /*68b40*/  MOV R51, R67 ;  /* 0x0000004300337202 */ /* 0x000fe20000000f00 */
[----:B------:R-:W-:-:S04]  /*68b50*/  IMAD.X R65, R65, 0x1, R0, P4 ;  /* 0x0000000141417824 */ /* 0x000fc800020e0600 */
[----:B------:R1:W-:Y:S01]  /*68b60*/  LDGSTS.E [R48+0x12700], [R50.64], P2 ;  /* 0x1270000032307fae */ /* 0x0003e20009121844 */
[----:B---3--:R-:W-:-:S04]  /*68b70*/  IADD3 R62, P2, R62, R241, RZ ;  /* 0x000000f13e3e7210 */ /* 0x008fc80007f5e0ff */
[----:B------:R-:W-:Y:S01]  /*68b80*/  IADD3.X R63, R63, R0, RZ, P2, !PT ;  /* 0x000000003f3f7210 */ /* 0x000fe200017fe4ff */
[----:B-1----:R-:W-:Y:S02]  /*68b90*/  IMAD.MOV.U32 R50, RZ, RZ, R64 ;  /* 0x000000ffff327224 */ /* 0x002fe400078e0040 */
[----:B------:R-:W-:Y:S01]  /*68ba0*/  IMAD.MOV.U32 R51, RZ, RZ, R65 ;  /* 0x000000ffff337224 */ /* 0x000fe200078e0041 */
[----:B------:R-:W-:-:S04]  /*68bb0*/  IADD3 R52, P3, R52, R241, RZ ;  /* 0x000000f134347210 */ /* 0x000fc80007f7e0ff */
[----:B------:R1:W-:Y:S04]  /*68bc0*/  LDGSTS.E [R48+0x14000], [R50.64], P1 ;  /* 0x1400000032307fae */ /* 0x0003e80008921844 */
[----:B------:R-:W-:Y:S01]  /*68bd0*/  STL [R1+0x2240], R67 ;  /* 0x0022404301007387 */ /* 0x000fe20000100800 */
[----:B------:R-:W-:Y:S02]  /*68be0*/  STL [R1+0x230c], R64 ;  /* 0x00230c4001007387 */ /* 0x000fe40000100800 */
[----:B------:R-:W-:Y:S02]  /*68bf0*/  STL [R1+0x2308], R65 ;  /* 0x0023084101007387 */ /* 0x000fe40000100800 */
[----:B------:R-:W-:Y:S01]  /*68c00*/  IMAD.X R56, R56, 0x1, R0, P3 ;  /* 0x0000000138387824 */ /* 0x000fe200018e0600 */
[----:B------:R-:W-:Y:S01]  /*68c10*/  STL [R1+0x2314], R62 ;  /* 0x0023143e01007387 */ /* 0x000fe20000100800 */
[----:B------:R-:W-:Y:S02]  /*68c20*/  STL [R1+0x2310], R63 ;  /* 0x0023103f01007387 */ /* 0x000fe40000100800 */
[----:B-1----:R-:W-:Y:S01]  /*68c30*/  IMAD.MOV.U32 R50, RZ, RZ, R62 ;  /* 0x000000ffff327224 */ /* 0x002fe200078e003e */
[----:B------:R-:W-:Y:S01]  /*68c40*/  MOV R51, R63 ;  /* 0x0000003f00337202 */ /* 0x000fe20000000f00 */
[----:B------:R-:W-:Y:S01]  /*68c50*/  STL [R1+0x231c], R52 ;  /* 0x00231c3401007387 */ /* 0x000fe20000100800 */
[----:B------:R1:W-:Y:S03]  /*68c60*/  STL [R1+0x2318], R56 ;  /* 0x0023183801007387 */ /* 0x0003e60000100800 */
[----:B------:R2:W-:Y:S02]  /*68c70*/  LDGSTS.E [R48+0x14100], [R50.64], P1 ;  /* 0x1410000032307fae */ /* 0x0005e40008921844 */
[----:B--2---:R-:W-:-:S02]  /*68c80*/  IMAD.MOV.U32 R50, RZ, RZ, R52 ;  /* 0x000000ffff327224 */ /* 0x004fc400078e0034 */
[----:B------:R-:W-:Y:S02]  /*68c90*/  IMAD.MOV.U32 R51, RZ, RZ, R56 ;  /* 0x000000ffff337224 */ /* 0x000fe400078e0038 */
[----:B-1----:R-:W2:Y:S01]  /*68ca0*/  LDL.LU R56, [R1+0x2344] ;  /* 0x0023440001387983 */ /* 0x002ea20000300800 */
[----:B------:R-:W3:Y:S03]  /*68cb0*/  LDL.LU R52, [R1+0x240c] ;  /* 0x00240c0001347983 */ /* 0x000ee60000300800 */
[----:B------:R1:W-:Y:S01]  /*68cc0*/  LDGSTS.E [R48+0x14200], [R50.64], P1 ;  /* 0x1420000032307fae */ /* 0x0003e20008921844 */
[-C--:B------:R-:W-:Y:S02]  /*68cd0*/  IADD3 R54, P2, R54, R241.reuse, RZ ;  /* 0x000000f136367210 */ /* 0x080fe40007f5e0ff */
[----:B------:R-:W-:Y:S02]  /*68ce0*/  IADD3 R53, P3, R53, R241, RZ ;  /* 0x000000f135357210 */ /* 0x000fe40007f7e0ff */
[----:B------:R-:W-:Y:S01]  /*68cf0*/  IADD3.X R57, R57, R0, RZ, P2, !PT ;  /* 0x0000000039397210 */ /* 0x000fe200017fe4ff */
[----:B------:R-:W-:Y:S02]  /*68d00*/  STL [R1+0x2324], R54 ;  /* 0x0023243601007387 */ /* 0x000fe40000100800 */
[----:B------:R-:W-:Y:S01]  /*68d10*/  IMAD.X R61, R61, 0x1, R0, P3 ;  /* 0x000000013d3d7824 */ /* 0x000fe200018e0600 */
[----:B-1----:R-:W-:Y:S01]  /*68d20*/  MOV R51, R57 ;  /* 0x0000003900337202 */ /* 0x002fe20000000f00 */
[----:B------:R1:W-:Y:S01]  /*68d30*/  STL [R1+0x2320], R57 ;  /* 0x0023203901007387 */ /* 0x0003e20000100800 */
[----:B------:R4:W-:Y:S02]  /*68d40*/  STL [R1+0x232c], R53 ;  /* 0x00232c3501007387 */ /* 0x0009e40000100800 */
[----:B------:R-:W-:Y:S01]  /*68d50*/  IMAD.MOV.U32 R50, RZ, RZ, R54 ;  /* 0x000000ffff327224 */ /* 0x000fe200078e0036 */
[----:B------:R-:W-:-:S02]  /*68d60*/  IADD3 R55, P2, R55, R241, RZ ;  /* 0x000000f137377210 */ /* 0x000fc40007f5e0ff */
[----:B------:R-:W-:Y:S02]  /*68d70*/  IADD3 R58, P3, R58, R241, RZ ;  /* 0x000000f13a3a7210 */ /* 0x000fe40007f7e0ff */
[----:B------:R4:W-:Y:S04]  /*68d80*/  LDGSTS.E [R48+0x14300], [R50.64], P1 ;  /* 0x1430000032307fae */ /* 0x0009e80008921844 */
[----:B-1----:R-:W3:Y:S01]  /*68d90*/  LDL.LU R57, [R1+0x2340] ;  /* 0x0023400001397983 */ /* 0x002ee20000300800 */
[----:B------:R-:W-:Y:S02]  /*68da0*/  STL [R1+0x2328], R61 ;  /* 0x0023283d01007387 */ /* 0x000fe40000100800 */
[----:B------:R-:W3:Y:S01]  /*68db0*/  LDL.LU R54, [R1+0x2408] ;  /* 0x0024080001367983 */ /* 0x000ee20000300800 */
[----:B------:R-:W-:Y:S01]  /*68dc0*/  IADD3.X R60, R60, R0, RZ, P2, !PT ;  /* 0x000000003c3c7210 */ /* 0x000fe200017fe4ff */
[----:B----4-:R-:W-:-:S02]  /*68dd0*/  IMAD.MOV.U32 R50, RZ, RZ, R53 ;  /* 0x000000ffff327224 */ /* 0x010fc400078e0035 */
[----:B------:R-:W-:Y:S01]  /*68de0*/  IMAD.MOV.U32 R51, RZ, RZ, R61 ;  /* 0x000000ffff337224 */ /* 0x000fe200078e003d */
[----:B------:R-:W2:Y:S01]  /*68df0*/  LDL.LU R53, [R1+0x2414] ;  /* 0x0024140001357983 */ /* 0x000ea20000300800 */
[----:B------:R-:W2:Y:S02]  /*68e00*/  LDL.LU R66, [R1+0x241c] ;  /* 0x00241c0001427983 */ /* 0x000ea40000300800 */
[----:B------:R1:W-:Y:S02]  /*68e10*/  STL [R1+0x2334], R55 ;  /* 0x0023343701007387 */ /* 0x0003e40000100800 */
[----:B------:R1:W-:Y:S01]  /*68e20*/  STL [R1+0x2330], R60 ;  /* 0x0023303c01007387 */ /* 0x0003e20000100800 */
[----:B------:R1:W-:Y:S04]  /*68e30*/  LDGSTS.E [R48+0x14400], [R50.64], P1 ;  /* 0x1440000032307fae */ /* 0x0003e80008921844 */
[----:B------:R-:W-:Y:S01]  /*68e40*/  STL [R1+0x233c], R58 ;  /* 0x00233c3a01007387 */ /* 0x000fe20000100800 */
[----:B------:R-:W-:-:S02]  /*68e50*/  IMAD.X R59, R59, 0x1, R0, P3 ;  /* 0x000000013b3b7824 */ /* 0x000fc400018e0600 */
[----:B-1----:R-:W-:Y:S02]  /*68e60*/  IMAD.MOV.U32 R50, RZ, RZ, R55 ;  /* 0x000000ffff327224 */ /* 0x002fe400078e0037 */
[----:B------:R-:W2:Y:S01]  /*68e70*/  LDL.LU R55, [R1+0x2410] ;  /* 0x0024100001377983 */ /* 0x000ea20000300800 */
[----:B------:R1:W-:Y:S02]  /*68e80*/  STL [R1+0x2338], R59 ;  /* 0x0023383b01007387 */ /* 0x0003e40000100800 */
[----:B------:R-:W2:Y:S02]  /*68e90*/  LDL.LU R67, [R1+0x2418] ;  /* 0x0024180001437983 */ /* 0x000ea40000300800 */
[----:B------:R-:W2:Y:S01]  /*68ea0*/  LDL.LU R65, [R1+0x2420] ;  /* 0x0024200001417983 */ /* 0x000ea20000300800 */
[----:B------:R-:W2:Y:S01]  /*68eb0*/  LDL.LU R64, [R1+0x2424] ;  /* 0x0024240001407983 */ /* 0x000ea20000300800 */
[----:B------:R-:W2:Y:S02]  /*68ec0*/  LDL.LU R63, [R1+0x2428] ;  /* 0x00242800013f7983 */ /* 0x000ea40000300800 */
[----:B------:R-:W2:Y:S01]  /*68ed0*/  LDL.LU R62, [R1+0x242c] ;  /* 0x00242c00013e7983 */ /* 0x000ea20000300800 */
[----:B------:R-:W-:Y:S01]  /*68ee0*/  MOV R51, R60 ;  /* 0x0000003c00337202 */ /* 0x000fe20000000f00 */
[----:B------:R-:W2:Y:S01]  /*68ef0*/  LDL.LU R61, [R1+0x2430] ;  /* 0x00243000013d7983 */ /* 0x000ea20000300800 */
[----:B------:R-:W2:Y:S01]  /*68f00*/  LDL.LU R60, [R1+0x2434] ;  /* 0x00243400013c7983 */ /* 0x000ea20000300800 */
[----:B------:R-:W-:-:S02]  /*68f10*/  ISETP.GT.AND P2, PT, R3, 0x2c, PT ;  /* 0x0000002c0300780c */ /* 0x000fc40003f44270 */
[----:B------:R1:W-:Y:S02]  /*68f20*/  LDGSTS.E [R48+0x14500], [R50.64], P1 ;  /* 0x1450000032307fae */ /* 0x0003e40008921844 */
[----:B------:R-:W-:Y:S01]  /*68f30*/  SEL R49, RZ, 0x4, !P2 ;  /* 0x00000004ff317807 */ /* 0x000fe20005000000 */
[----:B-1----:R-:W-:Y:S02]  /*68f40*/  IMAD.MOV.U32 R50, RZ, RZ, R58 ;  /* 0x000000ffff327224 */ /* 0x002fe400078e003a */
[----:B------:R-:W-:Y:S02]  /*68f50*/  IMAD.MOV.U32 R51, RZ, RZ, R59 ;  /* 0x000000ffff337224 */ /* 0x000fe400078e003b */
[----:B------:R-:W2:Y:S01]  /*68f60*/  LDL.LU R59, [R1+0x2438] ;  /* 0x00243800013b7983 */ /* 0x000ea20000300800 */
[----:B------:R-:W2:Y:S03]  /*68f70*/  LDL.LU R58, [R1+0x243c] ;  /* 0x00243c00013a7983 */ /* 0x000ea60000300800 */
[----:B------:R1:W-:Y:S01]  /*68f80*/  LDGSTS.E [R48+0x14600], [R50.64], P1 ;  /* 0x1460000032307fae */ /* 0x0003e20008921844 */
[----:B------:R-:W-:-:S04]  /*68f90*/  SEL R49, R49, RZ, !P0 ;  /* 0x000000ff31317207 */ /* 0x000fc80004000000 */
[----:B------:R-:W-:Y:S02]  /*68fa0*/  ISETP.NE.U32.AND P2, PT, R49, RZ, PT ;  /* 0x000000ff3100720c */ /* 0x000fe40003f45070 */
[-C--:B--2---:R-:W-:Y:S02]  /*68fb0*/  IADD3 R56, P3, R56, R241.reuse, RZ ;  /* 0x000000f138387210 */ /* 0x084fe40007f7e0ff */
[----:B---3--:R-:W-:-:S03]  /*68fc0*/  IADD3 R52, P4, R52, R241, RZ ;  /* 0x000000f134347210 */ /* 0x008fc60007f9e0ff */
[----:B------:R-:W-:Y:S01]  /*68fd0*/  STL [R1+0x2344], R56 ;  /* 0x0023443801007387 */ /* 0x000fe20000100800 */
[----:B-1----:R-:W-:Y:S01]  /*68fe0*/  IMAD.MOV.U32 R50, RZ, RZ, R56 ;  /* 0x000000ffff327224 */ /* 0x002fe200078e0038 */
[----:B------:R-:W-:Y:S01]  /*68ff0*/  IADD3.X R57, R57, R0, RZ, P3, !PT ;  /* 0x0000000039397210 */ /* 0x000fe20001ffe4ff */
[----:B------:R-:W-:-:S04]  /*69000*/  IMAD.X R54, R54, 0x1, R0, P4 ;  /* 0x0000000136367824 */ /* 0x000fc800020e0600 */
[----:B------:R1:W-:Y:S01]  /*69010*/  STL [R1+0x2340], R57 ;  /* 0x0023403901007387 */ /* 0x0003e20000100800 */
[----:B------:R2:W-:Y:S01]  /*69020*/  STL [R1+0x240c], R52 ;  /* 0x00240c3401007387 */ /* 0x0005e20000100800 */
[----:B------:R-:W-:Y:S01]  /*69030*/  MOV R51, R57 ;  /* 0x0000003900337202 */ /* 0x000fe20000000f00 */
[----:B------:R3:W-:Y:S04]  /*69040*/  STL [R1+0x2408], R54 ;  /* 0x0024083601007387 */ /* 0x0007e80000100800 */
[----:B------:R2:W-:Y:S04]  /*69050*/  LDGSTS.E [R48+0x14700], [R50.64], P1 ;  /* 0x1470000032307fae */ /* 0x0005e80008921844 */
[----:B-1----:R-:W4:Y:S01]  /*69060*/  LDL.LU R57, [R1+0x2440] ;  /* 0x0024400001397983 */ /* 0x002f220000300800 */
[----:B------:R-:W4:Y:S01]  /*69070*/  LDL.LU R56, [R1+0x2444] ;  /* 0x0024440001387983 */ /* 0x000f220000300800 */
[----:B--2---:R-:W-:-:S02]  /*69080*/  IADD3 R53, P1, R53, R241, RZ ;  /* 0x000000f135357210 */ /* 0x004fc40007f3e0ff */
[----:B------:R-:W-:Y:S01]  /*69090*/  IADD3 R66, P3, R66, R241, RZ ;  /* 0x000000f142427210 */ /* 0x000fe20007f7e0ff */
[----:B------:R-:W-:Y:S02]  /*690a0*/  IMAD.MOV.U32 R50, RZ, RZ, R52 ;  /* 0x000000ffff327224 */ /* 0x000fe400078e0034 */
[----:B------:R-:W-:Y:S01]  /*690b0*/  IMAD.MOV.U32 R51, RZ, RZ, R54 ;  /* 0x000000ffff337224 */ /* 0x000fe200078e0036 */
[----:B------:R-:W2:Y:S01]  /*690c0*/  LDL.LU R52, [R1+0x250c] ;  /* 0x00250c0001347983 */ /* 0x000ea20000300800 */
[----:B---3--:R-:W3:Y:S01]  /*690d0*/  LDL.LU R54, [R1+0x2514] ;  /* 0x0025140001367983 */ /* 0x008ee20000300800 */
[----:B------:R-:W-:Y:S02]  /*690e0*/  IADD3.X R55, R55, R0, RZ, P1, !PT ;  /* 0x0000000037377210 */ /* 0x000fe40000ffe4ff */
[----:B------:R1:W-:Y:S04]  /*690f0*/  STL [R1+0x2414], R53 ;  /* 0x0024143501007387 */ /* 0x0003e80000100800 */
[----:B------:R1:W-:Y:S04]  /*69100*/  LDGSTS.E [R48+0x16000], [R50.64], P2 ;  /* 0x1600000032307fae */ /* 0x0003e80009121844 */
[----:B------:R1:W-:Y:S01]  /*69110*/  STL [R1+0x2410], R55 ;  /* 0x0024103701007387 */ /* 0x0003e20000100800 */
[----:B------:R-:W-:Y:S02]  /*69120*/  STL [R1+0x241c], R66 ;  /* 0x00241c4201007387 */ /* 0x000fe40000100800 */
[----:B------:R-:W-:-:S02]  /*69130*/  IMAD.X R67, R67, 0x1, R0, P3 ;  /* 0x0000000143437824 */ /* 0x000fc400018e0600 */
[----:B-1----:R-:W-:Y:S02]  /*69140*/  IMAD.MOV.U32 R50, RZ, RZ, R53 ;  /* 0x000000ffff327224 */ /* 0x002fe400078e0035 */
[----:B------:R-:W3:Y:S01]  /*69150*/  LDL.LU R53, [R1+0x2508] ;  /* 0x0025080001357983 */ /* 0x000ee20000300800 */
[----:B------:R-:W-:Y:S01]  /*69160*/  MOV R51, R55 ;  /* 0x0000003700337202 */ /* 0x000fe20000000f00 */
[----:B------:R-:W-:Y:S02]  /*69170*/  STL [R1+0x2418], R67 ;  /* 0x0024184301007387 */ /* 0x000fe40000100800 */
[----:B------:R-:W3:Y:S01]  /*69180*/  LDL.LU R55, [R1+0x2510] ;  /* 0x0025100001377983 */ /* 0x000ee20000300800 */
[-C--:B------:R-:W-:Y:S01]  /*69190*/  IADD3 R64, P1, R64, R241.reuse, RZ ;  /* 0x000000f140407210 */ /* 0x080fe20007f3e0ff */
[----:B------:R1:W-:Y:S01]  /*691a0*/  LDGSTS.E [R48+0x16100], [R50.64], P2 ;  /* 0x1610000032307fae */ /* 0x0003e20009121844 */
[----:B------:R-:W-:Y:S02]  /*691b0*/  IADD3 R62, P3, R62, R241, RZ ;  /* 0x000000f13e3e7210 */ /* 0x000fe40007f7e0ff */
[----:B------:R-:W-:Y:S01]  /*691c0*/  IADD3.X R65, R65, R0, RZ, P1, !PT ;  /* 0x0000000041417210 */ /* 0x000fe20000ffe4ff */
[----:B-1----:R-:W-:-:S02]  /*691d0*/  IMAD.MOV.U32 R50, RZ, RZ, R66 ;  /* 0x000000ffff327224 */ /* 0x002fc400078e0042 */
[----:B------:R-:W-:Y:S02]  /*691e0*/  IMAD.MOV.U32 R51, RZ, RZ, R67 ;  /* 0x000000ffff337224 */ /* 0x000fe400078e0043 */
[----:B------:R-:W-:-:S03]  /*691f0*/  IMAD.X R63, R63, 0x1, R0, P3 ;  /* 0x000000013f3f7824 */ /* 0x000fc600018e0600 */
[----:B------:R1:W-:Y:S01]  /*69200*/  LDGSTS.E [R48+0x16200], [R50.64], P2 ;  /* 0x1620000032307fae */ /* 0x0003e20009121844 */
[-C--:B------:R-:W-:Y:S02]  /*69210*/  IADD3 R60, P1, R60, R241.reuse, RZ ;  /* 0x000000f13c3c7210 */ /* 0x080fe40007f3e0ff */
[----:B------:R-:W-:Y:S01]  /*69220*/  IADD3 R58, P3, R58, R241, RZ ;  /* 0x000000f13a3a7210 */ /* 0x000fe20007f7e0ff */
[----:B-1----:R-:W-:Y:S01]  /*69230*/  IMAD.MOV.U32 R50, RZ, RZ, R64 ;  /* 0x000000ffff327224 */ /* 0x002fe200078e0040 */
[----:B------:R-:W-:Y:S02]  /*69240*/  MOV R51, R65 ;  /* 0x0000004100337202 */ /* 0x000fe40000000f00 */
[----:B------:R-:W-:-:S03]  /*69250*/  IADD3.X R61, R61, R0, RZ, P1, !PT ;  /* 0x000000003d3d7210 */ /* 0x000fc60000ffe4ff */
[----:B------:R1:W-:Y:S01]  /*69260*/  LDGSTS.E [R48+0x16300], [R50.64], P2 ;  /* 0x1630000032307fae */ /* 0x0003e20009121844 */
[----:B------:R-:W-:Y:S02]  /*69270*/  IMAD.X R59, R59, 0x1, R0, P3 ;  /* 0x000000013b3b7824 */ /* 0x000fe400018e0600 */
[----:B-1----:R-:W-:Y:S02]  /*69280*/  IMAD.MOV.U32 R50, RZ, RZ, R62 ;  /* 0x000000ffff327224 */ /* 0x002fe400078e003e */
[----:B------:R-:W-:-:S05]  /*69290*/  IMAD.MOV.U32 R51, RZ, RZ, R63 ;  /* 0x000000ffff337224 */ /* 0x000fca00078e003f */
[----:B------:R1:W-:Y:S01]  /*692a0*/  LDGSTS.E [R48+0x16400], [R50.64], P2 ;  /* 0x1640000032307fae */ /* 0x0003e20009121844 */
[----:B------:R-:W-:Y:S01]  /*692b0*/  ISETP.GT.AND P1, PT, R3, 0x30, PT ;  /* 0x000000300300780c */ /* 0x000fe20003f24270 */
[----:B-1----:R-:W-:Y:S01]  /*692c0*/  IMAD.MOV.U32 R50, RZ, RZ, R60 ;  /* 0x000000ffff327224 */ /* 0x002fe200078e003c */
[----:B------:R-:W-:-:S05]  /*692d0*/  MOV R51, R61 ;  /* 0x0000003d00337202 */ /* 0x000fca0000000f00 */
[----:B------:R1:W-:Y:S01]  /*692e0*/  LDGSTS.E [R48+0x16500], [R50.64], P2 ;  /* 0x1650000032307fae */ /* 0x0003e20009121844 */
[----:B------:R-:W-:-:S03]  /*692f0*/  SEL R49, RZ, 0x4, !P1 ;  /* 0x00000004ff317807 */ /* 0x000fc60004800000 */
[----:B------:R-:W-:Y:S01]  /*69300*/  STL [R1+0x2424], R64 ;  /* 0x0024244001007387 */ /* 0x000fe20000100800 */
[----:B-1----:R-:W-:Y:S02]  /*69310*/  IMAD.MOV.U32 R50, RZ, RZ, R58 ;  /* 0x000000ffff327224 */ /* 0x002fe400078e003a */
[----:B------:R-:W-:Y:S01]  /*69320*/  IMAD.MOV.U32 R51, RZ, RZ, R59 ;  /* 0x000000ffff337224 */ /* 0x000fe200078e003b */
[----:B------:R-:W-:-:S04]  /*69330*/  SEL R49, R49, RZ, !P0 ;  /* 0x000000ff31317207 */ /* 0x000fc80004000000 */
[----:B------:R1:W-:Y:S04]  /*69340*/  LDGSTS.E [R48+0x16600], [R50.64], P2 ;  /* 0x1660000032307fae */ /* 0x0003e80009121844 */
[----:B------:R-:W-:Y:S01]  /*69350*/  STL [R1+0x2420], R65 ;  /* 0x0024204101007387 */ /* 0x000fe20000100800 */
[----:B------:R-:W-:Y:S02]  /*69360*/  STL [R1+0x242c], R62 ;  /* 0x00242c3e01007387 */ /* 0x000fe40000100800 */
[----:B------:R-:W-:Y:S01]  /*69370*/  STL [R1+0x2428], R63 ;  /* 0x0024283f01007387 */ /* 0x000fe20000100800 */
[----:B------:R-:W-:Y:S01]  /*69380*/  ISETP.NE.U32.AND P1, PT, R49, RZ, PT ;  /* 0x000000ff3100720c */ /* 0x000fe20003f25070 */
[----:B------:R-:W-:Y:S01]  /*69390*/  STL [R1+0x2434], R60 ;  /* 0x0024343c01007387 */ /* 0x000fe20000100800 */
[----:B------:R-:W-:Y:S02]  /*693a0*/  STL [R1+0x2430], R61 ;  /* 0x0024303d01007387 */ /* 0x000fe40000100800 */
[----:B------:R-:W-:Y:S02]  /*693b0*/  STL [R1+0x243c], R58 ;  /* 0x00243c3a01007387 */ /* 0x000fe40000100800 */
[----:B------:R-:W-:Y:S01]  /*693c0*/  STL [R1+0x2438], R59 ;  /* 0x0024383b01007387 */ /* 0x000fe20000100800 */
[-C--:B------:R-:W-:Y:S08]  /*693d0*/  HMMA.1688.F32.TF32 R152, R168, R14.reuse, R152 ;  /* 0x0000000ea898723c */ /* 0x080ff00000081098 */
[----:B------:R-:W-:Y:S01]  /*693e0*/  HMMA.1688.F32.TF32 R12, R164, R14, R76 ;  /* 0x0000000ea40c723c */ /* 0x000fe2000008104c */
[----:B----4-:R-:W-:-:S04]  /*693f0*/  IADD3 R56, P3, R56, R241, RZ ;  /* 0x000000f138387210 */ /* 0x010fc80007f7e0ff */
[----:B------:R-:W-:Y:S01]  /*69400*/  IADD3.X R57, R57, R0, RZ, P3, !PT ;  /* 0x0000000039397210 */ /* 0x000fe20001ffe4ff */
[----:B-1----:R-:W-:-:S04]  /*69410*/  IMAD.MOV.U32 R50, RZ, RZ, R56 ;  /* 0x000000ffff327224 */ /* 0x002fc800078e0038 */
[----:B------:R-:W-:-:S05]  /*69420*/  IMAD.MOV.U32 R51, RZ, RZ, R57 ;  /* 0x000000ffff337224 */ /* 0x000fca00078e0039 */
[----:B------:R1:W-:Y:S01]  /*69430*/  LDGSTS.E [R48+0x16700], [R50.64], P2 ;  /* 0x1670000032307fae */ /* 0x0003e20009121844 */
[-C--:B--2---:R-:W-:Y:S02]  /*69440*/  IADD3 R52, P2, R52, R241.reuse, RZ ;  /* 0x000000f134347210 */ /* 0x084fe40007f5e0ff */
[----:B---3--:R-:W-:Y:S01]  /*69450*/  IADD3 R54, P3, R54, R241, RZ ;  /* 0x000000f136367210 */ /* 0x008fe20007f7e0ff */
[----:B------:R-:W-:Y:S01]  /*69460*/  STL [R1+0x2444], R56 ;  /* 0x0024443801007387 */ /* 0x000fe20000100800 */
[----:B------:R-:W-:Y:S02]  /*69470*/  STL [R1+0x2440], R57 ;  /* 0x0024403901007387 */ /* 0x000fe40000100800 */
[----:B------:R-:W-:Y:S02]  /*69480*/  STL [R1+0x250c], R52 ;  /* 0x00250c3401007387 */ /* 0x000fe40000100800 */
[----:B-1----:R-:W-:Y:S01]  /*69490*/  IMAD.MOV.U32 R50, RZ, RZ, R52 ;  /* 0x000000ffff327224 */ /* 0x002fe200078e0034 */
[----:B------:R-:W-:Y:S01]  /*694a0*/  IADD3.X R53, R53, R0, RZ, P2, !PT ;  /* 0x0000000035357210 */ /* 0x000fe200017fe4ff */
[----:B------:R-:W-:-:S03]  /*694b0*/  IMAD.X R55, R55, 0x1, R0, P3 ;  /* 0x0000000137377824 */ /* 0x000fc600018e0600 */
[----:B------:R-:W-:Y:S01]  /*694c0*/  MOV R51, R53 ;  /* 0x0000003500337202 */ /* 0x000fe20000000f00 */
[----:B------:R1:W-:Y:S01]  /*694d0*/  STL [R1+0x2508], R53 ;  /* 0x0025083501007387 */ /* 0x0003e20000100800 */
[----:B------:R-:W-:Y:S03]  /*694e0*/  STL [R1+0x2514], R54 ;  /* 0x0025143601007387 */ /* 0x000fe60000100800 */
[----:B------:R2:W-:Y:S04]  /*694f0*/  LDGSTS.E [R48+0x18000], [R50.64], P1 ;  /* 0x1800000032307fae */ /* 0x0005e80008921844 */
[----:B-1----:R-:W3:Y:S01]  /*69500*/  LDL.LU.64 R52, [R1+0x1de8] ;  /* 0x001de80001347983 */ /* 0x002ee20000300a00 */
[----:B------:R1:W-:Y:S02]  /*69510*/  STL [R1+0x2510], R55 ;  /* 0x0025103701007387 */ /* 0x0003e40000100800 */
[----:B--2---:R-:W-:-:S02]  /*69520*/  IMAD.MOV.U32 R50, RZ, RZ, R54 ;  /* 0x000000ffff327224 */ /* 0x004fc400078e0036 */
[----:B------:R-:W-:Y:S02]  /*69530*/  IMAD.MOV.U32 R51, RZ, RZ, R55 ;  /* 0x000000ffff337224 */ /* 0x000fe400078e0037 */
[----:B-1----:R-:W2:Y:S01]  /*69540*/  LDL.LU.64 R54, [R1+0x1de0] ;  /* 0x001de00001367983 */ /* 0x002ea20000300a00 */
[----:B------:R-:W4:Y:S02]  /*69550*/  LDL.LU.64 R56, [R1+0x1dd8] ;  /* 0x001dd80001387983 */ /* 0x000f240000300a00 */
[----:B------:R-:W4:Y:S02]  /*69560*/  LDL.LU.64 R58, [R1+0x1dd0] ;  /* 0x001dd000013a7983 */ /* 0x000f240000300a00 */
[----:B------:R-:W4:Y:S01]  /*69570*/  LDL.LU.64 R60, [R1+0x1dc8] ;  /* 0x001dc800013c7983 */ /* 0x000f220000300a00 */
[----:B------:R-:W4:Y:S01]  /*69580*/  LDL.LU.64 R62, [R1+0x1dc0] ;  /* 0x001dc000013e7983 */ /* 0x000f220000300a00 */
[----:B------:R-:W4:Y:S02]  /*69590*/  LDL.LU.64 R64, [R1+0x1d78] ;  /* 0x001d780001407983 */ /* 0x000f240000300a00 */
[----:B------:R-:W4:Y:S02]  /*695a0*/  LDL.LU.64 R66, [R1+0x1d70] ;  /* 0x001d700001427983 */ /* 0x000f240000300a00 */
[----:B------:R-:W4:Y:S01]  /*695b0*/  LDL.LU.64 R80, [R1+0x1d68] ;  /* 0x001d680001507983 */ /* 0x000f220000300a00 */
[----:B------:R-:W4:Y:S01]  /*695c0*/  LDL.LU.64 R78, [R1+0x1d60] ;  /* 0x001d6000014e7983 */ /* 0x000f220000300a00 */
[----:B------:R-:W4:Y:S02]  /*695d0*/  LDL.LU R68, [R1+0x2a10] ;  /* 0x002a100001447983 */ /* 0x000f240000300800 */
[----:B------:R-:W4:Y:S02]  /*695e0*/  LDL.LU.64 R76, [R1+0x1d58] ;  /* 0x001d5800014c7983 */ /* 0x000f240000300a00 */
[----:B------:R-:W4:Y:S01]  /*695f0*/  LDL.LU.64 R74, [R1+0x1d50] ;  /* 0x001d5000014a7983 */ /* 0x000f220000300a00 */
[----:B------:R-:W4:Y:S01]  /*69600*/  LDL.LU.64 R72, [R1+0x1d48] ;  /* 0x001d480001487983 */ /* 0x000f220000300a00 */
[----:B------:R-:W4:Y:S01]  /*69610*/  LDL.LU.64 R70, [R1+0x1d40] ;  /* 0x001d400001467983 */ /* 0x000f220000300a00 */
[----:B------:R-:W-:-:S02]  /*69620*/  ISETP.GT.AND P2, PT, R3, 0x34, PT ;  /* 0x000000340300780c */ /* 0x000fc40003f44270 */
[----:B------:R1:W-:Y:S01]  /*69630*/  LDGSTS.E [R48+0x18100], [R50.64], P1 ;  /* 0x1810000032307fae */ /* 0x0003e20008921844 */
[C---:B------:R-:W-:Y:S02]  /*69640*/  ISETP.GT.AND P3, PT, R3.reuse, 0x38, PT ;  /* 0x000000380300780c */ /* 0x040fe40003f64270 */
[C---:B------:R-:W-:Y:S02]  /*69650*/  ISETP.GT.AND P4, PT, R3.reuse, 0x3c, PT ;  /* 0x0000003c0300780c */ /* 0x040fe40003f84270 */
[----:B------:R-:W-:Y:S01]  /*69660*/  ISETP.GT.AND P5, PT, R3, 0x1, PT ;  /* 0x000000010300780c */ /* 0x000fe20003fa4270 */
[----:B------:R-:W4:Y:S01]  /*69670*/  LDL.LU.64 R176, [R1+0x1bd0] ;  /* 0x001bd00001b07983 */ /* 0x000f220000300a00 */
[----:B------:R-:W-:Y:S01]  /*69680*/  SEL R49, RZ, 0x4, !P3 ;  /* 0x00000004ff317807 */ /* 0x000fe20005800000 */
[----:B------:R-:W4:Y:S02]  /*69690*/  LDL.LU.64 R178, [R1+0x1cf0] ;  /* 0x001cf00001b27983 */ /* 0x000f240000300a00 */
[----:B------:R-:W4:Y:S01]  /*696a0*/  LDL.LU.64 R180, [R1+0x1ce8] ;  /* 0x001ce80001b47983 */ /* 0x000f220000300a00 */
[----:B------:R-:W4:Y:S01]  /*696b0*/  LDL.LU.64 R98, [R1+0x1ce0] ;  /* 0x001ce00001627983 */ /* 0x000f220000300a00 */
[----:B-1----:R-:W-:-:S02]  /*696c0*/  SEL R50, RZ, 0x4, !P2 ;  /* 0x00000004ff327807 */ /* 0x002fc40005000000 */
[----:B------:R-:W-:Y:S01]  /*696d0*/  SEL R49, R49, RZ, !P0 ;  /* 0x000000ff31317207 */ /* 0x000fe20004000000 */
[----:B------:R-:W4:Y:S01]  /*696e0*/  LDL.LU.64 R96, [R1+0x1cd8] ;  /* 0x001cd80001607983 */ /* 0x000f220000300a00 */
[----:B------:R-:W4:Y:S01]  /*696f0*/  LDL.LU.64 R90, [R1+0x1cd0] ;  /* 0x001cd000015a7983 */ /* 0x000f220000300a00 */
[----:B------:R-:W-:Y:S02]  /*69700*/  SEL R50, R50, RZ, !P0 ;  /* 0x000000ff32327207 */ /* 0x000fe40004000000 */
[----:B------:R-:W-:Y:S01]  /*69710*/  ISETP.NE.U32.AND P3, PT, R49, RZ, PT ;  /* 0x000000ff3100720c */ /* 0x000fe20003f65070 */
[----:B------:R-:W4:Y:S01]  /*69720*/  LDL.LU.64 R88, [R1+0x1cc8] ;  /* 0x001cc80001587983 */ /* 0x000f220000300a00 */
[----:B------:R-:W-:Y:S01]  /*69730*/  ISETP.NE.U32.AND P2, PT, R50, RZ, PT ;  /* 0x000000ff3200720c */ /* 0x000fe20003f45070 */
[----:B------:R-:W-:Y:S01]  /*69740*/  SEL R50, RZ, 0x4, !P4 ;  /* 0x00000004ff327807 */ /* 0x000fe20006000000 */
[----:B------:R-:W-:Y:S01]  /*69750*/  SEL R49, RZ, 0x4, !P5 ;  /* 0x00000004ff317807 */ /* 0x000fe20006800000 */
[----:B------:R-:W4:Y:S01]  /*69760*/  LDL.LU.64 R86, [R1+0x1cc0] ;  /* 0x001cc00001567983 */ /* 0x000f220000300a00 */
[----:B------:R-:W4:Y:S01]  /*69770*/  LDL.LU.64 R84, [R1+0x1cb8] ;  /* 0x001cb80001547983 */ /* 0x000f220000300a00 */
[----:B------:R-:W-:-:S02]  /*69780*/  SEL R50, R50, RZ, !P0 ;  /* 0x000000ff32327207 */ /* 0x000fc40004000000 */
[----:B------:R-:W-:Y:S01]  /*69790*/  SEL R49, R49, RZ, !P0 ;  /* 0x000000ff31317207 */ /* 0x000fe20004000000 */
[----:B------:R-:W-:Y:S01]  /*697a0*/  IMAD.MOV.U32 R198, RZ, RZ, R41 ;  /* 0x000000ffffc67224 */ /* 0x000fe200078e0029 */
[----:B------:R-:W-:Y:S02]  /*697b0*/  MOV R199, R40 ;  /* 0x0000002800c77202 */ /* 0x000fe40000000f00 */
[----:B------:R-:W-:Y:S02]  /*697c0*/  ISETP.NE.U32.AND P5, PT, R50, RZ, PT ;  /* 0x000000ff3200720c */ /* 0x000fe40003fa5070 */
[----:B------:R-:W-:Y:S02]  /*697d0*/  ISETP.NE.U32.AND P4, PT, R49, RZ, PT ;  /* 0x000000ff3100720c */ /* 0x000fe40003f85070 */
[----:B------:R-:W-:Y:S01]  /*697e0*/  MOV R202, R37 ;  /* 0x0000002500ca7202 */ /* 0x000fe20000000f00 */
[----:B------:R-:W-:Y:S01]  /*697f0*/  IMAD.MOV.U32 R203, RZ, RZ, R36 ;  /* 0x000000ffffcb7224 */ /* 0x000fe200078e0024 */
[----:B------:R-:W-:Y:S01]  /*69800*/  MOV R207, R243 ;  /* 0x000000f300cf7202 */ /* 0x000fe20000000f00 */
[----:B------:R-:W-:-:S02]  /*69810*/  IMAD.MOV.U32 R192, RZ, RZ, R33 ;  /* 0x000000ffffc07224 */ /* 0x000fc400078e0021 */
[----:B------:R-:W-:Y:S01]  /*69820*/  IMAD.MOV.U32 R193, RZ, RZ, R32 ;  /* 0x000000ffffc17224 */ /* 0x000fe200078e0020 */
[----:B------:R-:W-:Y:S01]  /*69830*/  MOV R194, R29 ;  /* 0x0000001d00c27202 */ /* 0x000fe20000000f00 */
[----:B------:R-:W-:Y:S01]  /*69840*/  IMAD.MOV.U32 R195, RZ, RZ, R28 ;  /* 0x000000ffffc37224 */ /* 0x000fe200078e001c */
[----:B------:R-:W4:Y:S01]  /*69850*/  LDL.LU.64 R82, [R1+0x1c08] ;  /* 0x001c080001527983 */ /* 0x000f220000300a00 */
[C---:B------:R-:W-:Y:S08]  /*69860*/  HMMA.1688.F32.TF32 R248, R168.reuse, R22, R248 ;  /* 0x00000016a8f8723c */ /* 0x040ff000000810f8 */
[----:B------:R-:W-:Y:S08]  /*69870*/  HMMA.1688.F32.TF32 R244, R168, R26, R244 ;  /* 0x0000001aa8f4723c */ /* 0x000ff000000810f4 */
[C---:B------:R-:W-:Y:S08]  /*69880*/  HMMA.1688.F32.TF32 R20, R164.reuse, R22, R224 ;  /* 0x00000016a414723c */ /* 0x040ff000000810e0 */
[C---:B------:R-:W-:Y:S08]  /*69890*/  HMMA.1688.F32.TF32 R24, R164.reuse, R26, R216 ;  /* 0x0000001aa418723c */ /* 0x040ff000000810d8 */
[C---:B------:R-:W-:Y:S08]  /*698a0*/  HMMA.1688.F32.TF32 R28, R164.reuse, R30, R212 ;  /* 0x0000001ea41c723c */ /* 0x040ff000000810d4 */
[C---:B------:R-:W-:Y:S08]  /*698b0*/  HMMA.1688.F32.TF32 R32, R164.reuse, R34, R204 ;  /* 0x00000022a420723c */ /* 0x040ff000000810cc */
[C---:B------:R-:W-:Y:S08]  /*698c0*/  HMMA.1688.F32.TF32 R36, R164.reuse, R38, R200 ;  /* 0x00000026a424723c */ /* 0x040ff000000810c8 */
[C---:B------:R-:W-:Y:S08]  /*698d0*/  HMMA.1688.F32.TF32 R40, R164.reuse, R42, R196 ;  /* 0x0000002aa428723c */ /* 0x040ff000000810c4 */
[----:B------:R-:W-:Y:S01]  /*698e0*/  HMMA.1688.F32.TF32 R44, R164, R46, R192 ;  /* 0x0000002ea42c723c */ /* 0x000fe200000810c0 */
[----:B---3--:R-:W-:-:S04]  /*698f0*/  IADD3 R50, P6, R52, R241, RZ ;  /* 0x000000f134327210 */ /* 0x008fc80007fde0ff */
[----:B------:R-:W-:Y:S02]  /*69900*/  IADD3.X R49, R53, R0, RZ, P6, !PT ;  /* 0x0000000035317210 */ /* 0x000fe400037fe4ff */
[----:B--2---:R-:W-:-:S05]  /*69910*/  IADD3 R52, P6, R54, R241, RZ ;  /* 0x000000f136347210 */ /* 0x004fca0007fde0ff */
[----:B------:R-:W-:Y:S01]  /*69920*/  IMAD.X R51, R55, 0x1, R0, P6 ;  /* 0x0000000137337824 */ /* 0x000fe200030e0600 */
[----:B----4-:R-:W-:-:S05]  /*69930*/  IADD3 R54, P6, R56, R241, RZ ;  /* 0x000000f138367210 */ /* 0x010fca0007fde0ff */
[----:B------:R-:W-:Y:S01]  /*69940*/  IMAD.X R53, R57, 0x1, R0, P6 ;  /* 0x0000000139357824 */ /* 0x000fe200030e0600 */
[----:B------:R-:W-:-:S04]  /*69950*/  IADD3 R56, P6, R58, R241, RZ ;  /* 0x000000f13a387210 */ /* 0x000fc80007fde0ff */
[----:B------:R-:W-:Y:S01]  /*69960*/  IADD3.X R55, R59, R0, RZ, P6, !PT ;  /* 0x000000003b377210 */ /* 0x000fe200037fe4ff */
[----:B------:R-:W-:-:S05]  /*69970*/  IADD3 R58, P6, R60, R241, RZ ;  /* 0x000000f13c3a7210 */ /* 0x000fca0007fde0ff */
[----:B------:R-:W-:Y:S01]  /*69980*/  IMAD.X R57, R61, 0x1, R0, P6 ;  /* 0x000000013d397824 */ /* 0x000fe200030e0600 */
[----:B------:R-:W-:-:S05]  /*69990*/  IADD3 R60, P6, R62, R241, RZ ;  /* 0x000000f13e3c7210 */ /* 0x000fca0007fde0ff */
[----:B------:R-:W-:Y:S01]  /*699a0*/  IMAD.X R59, R63, 0x1, R0, P6 ;  /* 0x000000013f3b7824 */ /* 0x000fe200030e0600 */
[----:B------:R-:W-:-:S04]  /*699b0*/  IADD3 R62, P6, R64, R241, RZ ;  /* 0x000000f1403e7210 */ /* 0x000fc80007fde0ff */
[----:B------:R-:W-:Y:S01]  /*699c0*/  IADD3.X R61, R65, R0, RZ, P6, !PT ;  /* 0x00000000413d7210 */ /* 0x000fe200037fe4ff */
[----:B------:R-:W-:-:S05]  /*699d0*/  IADD3 R64, P6, R66, R241, RZ ;  /* 0x000000f142407210 */ /* 0x000fca0007fde0ff */
[----:B------:R-:W-:Y:S01]  /*699e0*/  IMAD.X R63, R67, 0x1, R0, P6 ;  /* 0x00000001433f7824 */ /* 0x000fe200030e0600 */
[----:B------:R-:W-:-:S05]  /*699f0*/  IADD3 R66, P6, R80, R241, RZ ;  /* 0x000000f150427210 */ /* 0x000fca0007fde0ff */
[--C-:B------:R-:W-:Y:S01]  /*69a00*/  IMAD.X R65, R81, 0x1, R0.reuse, P6 ;  /* 0x0000000151417824 */ /* 0x100fe200030e0600 */
[-C--:B------:R-:W-:Y:S01]  /*69a10*/  IADD3 R164, P6, R78, R241.reuse, RZ ;  /* 0x000000f14ea47210 */ /* 0x080fe20007fde0ff */
[----:B------:R-:W2:Y:S03]  /*69a20*/  LDL.LU.64 R80, [R1+0x1c00] ;  /* 0x001c000001507983 */ /* 0x000ea60000300a00 */
[-C--:B------:R-:W-:Y:S01]  /*69a30*/  IADD3.X R67, R79, R0.reuse, RZ, P6, !PT ;  /* 0x000000004f437210 */ /* 0x080fe200037fe4ff */
[-C--:B------:R-:W-:Y:S01]  /*69a40*/  IADD3 R166, P6, R76, R241.reuse, RZ ;  /* 0x000000f14ca67210 */ /* 0x080fe20007fde0ff */
[----:B------:R-:W3:Y:S04]  /*69a50*/  LDL.LU.64 R78, [R1+0x1bf8] ;  /* 0x001bf800014e7983 */ /* 0x000ee80000300a00 */
[--C-:B------:R-:W-:Y:S01]  /*69a60*/  IMAD.X R165, R77, 0x1, R0.reuse, P6 ;  /* 0x000000014da57824 */ /* 0x100fe200030e0600 */
[-C--:B------:R-:W-:Y:S01]  /*69a70*/  IADD3 R168, P6, R74, R241.reuse, RZ ;  /* 0x000000f14aa87210 */ /* 0x080fe20007fde0ff */
[----:B------:R-:W4:Y:S04]  /*69a80*/  LDL.LU.64 R76, [R1+0x1bf0] ;  /* 0x001bf000014c7983 */ /* 0x000f280000300a00 */
[--C-:B------:R-:W-:Y:S01]  /*69a90*/  IMAD.X R167, R75, 0x1, R0.reuse, P6 ;  /* 0x000000014ba77824 */ /* 0x100fe200030e0600 */
[-C--:B------:R-:W-:Y:S01]  /*69aa0*/  IADD3 R170, P6, R72, R241.reuse, RZ ;  /* 0x000000f148aa7210 */ /* 0x080fe20007fde0ff */
[----:B------:R-:W4:Y:S03]  /*69ab0*/  LDL.LU.64 R74, [R1+0x1be8] ;  /* 0x001be800014a7983 */ /* 0x000f260000300a00 */
[----:B------:R-:W-:Y:S01]  /*69ac0*/  IADD3.X R169, R73, R0, RZ, P6, !PT ;  /* 0x0000000049a97210 */ /* 0x000fe200037fe4ff */
[----:B------:R-:W-:Y:S01]  /*69ad0*/  IADD3 R172, P6, R70, R241, RZ ;  /* 0x000000f146ac7210 */ /* 0x000fe20007fde0ff */
[----:B------:R-:W4:Y:S04]  /*69ae0*/  LDL.LU.64 R72, [R1+0x1be0] ;  /* 0x001be00001487983 */ /* 0x000f280000300a00 */
[----:B------:R-:W-:-:S02]  /*69af0*/  IMAD.X R171, R71, 0x1, R0, P6 ;  /* 0x0000000147ab7824 */ /* 0x000fc400030e0600 */
[----:B------:R-:W4:Y:S01]  /*69b00*/  LDL.LU.64 R70, [R1+0x1bd8] ;  /* 0x001bd80001467983 */ /* 0x000f220000300a00 */
[----:B------:R-:W-:-:S05]  /*69b10*/  IADD3 R174, P6, R176, R241, RZ ;  /* 0x000000f1b0ae7210 */ /* 0x000fca0007fde0ff */
        /* <DEDUP_REMOVED lines=18> */
[----:B------:R-:W-:Y:S02]  /*69c40*/  IMAD.X R191, R83, 0x1, R0, P6 ;  /* 0x0000000153bf7824 */ /* 0x000fe400030e0600 */
[----:B------:R-:W-:Y:S01]  /*69c50*/  IMAD.MOV.U32 R238, RZ, RZ, R56 ;  /* 0x000000ffffee7224 */ /* 0x000fe200078e0038 */
[----:B------:R-:W-:Y:S02]  /*69c60*/  MOV R239, R55 ;  /* 0x0000003700ef7202 */ /* 0x000fe40000000f00 */
        /* <DEDUP_REMOVED lines=37> */
[----:B------:R-:W-:Y:S02]  /*69ec0*/  MOV R85, R191 ;  /* 0x000000bf00557202 */ /* 0x000fe40000000f00 */
[----:B--2---:R-:W-:-:S04]  /*69ed0*/  IADD3 R194, P6, R80, R241, RZ ;  /* 0x000000f150c27210 */ /* 0x004fc80007fde0ff */
[----:B------:R-:W-:Y:S01]  /*69ee0*/  IADD3.X R193, R81, R0, RZ, P6, !PT ;  /* 0x0000000051c17210 */ /* 0x000fe200037fe4ff */
[----:B---3--:R-:W-:-:S05]  /*69ef0*/  IADD3 R196, P6, R78, R241, RZ ;  /* 0x000000f14ec47210 */ /* 0x008fca0007fde0ff */
[----:B------:R-:W-:Y:S01]  /*69f00*/  IMAD.X R195, R79, 0x1, R0, P6 ;  /* 0x000000014fc37824 */ /* 0x000fe200030e0600 */
[----:B----4-:R-:W-:-:S05]  /*69f10*/  IADD3 R198, P6, R76, R241, RZ ;  /* 0x000000f14cc67210 */ /* 0x010fca0007fde0ff */
[----:B------:R-:W-:Y:S01]  /*69f20*/  IMAD.X R197, R77, 0x1, R0, P6 ;  /* 0x000000014dc57824 */ /* 0x000fe200030e0600 */
[----:B------:R-:W-:-:S04]  /*69f30*/  IADD3 R200, P6, R74, R241, RZ ;  /* 0x000000f14ac87210 */ /* 0x000fc80007fde0ff */
[----:B------:R-:W-:Y:S01]  /*69f40*/  IADD3.X R199, R75, R0, RZ, P6, !PT ;  /* 0x000000004bc77210 */ /* 0x000fe200037fe4ff */
[----:B------:R-:W-:-:S05]  /*69f50*/  IADD3 R202, P6, R72, R241, RZ ;  /* 0x000000f148ca7210 */ /* 0x000fca0007fde0ff */
[----:B------:R-:W-:Y:S01]  /*69f60*/  IMAD.X R201, R73, 0x1, R0, P6 ;  /* 0x0000000149c97824 */ /* 0x000fe200030e0600 */
[----:B------:R-:W-:Y:S01]  /*69f70*/  IADD3 R204, P6, R70, R241, RZ ;  /* 0x000000f146cc7210 */ /* 0x000fe20007fde0ff */
[----:B------:R-:W-:Y:S01]  /*69f80*/  IMAD.MOV.U32 R72, RZ, RZ, R52 ;  /* 0x000000ffff487224 */ /* 0x000fe200078e0034 */
[----:B------:R-:W-:Y:S02]  /*69f90*/  MOV R73, R51 ;  /* 0x0000003300497202 */ /* 0x000fe40000000f00 */
[----:B------:R-:W-:Y:S01]  /*69fa0*/  MOV R70, R50 ;  /* 0x0000003200467202 */ /* 0x000fe20000000f00 */
[----:B------:R-:W-:Y:S02]  /*69fb0*/  IMAD.X R203, R71, 0x1, R0, P6 ;  /* 0x0000000147cb7824 */ /* 0x000fe400030e0600 */
[----:B------:R-:W-:Y:S01]  /*69fc0*/  IMAD.MOV.U32 R71, RZ, RZ, R49 ;  /* 0x000000ffff477224 */ /* 0x000fe200078e0031 */
[----:B------:R-:W-:Y:S01]  /*69fd0*/  IADD3 R68, P6, R68, R241, RZ ;  /* 0x000000f144447210 */ /* 0x000fe20007fde0ff */
[----:B------:R-:W-:-:S02]  /*69fe0*/  IMAD.MOV.U32 R50, RZ, RZ, R54 ;  /* 0x000000ffff327224 */ /* 0x000fc400078e0036 */
[----:B------:R-:W-:Y:S01]  /*69ff0*/  IMAD.MOV.U32 R51, RZ, RZ, R53 ;  /* 0x000000ffff337224 */ /* 0x000fe200078e0035 */
[----:B------:R-:W-:Y:S01]  /*6a000*/  STL.64 [R1+0x1de0], R72 ;  /* 0x001de04801007387 */ /* 0x000fe20000100a00 */
[----:B------:R1:W-:Y:S02]  /*6a010*/  STL.64 [R1+0x1de8], R70 ;  /* 0x001de84601007387 */ /* 0x0003e40000100a00 */
[----:B------:R-:W-:Y:S01]  /*6a020*/  STL [R1+0x2a10], R68 ;  /* 0x002a104401007387 */ /* 0x000fe20000100800 */
[----:B------:R2:W-:Y:S01]  /*6a030*/  STL.64 [R1+0x1dd8], R50 ;  /* 0x001dd83201007387 */ /* 0x0005e20000100a00 */
[----:B------:R-:W-:Y:S02]  /*6a040*/  STL.64 [R1+0x1dd0], R238 ;  /* 0x001dd0ee01007387 */ /* 0x000fe40000100a00 */
[----:B------:R-:W-:Y:S02]  /*6a050*/  STL.64 [R1+0x1dc8], R236 ;  /* 0x001dc8ec01007387 */ /* 0x000fe40000100a00 */
[----:B------:R-:W-:Y:S01]  /*6a060*/  STL.64 [R1+0x1dc0], R234 ;  /* 0x001dc0ea01007387 */ /* 0x000fe20000100a00 */
[----:B------:R-:W-:Y:S01]  /*6a070*/  STL.64 [R1+0x1d78], R232 ;  /* 0x001d78e801007387 */ /* 0x000fe20000100a00 */
[----:B------:R-:W-:Y:S02]  /*6a080*/  STL.64 [R1+0x1d70], R230 ;  /* 0x001d70e601007387 */ /* 0x000fe40000100a00 */
[----:B------:R-:W-:-:S02]  /*6a090*/  IMAD.MOV.U32 R54, RZ, RZ, R70 ;  /* 0x000000ffff367224 */ /* 0x000fc400078e0046 */
[----:B------:R-:W-:Y:S01]  /*6a0a0*/  IMAD.MOV.U32 R55, RZ, RZ, R71 ;  /* 0x000000ffff377224 */ /* 0x000fe200078e0047 */
[----:B------:R-:W-:Y:S01]  /*6a0b0*/  STL.64 [R1+0x1d68], R228 ;  /* 0x001d68e401007387 */ /* 0x000fe20000100a00 */
[----:B------:R-:W-:Y:S02]  /*6a0c0*/  STL.64 [R1+0x1d60], R226 ;  /* 0x001d60e201007387 */ /* 0x000fe40000100a00 */
[----:B-1----:R-:W-:Y:S01]  /*6a0d0*/  IMAD.MOV.U32 R70, RZ, RZ, R174 ;  /* 0x000000ffff467224 */ /* 0x002fe200078e00ae */
[----:B------:R-:W-:Y:S01]  /*6a0e0*/  MOV R71, R173 ;  /* 0x000000ad00477202 */ /* 0x000fe20000000f00 */
[----:B------:R-:W-:Y:S01]  /*6a0f0*/  STL.64 [R1+0x1d58], R224 ;  /* 0x001d58e001007387 */ /* 0x000fe20000100a00 */
[----:B------:R-:W-:Y:S02]  /*6a100*/  STL.64 [R1+0x1d50], R222 ;  /* 0x001d50de01007387 */ /* 0x000fe40000100a00 */
[----:B------:R-:W-:Y:S02]  /*6a110*/  STL.64 [R1+0x1d48], R218 ;  /* 0x001d48da01007387 */ /* 0x000fe40000100a00 */
[----:B------:R-:W-:Y:S01]  /*6a120*/  STL.64 [R1+0x1d40], R216 ;  /* 0x001d40d801007387 */ /* 0x000fe20000100a00 */
[----:B------:R-:W-:Y:S01]  /*6a130*/  STL.64 [R1+0x1bd0], R70 ;  /* 0x001bd04601007387 */ /* 0x000fe20000100a00 */
[----:B------:R1:W-:Y:S02]  /*6a140*/  STL.64 [R1+0x1cf0], R214 ;  /* 0x001cf0d601007387 */ /* 0x0003e40000100a00 */
[----:B------:R3:W-:Y:S02]  /*6a150*/  STL.64 [R1+0x1ce8], R212 ;  /* 0x001ce8d401007387 */ /* 0x0007e40000100a00 */
[----:B------:R-:W-:Y:S01]  /*6a160*/  STL.64 [R1+0x1ce0], R206 ;  /* 0x001ce0ce01007387 */ /* 0x000fe20000100a00 */
[----:B------:R-:W-:Y:S01]  /*6a170*/  STL.64 [R1+0x1cd8], R98 ;  /* 0x001cd86201007387 */ /* 0x000fe20000100a00 */
[----:B------:R-:W-:Y:S02]  /*6a180*/  STL.64 [R1+0x1cd0], R96 ;  /* 0x001cd06001007387 */ /* 0x000fe40000100a00 */
[----:B------:R-:W-:-:S02]  /*6a190*/  IMAD.MOV.U32 R82, RZ, RZ, R194 ;  /* 0x000000ffff527224 */ /* 0x000fc400078e00c2 */
[----:B------:R-:W-:Y:S01]  /*6a1a0*/  IMAD.MOV.U32 R83, RZ, RZ, R193 ;  /* 0x000000ffff537224 */ /* 0x000fe200078e00c1 */
[----:B------:R-:W-:Y:S01]  /*6a1b0*/  STL.64 [R1+0x1cc8], R90 ;  /* 0x001cc85a01007387 */ /* 0x000fe20000100a00 */
[----:B------:R-:W-:Y:S01]  /*6a1c0*/  MOV R80, R196 ;  /* 0x000000c400507202 */ /* 0x000fe20000000f00 */
[----:B------:R-:W-:Y:S02]  /*6a1d0*/  IMAD.MOV.U32 R81, RZ, RZ, R195 ;  /* 0x000000ffff517224 */ /* 0x000fe400078e00c3 */
[----:B------:R-:W-:Y:S02]  /*6a1e0*/  STL.64 [R1+0x1cc0], R88 ;  /* 0x001cc05801007387 */ /* 0x000fe40000100a00 */
[----:B------:R-:W-:Y:S01]  /*6a1f0*/  IMAD.MOV.U32 R78, RZ, RZ, R198 ;  /* 0x000000ffff4e7224 */ /* 0x000fe200078e00c6 */
[----:B------:R-:W-:Y:S01]  /*6a200*/  MOV R79, R197 ;  /* 0x000000c5004f7202 */ /* 0x000fe20000000f00 */
[----:B------:R-:W-:Y:S01]  /*6a210*/  STL.64 [R1+0x1cb8], R86 ;  /* 0x001cb85601007387 */ /* 0x000fe20000100a00 */
[----:B------:R-:W-:-:S02]  /*6a220*/  IMAD.MOV.U32 R76, RZ, RZ, R200 ;  /* 0x000000ffff4c7224 */ /* 0x000fc400078e00c8 */
[----:B------:R-:W-:Y:S01]  /*6a230*/  IMAD.MOV.U32 R77, RZ, RZ, R199 ;  /* 0x000000ffff4d7224 */ /* 0x000fe200078e00c7 */
[----:B------:R-:W-:Y:S01]  /*6a240*/  MOV R52, R72 ;  /* 0x0000004800347202 */ /* 0x000fe20000000f00 */
        /* <DEDUP_REMOVED lines=8> */
[----:B------:R-:W-:Y:S03]  /*6a2d0*/  STL.64 [R1+0x1bf0], R78 ;  /* 0x001bf04e01007387 */ /* 0x000fe60000100a00 */
[----:B------:R4:W-:Y:S01]  /*6a2e0*/  LDGSTS.E [R48+0x18200], [R54.64], P1 ;  /* 0x1820000036307fae */ /* 0x0009e20008921844 */
[----:B------:R-:W-:Y:S02]  /*6a2f0*/  STL.64 [R1+0x1be8], R76 ;  /* 0x001be84c01007387 */ /* 0x000fe40000100a00 */
[----:B------:R1:W-:Y:S02]  /*6a300*/  LDGSTS.E [R48+0x18300], [R52.64], P1 ;  /* 0x1830000034307fae */ /* 0x0003e40008921844 */
[----:B------:R-:W-:Y:S01]  /*6a310*/  STL.64 [R1+0x1be0], R74 ;  /* 0x001be04a01007387 */ /* 0x000fe20000100a00 */
[----:B------:R2:W-:Y:S04]  /*6a320*/  LDGSTS.E [R48+0x18400], [R50.64], P1 ;  /* 0x1840000032307fae */ /* 0x0005e80008921844 */
[----:B------:R-:W-:Y:S01]  /*6a330*/  STL.64 [R1+0x1bd8], R72 ;  /* 0x001bd84801007387 */ /* 0x000fe20000100a00 */
[----:B------:R1:W-:Y:S02]  /*6a340*/  LDGSTS.E [R48+0x18500], [R238.64], P1 ;  /* 0x18500000ee307fae */ /* 0x0003e40008921844 */
[----:B------:R1:W-:Y:S02]  /*6a350*/  LDGSTS.E [R48+0x18600], [R236.64], P1 ;  /* 0x18600000ec307fae */ /* 0x0003e40008921844 */
[----:B------:R1:W-:Y:S01]  /*6a360*/  LDGSTS.E [R48+0x18700], [R234.64], P1 ;  /* 0x18700000ea307fae */ /* 0x0003e20008921844 */
[----:B------:R1:W-:Y:S01]  /*6a370*/  LDGSTS.E [R48+0x1a000], [R232.64], P2 ;  /* 0x1a000000e8307fae */ /* 0x0003e20009121844 */
[----:B------:R1:W-:Y:S02]  /*6a380*/  LDGSTS.E [R48+0x1a100], [R230.64], P2 ;  /* 0x1a100000e6307fae */ /* 0x0003e40009121844 */
[----:B------:R1:W-:Y:S02]  /*6a390*/  LDGSTS.E [R48+0x1a200], [R228.64], P2 ;  /* 0x1a200000e4307fae */ /* 0x0003e40009121844 */
[----:B------:R1:W-:Y:S01]  /*6a3a0*/  LDGSTS.E [R48+0x1a300], [R226.64], P2 ;  /* 0x1a300000e2307fae */ /* 0x0003e20009121844 */
[----:B------:R1:W-:Y:S04]  /*6a3b0*/  LDGSTS.E [R48+0x1a400], [R224.64], P2 ;  /* 0x1a400000e0307fae */ /* 0x0003e80009121844 */
[----:B--2---:R-:W2:Y:S01]  /*6a3c0*/  LDL.LU R50, [R1+0x29c8] ;  /* 0x0029c80001327983 */ /* 0x004ea20000300800 */
[----:B------:R-:W2:Y:S02]  /*6a3d0*/  LDL.LU R62, [R1+0x29cc] ;  /* 0x0029cc00013e7983 */ /* 0x000ea40000300800 */
[----:B----4-:R-:W4:Y:S02]  /*6a3e0*/  LDL.LU R55, [R1+0x29c4] ;  /* 0x0029c40001377983 */ /* 0x010f240000300800 */
[----:B------:R-:W4:Y:S01]  /*6a3f0*/  LDL.LU R63, [R1+0x29c0] ;  /* 0x0029c000013f7983 */ /* 0x000f220000300800 */
[----:B------:R-:W4:Y:S01]  /*6a400*/  LDL.LU R61, [R1+0x29b8] ;  /* 0x0029b800013d7983 */ /* 0x000f220000300800 */
[----:B------:R-:W4:Y:S02]  /*6a410*/  LDL.LU R59, [R1+0x29bc] ;  /* 0x0029bc00013b7983 */ /* 0x000f240000300800 */
[----:B------:R-:W4:Y:S02]  /*6a420*/  LDL.LU R54, [R1+0x29b4] ;  /* 0x0029b40001367983 */ /* 0x000f240000300800 */
[----:B------:R-:W4:Y:S01]  /*6a430*/  LDL.LU R60, [R1+0x29b0] ;  /* 0x0029b000013c7983 */ /* 0x000f220000300800 */
[----:B------:R-:W4:Y:S04]  /*6a440*/  LDL.LU R58, [R1+0x29a8] ;  /* 0x0029a800013a7983 */ /* 0x000f280000300800 */
[----:B------:R2:W-:Y:S01]  /*6a450*/  LDGSTS.E [R48+0x1a500], [R222.64], P2 ;  /* 0x1a500000de307fae */ /* 0x0005e20009121844 */
[----:B------:R2:W-:Y:S02]  /*6a460*/  LDGSTS.E [R48+0x1a600], [R218.64], P2 ;  /* 0x1a600000da307fae */ /* 0x0005e40009121844 */
[----:B------:R2:W-:Y:S02]  /*6a470*/  LDGSTS.E [R48+0x1a700], [R216.64], P2 ;  /* 0x1a700000d8307fae */ /* 0x0005e40009121844 */
[----:B------:R-:W4:Y:S01]  /*6a480*/  LDL.LU R57, [R1+0x29a0] ;  /* 0x0029a00001397983 */ /* 0x000f220000300800 */
[----:B------:R3:W-:Y:S04]  /*6a490*/  LDGSTS.E [R48+0x1c000], [R214.64], P3 ;  /* 0x1c000000d6307fae */ /* 0x0007e80009921844 */
[----:B------:R-:W4:Y:S01]  /*6a4a0*/  LDL.LU R56, [R1+0x29ac] ;  /* 0x0029ac0001387983 */ /* 0x000f220000300800 */
[----:B------:R3:W-:Y:S02]  /*6a4b0*/  LDGSTS.E [R48+0x1c100], [R212.64], P3 ;  /* 0x1c100000d4307fae */ /* 0x0007e40009921844 */
[----:B-1----:R-:W4:Y:S02]  /*6a4c0*/  LDL.LU R53, [R1+0x2990] ;  /* 0x0029900001357983 */ /* 0x002f240000300800 */
[----:B------:R1:W-:Y:S01]  /*6a4d0*/  LDGSTS.E [R48+0x1c200], [R206.64], P3 ;  /* 0x1c200000ce307fae */ /* 0x0003e20009921844 */
[----:B------:R-:W4:Y:S04]  /*6a4e0*/  LDL.LU R52, [R1+0x29a4] ;  /* 0x0029a40001347983 */ /* 0x000f280000300800 */
[----:B------:R1:W-:Y:S01]  /*6a4f0*/  LDGSTS.E [R48+0x1c300], [R98.64], P3 ;  /* 0x1c30000062307fae */ /* 0x0003e20009921844 */
[----:B------:R1:W-:Y:S02]  /*6a500*/  LDGSTS.E [R48+0x1c400], [R96.64], P3 ;  /* 0x1c40000060307fae */ /* 0x0003e40009921844 */
[----:B------:R1:W-:Y:S02]  /*6a510*/  LDGSTS.E [R48+0x1c500], [R90.64], P3 ;  /* 0x1c5000005a307fae */ /* 0x0003e40009921844 */
[----:B------:R1:W-:Y:S01]  /*6a520*/  LDGSTS.E [R48+0x1c600], [R88.64], P3 ;  /* 0x1c60000058307fae */ /* 0x0003e20009921844 */
[----:B------:R1:W-:Y:S01]  /*6a530*/  LDGSTS.E [R48+0x1c700], [R86.64], P3 ;  /* 0x1c70000056307fae */ /* 0x0003e20009921844 */
[----:B------:R1:W-:Y:S02]  /*6a540*/  LDGSTS.E [R48+0x1e000], [R84.64], P5 ;  /* 0x1e00000054307fae */ /* 0x0003e4000a921844 */
[----:B---3--:R-:W-:-:S02]  /*6a550*/  IMAD.SHL.U32 R215, R252, 0x4, RZ ;  /* 0x00000004fcd77824 */ /* 0x008fc400078e00ff */
[----:B------:R1:W-:Y:S01]  /*6a560*/  LDGSTS.E [R48+0x1e100], [R82.64], P5 ;  /* 0x1e10000052307fae */ /* 0x0003e2000a921844 */
[----:B------:R1:W-:Y:S01]  /*6a570*/  LDGSTS.E [R48+0x1e200], [R80.64], P5 ;  /* 0x1e20000050307fae */ /* 0x0003e2000a921844 */
[----:B------:R1:W-:Y:S02]  /*6a580*/  LDGSTS.E [R48+0x1e300], [R78.64], P5 ;  /* 0x1e3000004e307fae */ /* 0x0003e4000a921844 */
[----:B------:R1:W-:Y:S01]  /*6a590*/  LDGSTS.E [R48+0x1e400], [R76.64], P5 ;  /* 0x1e4000004c307fae */ /* 0x0003e2000a921844 */
[----:B------:R-:W-:Y:S01]  /*6a5a0*/  LOP3.LUT R212, R215, 0x20, RZ, 0x3c, !PT ;  /* 0x00000020d7d47812 */ /* 0x000fe200078e3cff */
[----:B------:R1:W-:Y:S01]  /*6a5b0*/  LDGSTS.E [R48+0x1e500], [R74.64], P5 ;  /* 0x1e5000004a307fae */ /* 0x0003e2000a921844 */
[----:B------:R1:W-:Y:S02]  /*6a5c0*/  LDGSTS.E [R48+0x1e600], [R72.64], P5 ;  /* 0x1e60000048307fae */ /* 0x0003e4000a921844 */
[----:B------:R1:W-:Y:S01]  /*6a5d0*/  LDGSTS.E [R48+0x1e700], [R70.64], P5 ;  /* 0x1e70000046307fae */ /* 0x0003e2000a921844 */
[----:B------:R-:W-:Y:S01]  /*6a5e0*/  LEA R49, R242, R212, 0x11 ;  /* 0x000000d4f2317211 */ /* 0x000fe200078e88ff */
[----:B--2---:R-:W-:Y:S01]  /*6a5f0*/  IMAD.X R50, R50, 0x1, R0, P6 ;  /* 0x0000000132327824 */ /* 0x004fe200030e0600 */
[----:B------:R-:W-:-:S02]  /*6a600*/  IADD3 R62, P1, R62, R241, RZ ;  /* 0x000000f13e3e7210 */ /* 0x000fc40007f3e0ff */
[----:B----4-:R-:W-:Y:S01]  /*6a610*/  IADD3 R55, P2, R55, R241, RZ ;  /* 0x000000f137377210 */ /* 0x010fe20007f5e0ff */
[----:B------:R-:W-:Y:S01]  /*6a620*/  IMAD.MOV.U32 R51, RZ, RZ, R50 ;  /* 0x000000ffff337224 */ /* 0x000fe200078e0032 */
[----:B------:R2:W-:Y:S01]  /*6a630*/  STL [R1+0x29c8], R50 ;  /* 0x0029c83201007387 */ /* 0x0005e20000100800 */
[----:B------:R-:W-:Y:S02]  /*6a640*/  IADD3.X R63, R63, R0, RZ, P1, !PT ;  /* 0x000000003f3f7210 */ /* 0x000fe40000ffe4ff */
[----:B------:R-:W-:Y:S02]  /*6a650*/  IMAD.X R61, R61, 0x1, R0, P2 ;  /* 0x000000013d3d7824 */ /* 0x000fe400010e0600 */
[----:B--2---:R-:W-:Y:S01]  /*6a660*/  IMAD.MOV.U32 R50, RZ, RZ, R68 ;  /* 0x000000ffff327224 */ /* 0x004fe200078e0044 */
[----:B------:R-:W-:Y:S04]  /*6a670*/  STL [R1+0x29cc], R62 ;  /* 0x0029cc3e01007387 */ /* 0x000fe80000100800 */
[----:B------:R2:W-:Y:S01]  /*6a680*/  LDGSTS.E [R49+0x800], [R50.64], P4 ;  /* 0x0080000032317fae */ /* 0x0005e2000a121844 */
[----:B------:R-:W-:Y:S02]  /*6a690*/  STL [R1+0x29c0], R63 ;  /* 0x0029c03f01007387 */ /* 0x000fe40000100800 */
[----:B------:R3:W-:Y:S02]  /*6a6a0*/  STL [R1+0x29c4], R55 ;  /* 0x0029c43701007387 */ /* 0x0007e40000100800 */
[----:B------:R3:W-:Y:S01]  /*6a6b0*/  STL [R1+0x29b8], R61 ;  /* 0x0029b83d01007387 */ /* 0x0007e20000100800 */
[----:B------:R-:W4:Y:S01]  /*6a6c0*/  LDL.LU R65, [R1+0x2994] ;  /* 0x0029940001417983 */ /* 0x000f220000300800 */
[----:B--2---:R-:W-:Y:S01]  /*6a6d0*/  IMAD.MOV.U32 R50, RZ, RZ, R62 ;  /* 0x000000ffff327224 */ /* 0x004fe200078e003e */
[----:B------:R-:W-:-:S02]  /*6a6e0*/  MOV R51, R63 ;  /* 0x0000003f00337202 */ /* 0x000fc40000000f00 */
[----:B------:R-:W-:-:S03]  /*6a6f0*/  IADD3 R59, P1, R59, R241, RZ ;  /* 0x000000f13b3b7210 */ /* 0x000fc60007f3e0ff */
[----:B------:R2:W-:Y:S01]  /*6a700*/  LDGSTS.E [R49+0x900], [R50.64], P4 ;  /* 0x0090000032317fae */ /* 0x0005e2000a121844 */
[----:B------:R-:W-:Y:S02]  /*6a710*/  IADD3 R54, P2, R54, R241, RZ ;  /* 0x000000f136367210 */ /* 0x000fe40007f5e0ff */
[----:B------:R-:W-:Y:S01]  /*6a720*/  IADD3.X R60, R60, R0, RZ, P1, !PT ;  /* 0x000000003c3c7210 */ /* 0x000fe20000ffe4ff */
[----:B--2---:R-:W-:Y:S02]  /*6a730*/  IMAD.MOV.U32 R50, RZ, RZ, R55 ;  /* 0x000000ffff327224 */ /* 0x004fe400078e0037 */
[----:B---3--:R-:W2:Y:S01]  /*6a740*/  LDL.LU R55, [R1+0x2998] ;  /* 0x0029980001377983 */ /* 0x008ea20000300800 */
[----:B------:R-:W3:Y:S02]  /*6a750*/  LDL.LU R64, [R1+0x28d4] ;  /* 0x0028d40001407983 */ /* 0x000ee40000300800 */
[----:B------:R-:W3:Y:S02]  /*6a760*/  LDL.LU R63, [R1+0x28d8] ;  /* 0x0028d800013f7983 */ /* 0x000ee40000300800 */
[----:B------:R-:W-:-:S02]  /*6a770*/  IMAD.MOV.U32 R51, RZ, RZ, R61 ;  /* 0x000000ffff337224 */ /* 0x000fc400078e003d */
[----:B------:R-:W-:Y:S01]  /*6a780*/  IMAD.X R58, R58, 0x1, R0, P2 ;  /* 0x000000013a3a7824 */ /* 0x000fe200010e0600 */
[----:B------:R-:W-:Y:S04]  /*6a790*/  STL [R1+0x29bc], R59 ;  /* 0x0029bc3b01007387 */ /* 0x000fe80000100800 */
[----:B------:R1:W-:Y:S01]  /*6a7a0*/  LDGSTS.E [R49+0xa00], [R50.64], P4 ;  /* 0x00a0000032317fae */ /* 0x0003e2000a121844 */
[----:B------:R1:W-:Y:S02]  /*6a7b0*/  STL [R1+0x29b0], R60 ;  /* 0x0029b03c01007387 */ /* 0x0003e40000100800 */
[----:B------:R1:W-:Y:S02]  /*6a7c0*/  STL [R1+0x29b4], R54 ;  /* 0x0029b43601007387 */ /* 0x0003e40000100800 */
[----:B------:R1:W-:Y:S01]  /*6a7d0*/  STL [R1+0x29a8], R58 ;  /* 0x0029a83a01007387 */ /* 0x0003e20000100800 */
[----:B------:R-:W4:Y:S01]  /*6a7e0*/  LDL.LU R62, [R1+0x28dc] ;  /* 0x0028dc00013e7983 */ /* 0x000f220000300800 */
[----:B------:R-:W4:Y:S02]  /*6a7f0*/  LDL.LU R61, [R1+0x28e0] ;  /* 0x0028e000013d7983 */ /* 0x000f240000300800 */
[----:B-1----:R-:W-:Y:S01]  /*6a800*/  IMAD.MOV.U32 R50, RZ, RZ, R59 ;  /* 0x000000ffff327224 */ /* 0x002fe200078e003b */
[----:B------:R-:W-:-:S02]  /*6a810*/  MOV R51, R60 ;  /* 0x0000003c00337202 */ /* 0x000fc40000000f00 */
[----:B------:R-:W4:Y:S04]  /*6a820*/  LDL.LU R60, [R1+0x28e4] ;  /* 0x0028e400013c7983 */ /* 0x000f280000300800 */
[----:B------:R1:W-:Y:S02]  /*6a830*/  LDGSTS.E [R49+0xb00], [R50.64], P4 ;  /* 0x00b0000032317fae */ /* 0x0003e4000a121844 */
[----:B-1----:R-:W-:Y:S02]  /*6a840*/  IMAD.MOV.U32 R50, RZ, RZ, R54 ;  /* 0x000000ffff327224 */ /* 0x002fe400078e0036 */
[----:B------:R-:W4:Y:S01]  /*6a850*/  LDL.LU R54, [R1+0x28e8] ;  /* 0x0028e80001367983 */ /* 0x000f220000300800 */
[-C--:B------:R-:W-:Y:S02]  /*6a860*/  IADD3 R56, P1, R56, R241.reuse, RZ ;  /* 0x000000f138387210 */ /* 0x080fe40007f3e0ff */
[----:B------:R-:W-:-:S02]  /*6a870*/  IADD3 R52, P2, R52, R241, RZ ;  /* 0x000000f134347210 */ /* 0x000fc40007f5e0ff */
[----:B------:R-:W-:Y:S01]  /*6a880*/  IADD3.X R57, R57, R0, RZ, P1, !PT ;  /* 0x0000000039397210 */ /* 0x000fe20000ffe4ff */
[----:B------:R-:W-:Y:S02]  /*6a890*/  IMAD.MOV.U32 R51, RZ, RZ, R58 ;  /* 0x000000ffff337224 */ /* 0x000fe400078e003a */
[----:B------:R-:W-:Y:S01]  /*6a8a0*/  IMAD.X R53, R53, 0x1, R0, P2 ;  /* 0x0000000135357824 */ /* 0x000fe200010e0600 */
[----:B------:R-:W-:Y:S01]  /*6a8b0*/  STL [R1+0x29ac], R56 ;  /* 0x0029ac3801007387 */ /* 0x000fe20000100800 */
[----:B------:R1:W-:Y:S02]  /*6a8c0*/  STL [R1+0x29a0], R57 ;  /* 0x0029a03901007387 */ /* 0x0003e40000100800 */
[----:B------:R-:W-:Y:S01]  /*6a8d0*/  STL [R1+0x29a4], R52 ;  /* 0x0029a43401007387 */ /* 0x000fe20000100800 */
[----:B------:R1:W-:Y:S04]  /*6a8e0*/  LDGSTS.E [R49+0xc00], [R50.64], P4 ;  /* 0x00c0000032317fae */ /* 0x0003e8000a121844 */
[----:B------:R1:W-:Y:S01]  /*6a8f0*/  STL [R1+0x2990], R53 ;  /* 0x0029903501007387 */ /* 0x0003e20000100800 */
[----:B------:R-:W4:Y:S02]  /*6a900*/  LDL.LU R59, [R1+0x28ec] ;  /* 0x0028ec00013b7983 */ /* 0x000f240000300800 */
[----:B------:R-:W4:Y:S01]  /*6a910*/  LDL.LU R58, [R1+0x28f0] ;  /* 0x0028f000013a7983 */ /* 0x000f220000300800 */
[----:B------:R-:W-:-:S02]  /*6a920*/  ISETP.GT.AND P1, PT, R3, 0x5, PT ;  /* 0x000000050300780c */ /* 0x000fc40003f24270 */
[----:B-1----:R-:W-:Y:S01]  /*6a930*/  MOV R51, R57 ;  /* 0x0000003900337202 */ /* 0x002fe20000000f00 */
[----:B------:R-:W-:Y:S01]  /*6a940*/  IMAD.MOV.U32 R50, RZ, RZ, R56 ;  /* 0x000000ffff327224 */ /* 0x000fe200078e0038 */
[----:B------:R-:W4:Y:S01]  /*6a950*/  LDL.LU R57, [R1+0x28f4] ;  /* 0x0028f40001397983 */ /* 0x000f220000300800 */
[----:B------:R-:W4:Y:S01]  /*6a960*/  LDL.LU R56, [R1+0x28f8] ;  /* 0x0028f80001387983 */ /* 0x000f220000300800 */
[----:B------:R-:W-:Y:S02]  /*6a970*/  SEL R48, RZ, 0x4, !P1 ;  /* 0x00000004ff307807 */ /* 0x000fe40004800000 */
[----:B------:R1:W-:Y:S02]  /*6a980*/  LDGSTS.E [R49+0xd00], [R50.64], P4 ;  /* 0x00d0000032317fae */ /* 0x0003e4000a121844 */
[----:B------:R-:W-:-:S04]  /*6a990*/  SEL R48, R48, RZ, !P0 ;  /* 0x000000ff30307207 */ /* 0x000fc80004000000 */
[----:B------:R-:W-:Y:S01]  /*6a9a0*/  ISETP.NE.U32.AND P1, PT, R48, RZ, PT ;  /* 0x000000ff3000720c */ /* 0x000fe20003f25070 */
[----:B-1----:R-:W-:Y:S02]  /*6a9b0*/  IMAD.MOV.U32 R50, RZ, RZ, R52 ;  /* 0x000000ffff327224 */ /* 0x002fe400078e0034 */
[----:B------:R-:W-:Y:S02]  /*6a9c0*/  IMAD.MOV.U32 R51, RZ, RZ, R53 ;  /* 0x000000ffff337224 */ /* 0x000fe400078e0035 */
[----:B------:R-:W4:Y:S01]  /*6a9d0*/  LDL.LU R53, [R1+0x2900] ;  /* 0x0029000001357983 */ /* 0x000f220000300800 */
[----:B------:R-:W4:Y:S03]  /*6a9e0*/  LDL.LU R52, [R1+0x2908] ;  /* 0x0029080001347983 */ /* 0x000f260000300800 */
[----:B------:R1:W-:Y:S01]  /*6a9f0*/  LDGSTS.E [R49+0xe00], [R50.64], P4 ;  /* 0x00e0000032317fae */ /* 0x0003e2000a121844 */
[----:B--2---:R-:W-:-:S02]  /*6aa00*/  IADD3 R55, P2, R55, R241, RZ ;  /* 0x000000f137377210 */ /* 0x004fc40007f5e0ff */
[----:B---3--:R-:W-:Y:S02]  /*6aa10*/  IADD3 R63, P3, R63, R241, RZ ;  /* 0x000000f13f3f7210 */ /* 0x008fe40007f7e0ff */
[----:B----4-:R-:W-:Y:S01]  /*6aa20*/  IADD3.X R65, R65, R0, RZ, P2, !PT ;  /* 0x0000000041417210 */ /* 0x010fe200017fe4ff */
[----:B------:R2:W-:Y:S02]  /*6aa30*/  STL [R1+0x2998], R55 ;  /* 0x0029983701007387 */ /* 0x0005e40000100800 */
[----:B------:R-:W-:Y:S02]  /*6aa40*/  IMAD.X R64, R64, 0x1, R0, P3 ;  /* 0x0000000140407824 */ /* 0x000fe400018e0600 */
[----:B-1----:R-:W-:Y:S01]  /*6aa50*/  IMAD.MOV.U32 R50, RZ, RZ, R55 ;  /* 0x000000ffff327224 */ /* 0x002fe200078e0037 */
[----:B------:R1:W-:Y:S01]  /*6aa60*/  STL [R1+0x2994], R65 ;  /* 0x0029944101007387 */ /* 0x0003e20000100800 */
[----:B------:R-:W-:Y:S01]  /*6aa70*/  STL [R1+0x28d8], R63 ;  /* 0x0028d83f01007387 */ /* 0x000fe20000100800 */
[----:B------:R-:W-:-:S02]  /*6aa80*/  MOV R51, R65 ;  /* 0x0000004100337202 */ /* 0x000fc40000000f00 */
[----:B--2---:R-:W2:Y:S01]  /*6aa90*/  LDL.LU R55, [R1+0x28fc] ;  /* 0x0028fc0001377983 */ /* 0x004ea20000300800 */
[----:B------:R-:W-:Y:S02]  /*6aaa0*/  STL [R1+0x28d4], R64 ;  /* 0x0028d44001007387 */ /* 0x000fe40000100800 */
[----:B------:R-:W3:Y:S01]  /*6aab0*/  LDL.LU R48, [R1+0x2904] ;  /* 0x0029040001307983 */ /* 0x000ee20000300800 */
[----:B------:R-:W-:Y:S01]  /*6aac0*/  IADD3 R61, P2, R61, R241, RZ ;  /* 0x000000f13d3d7210 */ /* 0x000fe20007f5e0ff */
[----:B------:R4:W-:Y:S03]  /*6aad0*/  LDGSTS.E [R49+0xf00], [R50.64], P4 ;  /* 0x00f0000032317fae */ /* 0x0009e6000a121844 */
[----:B------:R-:W-:Y:S01]  /*6aae0*/  IADD3.X R62, R62, R0, RZ, P2, !PT ;  /* 0x000000003e3e7210 */ /* 0x000fe200017fe4ff */
[----:B------:R-:W-:Y:S01]  /*6aaf0*/  STL [R1+0x28e0], R61 ;  /* 0x0028e03d01007387 */ /* 0x000fe20000100800 */
[----:B----4-:R-:W-:-:S02]  /*6ab00*/  IMAD.MOV.U32 R50, RZ, RZ, R63 ;  /* 0x000000ffff327224 */ /* 0x010fc400078e003f */
[----:B------:R-:W-:Y:S01]  /*6ab10*/  IMAD.MOV.U32 R51, RZ, RZ, R64 ;  /* 0x000000ffff337224 */ /* 0x000fe200078e0040 */
[----:B------:R-:W-:-:S04]  /*6ab20*/  IADD3 R54, P3, R54, R241, RZ ;  /* 0x000000f136367210 */ /* 0x000fc80007f7e0ff */
[----:B------:R4:W-:Y:S04]  /*6ab30*/  LDGSTS.E [R49+0x2800], [R50.64], P1 ;  /* 0x0280000032317fae */ /* 0x0009e80008921844 */
[----:B------:R-:W-:Y:S01]  /*6ab40*/  STL [R1+0x28dc], R62 ;  /* 0x0028dc3e01007387 */ /* 0x000fe20000100800 */
[----:B------:R-:W-:-:S03]  /*6ab50*/  IMAD.X R60, R60, 0x1, R0, P3 ;  /* 0x000000013c3c7824 */ /* 0x000fc600018e0600 */
[----:B------:R1:W-:Y:S01]  /*6ab60*/  STL [R1+0x28e8], R54 ;  /* 0x0028e83601007387 */ /* 0x0003e20000100800 */
[----:B----4-:R-:W-:Y:S01]  /*6ab70*/  IMAD.MOV.U32 R50, RZ, RZ, R61 ;  /* 0x000000ffff327224 */ /* 0x010fe200078e003d */
[----:B------:R-:W-:Y:S02]  /*6ab80*/  MOV R51, R62 ;  /* 0x0000003e00337202 */ /* 0x000fe40000000f00 */
[----:B------:R4:W-:Y:S01]  /*6ab90*/  STL [R1+0x28e4], R60 ;  /* 0x0028e43c01007387 */ /* 0x0009e20000100800 */
[----:B-1----:R-:W3:Y:S03]  /*6aba0*/  LDL.LU R65, [R1+0x290c] ;  /* 0x00290c0001417983 */ /* 0x002ee60000300800 */
[----:B------:R1:W-:Y:S02]  /*6abb0*/  LDGSTS.E [R49+0x2900], [R50.64], P1 ;  /* 0x0290000032317fae */ /* 0x0003e40008921844 */
[----:B-1----:R-:W-:-:S02]  /*6abc0*/  IMAD.MOV.U32 R50, RZ, RZ, R54 ;  /* 0x000000ffff327224 */ /* 0x002fc400078e0036 */
[----:B------:R-:W3:Y:S01]  /*6abd0*/  LDL.LU R54, [R1+0x2910] ;  /* 0x0029100001367983 */ /* 0x000ee20000300800 */
[----:B------:R-:W3:Y:S02]  /*6abe0*/  LDL.LU R64, [R1+0x27d4] ;  /* 0x0027d40001407983 */ /* 0x000ee40000300800 */
[----:B------:R-:W3:Y:S01]  /*6abf0*/  LDL.LU R63, [R1+0x27d8] ;  /* 0x0027d800013f7983 */ /* 0x000ee20000300800 */
[-C--:B------:R-:W-:Y:S02]  /*6ac00*/  IADD3 R58, P2, R58, R241.reuse, RZ ;  /* 0x000000f13a3a7210 */ /* 0x080fe40007f5e0ff */
[----:B------:R-:W-:Y:S01]  /*6ac10*/  IADD3 R56, P3, R56, R241, RZ ;  /* 0x000000f138387210 */ /* 0x000fe20007f7e0ff */
[----:B------:R-:W-:Y:S01]  /*6ac20*/  IMAD.MOV.U32 R51, RZ, RZ, R60 ;  /* 0x000000ffff337224 */ /* 0x000fe200078e003c */
[----:B------:R-:W-:-:S03]  /*6ac30*/  IADD3.X R59, R59, R0, RZ, P2, !PT ;  /* 0x000000003b3b7210 */ /* 0x000fc600017fe4ff */
[----:B------:R-:W-:Y:S01]  /*6ac40*/  IMAD.X R57, R57, 0x1, R0, P3 ;  /* 0x0000000139397824 */ /* 0x000fe200018e0600 */
[----:B------:R1:W-:Y:S04]  /*6ac50*/  LDGSTS.E [R49+0x2a00], [R50.64], P1 ;  /* 0x02a0000032317fae */ /* 0x0003e80008921844 */
[----:B------:R-:W-:Y:S01]  /*6ac60*/  STL [R1+0x28f0], R58 ;  /* 0x0028f03a01007387 */ /* 0x000fe20000100800 */
[----:B------:R-:W-:Y:S02]  /*6ac70*/  STL [R1+0x28ec], R59 ;  /* 0x0028ec3b01007387 */ /* 0x000fe40000100800 */
[----:B------:R1:W-:Y:S02]  /*6ac80*/  STL [R1+0x28f8], R56 ;  /* 0x0028f83801007387 */ /* 0x0003e40000100800 */
[----:B------:R2:W-:Y:S01]  /*6ac90*/  STL [R1+0x28f4], R57 ;  /* 0x0028f43901007387 */ /* 0x0005e20000100800 */
[----:B------:R-:W3:Y:S01]  /*6aca0*/  LDL.LU R62, [R1+0x27dc] ;  /* 0x0027dc00013e7983 */ /* 0x000ee20000300800 */
[----:B------:R-:W3:Y:S02]  /*6acb0*/  LDL.LU R61, [R1+0x27e0] ;  /* 0x0027e000013d7983 */ /* 0x000ee40000300800 */
[----:B----4-:R-:W4:Y:S02]  /*6acc0*/  LDL.LU R60, [R1+0x27e4] ;  /* 0x0027e400013c7983 */ /* 0x010f240000300800 */
[----:B-1----:R-:W-:Y:S01]  /*6acd0*/  IMAD.MOV.U32 R50, RZ, RZ, R58 ;  /* 0x000000ffff327224 */ /* 0x002fe200078e003a */
[----:B------:R-:W-:-:S02]  /*6ace0*/  MOV R51, R59 ;  /* 0x0000003b00337202 */ /* 0x000fc40000000f00 */
[-C--:B------:R-:W-:Y:S02]  /*6acf0*/  IADD3 R53, P2, R53, R241.reuse, RZ ;  /* 0x000000f135357210 */ /* 0x080fe40007f5e0ff */
[----:B------:R-:W-:Y:S01]  /*6ad00*/  IADD3 R52, P3, R52, R241, RZ ;  /* 0x000000f134347210 */ /* 0x000fe20007f7e0ff */
[----:B------:R1:W-:Y:S02]  /*6ad10*/  LDGSTS.E [R49+0x2b00], [R50.64], P1 ;  /* 0x02b0000032317fae */ /* 0x0003e40008921844 */
[----:B-1----:R-:W-:Y:S02]  /*6ad20*/  IMAD.MOV.U32 R50, RZ, RZ, R56 ;  /* 0x000000ffff327224 */ /* 0x002fe400078e0038 */
[----:B------:R-:W4:Y:S01]  /*6ad30*/  LDL.LU R56, [R1+0x27e8] ;  /* 0x0027e80001387983 */ /* 0x000f220000300800 */
[----:B------:R-:W-:Y:S02]  /*6ad40*/  IMAD.MOV.U32 R51, RZ, RZ, R57 ;  /* 0x000000ffff337224 */ /* 0x000fe400078e0039 */
[----:B------:R-:W-:Y:S03]  /*6ad50*/  STL [R1+0x2900], R53 ;  /* 0x0029003501007387 */ /* 0x000fe60000100800 */
[----:B------:R1:W-:Y:S02]  /*6ad60*/  LDGSTS.E [R49+0x2c00], [R50.64], P1 ;  /* 0x02c0000032317fae */ /* 0x0003e40008921844 */
[----:B-1----:R-:W-:Y:S01]  /*6ad70*/  IMAD.MOV.U32 R50, RZ, RZ, R53 ;  /* 0x000000ffff327224 */ /* 0x002fe200078e0035 */
[----:B--2---:R-:W-:Y:S01]  /*6ad80*/  IADD3.X R55, R55, R0, RZ, P2, !PT ;  /* 0x0000000037377210 */ /* 0x004fe200017fe4ff */
[----:B---3--:R-:W-:-:S04]  /*6ad90*/  IMAD.X R48, R48, 0x1, R0, P3 ;  /* 0x0000000130307824 */ /* 0x008fc800018e0600 */
[----:B------:R1:W-:Y:S01]  /*6ada0*/  STL [R1+0x28fc], R55 ;  /* 0x0028fc3701007387 */ /* 0x0003e20000100800 */
[----:B------:R-:W-:Y:S03]  /*6adb0*/  STL [R1+0x2908], R52 ;  /* 0x0029083401007387 */ /* 0x000fe60000100800 */
[----:B------:R2:W-:Y:S01]  /*6adc0*/  STL [R1+0x2904], R48 ;  /* 0x0029043001007387 */ /* 0x0005e20000100800 */
[----:B------:R-:W3:Y:S03]  /*6add0*/  LDL.LU R59, [R1+0x27ec] ;  /* 0x0027ec00013b7983 */ /* 0x000ee60000300800 */
[----:B------:R-:W3:Y:S01]  /*6ade0*/  LDL.LU R58, [R1+0x27f0] ;  /* 0x0027f000013a7983 */ /* 0x000ee20000300800 */
[----:B------:R-:W-:Y:S01]  /*6adf0*/  MOV R51, R55 ;  /* 0x0000003700337202 */ /* 0x000fe20000000f00 */
[----:B------:R-:W3:Y:S02]  /*6ae00*/  LDL.LU R57, [R1+0x27f4] ;  /* 0x0027f40001397983 */ /* 0x000ee40000300800 */
[----:B-1----:R-:W3:Y:S01]  /*6ae10*/  LDL.LU R55, [R1+0x27f8] ;  /* 0x0027f80001377983 */ /* 0x002ee20000300800 */
[----:B------:R-:W-:-:S03]  /*6ae20*/  ISETP.GT.AND P2, PT, R3, 0x9, PT ;  /* 0x000000090300780c */ /* 0x000fc60003f44270 */
[----:B------:R1:W-:Y:S01]  /*6ae30*/  LDGSTS.E [R49+0x2d00], [R50.64], P1 ;  /* 0x02d0000032317fae */ /* 0x0003e20008921844 */
[----:B------:R-:W3:Y:S02]  /*6ae40*/  LDL.LU R53, [R1+0x2800] ;  /* 0x0028000001357983 */ /* 0x000ee40000300800 */
[----:B-1----:R-:W-:Y:S01]  /*6ae50*/  IMAD.MOV.U32 R51, RZ, RZ, R48 ;  /* 0x000000ffff337224 */ /* 0x002fe200078e0030 */
[----:B--2---:R-:W-:Y:S01]  /*6ae60*/  SEL R48, RZ, 0x4, !P2 ;  /* 0x00000004ff307807 */ /* 0x004fe20005000000 */
[----:B------:R-:W-:Y:S02]  /*6ae70*/  IMAD.MOV.U32 R50, RZ, RZ, R52 ;  /* 0x000000ffff327224 */ /* 0x000fe400078e0034 */
[----:B------:R-:W2:Y:S01]  /*6ae80*/  LDL.LU R52, [R1+0x2808] ;  /* 0x0028080001347983 */ /* 0x000ea20000300800 */
[----:B------:R-:W-:-:S03]  /*6ae90*/  SEL R48, R48, RZ, !P0 ;  /* 0x000000ff30307207 */ /* 0x000fc60004000000 */
[----:B------:R1:W-:Y:S01]  /*6aea0*/  LDGSTS.E [R49+0x2e00], [R50.64], P1 ;  /* 0x02e0000032317fae */ /* 0x0003e20008921844 */
[----:B------:R-:W-:Y:S02]  /*6aeb0*/  ISETP.NE.U32.AND P2, PT, R48, RZ, PT ;  /* 0x000000ff3000720c */ /* 0x000fe40003f45070 */
[-C--:B------:R-:W-:Y:S02]  /*6aec0*/  IADD3 R54, P3, R54, R241.reuse, RZ ;  /* 0x000000f136367210 */ /* 0x080fe40007f7e0ff */
[----:B------:R-:W-:Y:S02]  /*6aed0*/  IADD3 R63, P4, R63, R241, RZ ;  /* 0x000000f13f3f7210 */ /* 0x000fe40007f9e0ff */
[----:B------:R-:W-:Y:S01]  /*6aee0*/  IADD3.X R65, R65, R0, RZ, P3, !PT ;  /* 0x0000000041417210 */ /* 0x000fe20001ffe4ff */
[----:B------:R1:W-:Y:S02]  /*6aef0*/  STL [R1+0x2910], R54 ;  /* 0x0029103601007387 */ /* 0x0003e40000100800 */
[----:B------:R-:W-:-:S02]  /*6af00*/  IMAD.X R64, R64, 0x1, R0, P4 ;  /* 0x0000000140407824 */ /* 0x000fc400020e0600 */
[----:B-1----:R-:W-:Y:S01]  /*6af10*/  IMAD.MOV.U32 R50, RZ, RZ, R54 ;  /* 0x000000ffff327224 */ /* 0x002fe200078e0036 */
[----:B------:R1:W-:Y:S01]  /*6af20*/  STL [R1+0x290c], R65 ;  /* 0x00290c4101007387 */ /* 0x0003e20000100800 */
[----:B------:R-:W-:Y:S03]  /*6af30*/  STL [R1+0x27d8], R63 ;  /* 0x0027d83f01007387 */ /* 0x000fe60000100800 */
[----:B------:R-:W2:Y:S01]  /*6af40*/  LDL.LU R54, [R1+0x27fc] ;  /* 0x0027fc0001367983 */ /* 0x000ea20000300800 */
[----:B------:R-:W-:Y:S02]  /*6af50*/  STL [R1+0x27d4], R64 ;  /* 0x0027d44001007387 */ /* 0x000fe40000100800 */
[----:B------:R-:W2:Y:S01]  /*6af60*/  LDL.LU R48, [R1+0x2804] ;  /* 0x0028040001307983 */ /* 0x000ea20000300800 */
[----:B------:R-:W-:-:S05]  /*6af70*/  MOV R51, R65 ;  /* 0x0000004100337202 */ /* 0x000fca0000000f00 */
[----:B------:R1:W-:Y:S01]  /*6af80*/  LDGSTS.E [R49+0x2f00], [R50.64], P1 ;  /* 0x02f0000032317fae */ /* 0x0003e20008921844 */
[----:B------:R-:W-:-:S04]  /*6af90*/  IADD3 R61, P1, R61, R241, RZ ;  /* 0x000000f13d3d7210 */ /* 0x000fc80007f3e0ff */
[----:B------:R-:W-:Y:S01]  /*6afa0*/  IADD3.X R62, R62, R0, RZ, P1, !PT ;  /* 0x000000003e3e7210 */ /* 0x000fe20000ffe4ff */
[----:B-1----:R-:W-:Y:S02]  /*6afb0*/  IMAD.MOV.U32 R50, RZ, RZ, R63 ;  /* 0x000000ffff327224 */ /* 0x002fe400078e003f */
[----:B------:R-:W-:Y:S01]  /*6afc0*/  IMAD.MOV.U32 R51, RZ, RZ, R64 ;  /* 0x000000ffff337224 */ /* 0x000fe200078e0040 */
[----:B----4-:R-:W-:-:S04]  /*6afd0*/  IADD3 R56, P3, R56, R241, RZ ;  /* 0x000000f138387210 */ /* 0x010fc80007f7e0ff */
[----:B------:R1:W-:Y:S04]  /*6afe0*/  LDGSTS.E [R49+0x4800], [R50.64], P2 ;  /* 0x0480000032317fae */ /* 0x0003e80009121844 */
[----:B------:R-:W-:Y:S01]  /*6aff0*/  STL [R1+0x27e0], R61 ;  /* 0x0027e03d01007387 */ /* 0x000fe20000100800 */
[----:B------:R-:W-:-:S03]  /*6b000*/  IMAD.X R60, R60, 0x1, R0, P3 ;  /* 0x000000013c3c7824 */ /* 0x000fc600018e0600 */
[----:B------:R-:W-:Y:S01]  /*6b010*/  STL [R1+0x27dc], R62 ;  /* 0x0027dc3e01007387 */ /* 0x000fe20000100800 */
[----:B------:R4:W-:Y:S02]  /*6b020*/  STL [R1+0x27e8], R56 ;  /* 0x0027e83801007387 */ /* 0x0009e40000100800 */
[----:B-1----:R-:W-:Y:S01]  /*6b030*/  IMAD.MOV.U32 R50, RZ, RZ, R61 ;  /* 0x000000ffff327224 */ /* 0x002fe200078e003d */
[----:B------:R-:W-:Y:S01]  /*6b040*/  MOV R51, R62 ;  /* 0x0000003e00337202 */ /* 0x000fe20000000f00 */
[----:B------:R1:W-:Y:S01]  /*6b050*/  STL [R1+0x27e4], R60 ;  /* 0x0027e43c01007387 */ /* 0x0003e20000100800 */
[----:B------:R-:W2:Y:S03]  /*6b060*/  LDL.LU R65, [R1+0x280c] ;  /* 0x00280c0001417983 */ /* 0x000ea60000300800 */
[----:B------:R1:W-:Y:S02]  /*6b070*/  LDGSTS.E [R49+0x4900], [R50.64], P2 ;  /* 0x0490000032317fae */ /* 0x0003e40009121844 */
[----:B-1----:R-:W-:-:S02]  /*6b080*/  IMAD.MOV.U32 R50, RZ, RZ, R56 ;  /* 0x000000ffff327224 */ /* 0x002fc400078e0038 */
[----:B----4-:R-:W2:Y:S01]  /*6b090*/  LDL.LU R56, [R1+0x2810] ;  /* 0x0028100001387983 */ /* 0x010ea20000300800 */
[----:B------:R-:W2:Y:S02]  /*6b0a0*/  LDL.LU R64, [R1+0x2694] ;  /* 0x0026940001407983 */ /* 0x000ea40000300800 */
[----:B------:R-:W2:Y:S02]  /*6b0b0*/  LDL.LU R63, [R1+0x2698] ;  /* 0x00269800013f7983 */ /* 0x000ea40000300800 */
[----:B------:R-:W-:-:S05]  /*6b0c0*/  IMAD.MOV.U32 R51, RZ, RZ, R60 ;  /* 0x000000ffff337224 */ /* 0x000fca00078e003c */
[----:B------:R1:W-:Y:S01]  /*6b0d0*/  LDGSTS.E [R49+0x4a00], [R50.64], P2 ;  /* 0x04a0000032317fae */ /* 0x0003e20009121844 */
[-C--:B---3--:R-:W-:Y:S02]  /*6b0e0*/  IADD3 R58, P1, R58, R241.reuse, RZ ;  /* 0x000000f13a3a7210 */ /* 0x088fe40007f3e0ff */
[----:B------:R-:W-:Y:S02]  /*6b0f0*/  IADD3 R55, P3, R55, R241, RZ ;  /* 0x000000f137377210 */ /* 0x000fe40007f7e0ff */
[----:B------:R-:W-:Y:S01]  /*6b100*/  IADD3.X R59, R59, R0, RZ, P1, !PT ;  /* 0x000000003b3b7210 */ /* 0x000fe20000ffe4ff */
[----:B------:R-:W-:Y:S02]  /*6b110*/  STL [R1+0x27f0], R58 ;  /* 0x0027f03a01007387 */ /* 0x000fe40000100800 */
[----:B------:R-:W-:Y:S02]  /*6b120*/  IMAD.X R57, R57, 0x1, R0, P3 ;  /* 0x0000000139397824 */ /* 0x000fe400018e0600 */
[----:B------:R-:W-:Y:S01]  /*6b130*/  STL [R1+0x27ec], R59 ;  /* 0x0027ec3b01007387 */ /* 0x000fe20000100800 */
[----:B-1----:R-:W-:Y:S01]  /*6b140*/  IMAD.MOV.U32 R50, RZ, RZ, R58 ;  /* 0x000000ffff327224 */ /* 0x002fe200078e003a */
[----:B------:R-:W-:Y:S01]  /*6b150*/  MOV R51, R59 ;  /* 0x0000003b00337202 */ /* 0x000fe20000000f00 */
[----:B------:R1:W-:Y:S01]  /*6b160*/  STL [R1+0x27f8], R55 ;  /* 0x0027f83701007387 */ /* 0x0003e20000100800 */
[----:B------:R3:W-:Y:S01]  /*6b170*/  STL [R1+0x27f4], R57 ;  /* 0x0027f43901007387 */ /* 0x0007e20000100800 */
[----:B------:R-:W4:Y:S02]  /*6b180*/  LDL.LU R62, [R1+0x269c] ;  /* 0x00269c00013e7983 */ /* 0x000f240000300800 */
[----:B------:R-:W4:Y:S01]  /*6b190*/  LDL.LU R61, [R1+0x26a0] ;  /* 0x0026a000013d7983 */ /* 0x000f220000300800 */
[----:B------:R1:W-:Y:S01]  /*6b1a0*/  LDGSTS.E [R49+0x4b00], [R50.64], P2 ;  /* 0x04b0000032317fae */ /* 0x0003e20009121844 */
[----:B------:R-:W4:Y:S01]  /*6b1b0*/  LDL.LU R60, [R1+0x26a4] ;  /* 0x0026a400013c7983 */ /* 0x000f220000300800 */
[----:B------:R-:W-:-:S02]  /*6b1c0*/  IADD3 R53, P1, R53, R241, RZ ;  /* 0x000000f135357210 */ /* 0x000fc40007f3e0ff */
[----:B--2---:R-:W-:Y:S01]  /*6b1d0*/  IADD3 R52, P3, R52, R241, RZ ;  /* 0x000000f134347210 */ /* 0x004fe20007f7e0ff */
[----:B-1----:R-:W-:Y:S02]  /*6b1e0*/  IMAD.MOV.U32 R50, RZ, RZ, R55 ;  /* 0x000000ffff327224 */ /* 0x002fe400078e0037 */
[----:B------:R-:W2:Y:S01]  /*6b1f0*/  LDL.LU R55, [R1+0x26a8] ;  /* 0x0026a80001377983 */ /* 0x000ea20000300800 */
[----:B------:R-:W-:Y:S02]  /*6b200*/  IMAD.MOV.U32 R51, RZ, RZ, R57 ;  /* 0x000000ffff337224 */ /* 0x000fe400078e0039 */
[----:B------:R-:W-:Y:S03]  /*6b210*/  STL [R1+0x2800], R53 ;  /* 0x0028003501007387 */ /* 0x000fe60000100800 */
[----:B------:R1:W-:Y:S01]  /*6b220*/  LDGSTS.E [R49+0x4c00], [R50.64], P2 ;  /* 0x04c0000032317fae */ /* 0x0003e20009121844 */
[----:B------:R-:W-:Y:S01]  /*6b230*/  IADD3.X R54, R54, R0, RZ, P1, !PT ;  /* 0x0000000036367210 */ /* 0x000fe20000ffe4ff */
[----:B------:R-:W-:-:S04]  /*6b240*/  IMAD.X R48, R48, 0x1, R0, P3 ;  /* 0x0000000130307824 */ /* 0x000fc800018e0600 */
[----:B------:R3:W-:Y:S01]  /*6b250*/  STL [R1+0x27fc], R54 ;  /* 0x0027fc3601007387 */ /* 0x0007e20000100800 */
[----:B------:R-:W-:Y:S02]  /*6b260*/  STL [R1+0x2808], R52 ;  /* 0x0028083401007387 */ /* 0x000fe40000100800 */
[----:B------:R3:W-:Y:S02]  /*6b270*/  STL [R1+0x2804], R48 ;  /* 0x0028043001007387 */ /* 0x0007e40000100800 */
[----:B------:R-:W2:Y:S01]  /*6b280*/  LDL.LU R59, [R1+0x26ac] ;  /* 0x0026ac00013b7983 */ /* 0x000ea20000300800 */
[----:B------:R-:W2:Y:S01]  /*6b290*/  LDL.LU R58, [R1+0x26b0] ;  /* 0x0026b000013a7983 */ /* 0x000ea20000300800 */
[----:B-1----:R-:W-:Y:S01]  /*6b2a0*/  MOV R51, R54 ;  /* 0x0000003600337202 */ /* 0x002fe20000000f00 */
[----:B---3--:R-:W4:Y:S02]  /*6b2b0*/  LDL.LU R57, [R1+0x26b4] ;  /* 0x0026b40001397983 */ /* 0x008f240000300800 */
[----:B------:R-:W4:Y:S01]  /*6b2c0*/  LDL.LU R54, [R1+0x26b8] ;  /* 0x0026b80001367983 */ /* 0x000f220000300800 */
[----:B------:R-:W-:Y:S01]  /*6b2d0*/  IMAD.MOV.U32 R50, RZ, RZ, R53 ;  /* 0x000000ffff327224 */ /* 0x000fe200078e0035 */
[----:B------:R-:W-:Y:S01]  /*6b2e0*/  ISETP.GT.AND P1, PT, R3, 0xd, PT ;  /* 0x0000000d0300780c */ /* 0x000fe20003f24270 */
[----:B------:R-:W4:Y:S03]  /*6b2f0*/  LDL.LU R53, [R1+0x26c0] ;  /* 0x0026c00001357983 */ /* 0x000f260000300800 */
[----:B------:R1:W-:Y:S02]  /*6b300*/  LDGSTS.E [R49+0x4d00], [R50.64], P2 ;  /* 0x04d0000032317fae */ /* 0x0003e40009121844 */
[----:B-1----:R-:W-:Y:S01]  /*6b310*/  IMAD.MOV.U32 R51, RZ, RZ, R48 ;  /* 0x000000ffff337224 */ /* 0x002fe200078e0030 */
[----:B------:R-:W-:Y:S01]  /*6b320*/  SEL R48, RZ, 0x4, !P1 ;  /* 0x00000004ff307807 */ /* 0x000fe20004800000 */
[----:B------:R-:W-:-:S02]  /*6b330*/  IMAD.MOV.U32 R50, RZ, RZ, R52 ;  /* 0x000000ffff327224 */ /* 0x000fc400078e0034 */
[----:B------:R-:W4:Y:S01]  /*6b340*/  LDL.LU R52, [R1+0x26c8] ;  /* 0x0026c80001347983 */ /* 0x000f220000300800 */
        /* <DEDUP_REMOVED lines=10> */
[----:B------:R-:W-:Y:S01]  /*6b3f0*/  MOV R51, R65 ;  /* 0x0000004100337202 */ /* 0x000fe20000000f00 */
[----:B------:R-:W-:Y:S02]  /*6b400*/  STL [R1+0x2698], R63 ;  /* 0x0026983f01007387 */ /* 0x000fe40000100800 */
[----:B------:R-:W4:Y:S01]  /*6b410*/  LDL.LU R56, [R1+0x26bc] ;  /* 0x0026bc0001387983 */ /* 0x000f220000300800 */
[----:B------:R-:W-:Y:S02]  /*6b420*/  STL [R1+0x2694], R64 ;  /* 0x0026944001007387 */ /* 0x000fe40000100800 */
[----:B------:R-:W4:Y:S01]  /*6b430*/  LDL.LU R48, [R1+0x26c4] ;  /* 0x0026c40001307983 */ /* 0x000f220000300800 */
[----:B------:R1:W-:Y:S02]  /*6b440*/  LDGSTS.E [R49+0x4f00], [R50.64], P2 ;  /* 0x04f0000032317fae */ /* 0x0003e40009121844 */
[----:B-1----:R-:W-:-:S02]  /*6b450*/  IMAD.MOV.U32 R50, RZ, RZ, R63 ;  /* 0x000000ffff327224 */ /* 0x002fc400078e003f */
[----:B------:R-:W-:-:S05]  /*6b460*/  IMAD.MOV.U32 R51, RZ, RZ, R64 ;  /* 0x000000ffff337224 */ /* 0x000fca00078e0040 */
[----:B------:R1:W-:Y:S01]  /*6b470*/  LDGSTS.E [R49+0x6800], [R50.64], P1 ;  /* 0x0680000032317fae */ /* 0x0003e20008921844 */
[----:B----4-:R-:W-:-:S04]  /*6b480*/  IADD3 R61, P2, R61, R241, RZ ;  /* 0x000000f13d3d7210 */ /* 0x010fc80007f5e0ff */
[----:B------:R-:W-:Y:S01]  /*6b490*/  IADD3.X R62, R62, R0, RZ, P2, !PT ;  /* 0x000000003e3e7210 */ /* 0x000fe200017fe4ff */
[----:B-1----:R-:W-:Y:S01]  /*6b4a0*/  IMAD.MOV.U32 R50, RZ, RZ, R61 ;  /* 0x000000ffff327224 */ /* 0x002fe200078e003d */
[----:B------:R-:W-:Y:S02]  /*6b4b0*/  STL [R1+0x26a0], R61 ;  /* 0x0026a03d01007387 */ /* 0x000fe40000100800 */
[----:B------:R-:W-:Y:S02]  /*6b4c0*/  MOV R51, R62 ;  /* 0x0000003e00337202 */ /* 0x000fe40000000f00 */
[----:B--2---:R-:W-:Y:S01]  /*6b4d0*/  IADD3 R55, P3, R55, R241, RZ ;  /* 0x000000f137377210 */ /* 0x004fe20007f7e0ff */
[----:B------:R-:W-:Y:S04]  /*6b4e0*/  STL [R1+0x269c], R62 ;  /* 0x00269c3e01007387 */ /* 0x000fe80000100800 */
[----:B------:R1:W-:Y:S01]  /*6b4f0*/  LDGSTS.E [R49+0x6900], [R50.64], P1 ;  /* 0x0690000032317fae */ /* 0x0003e20008921844 */
[----:B------:R-:W-:-:S03]  /*6b500*/  IMAD.X R60, R60, 0x1, R0, P3 ;  /* 0x000000013c3c7824 */ /* 0x000fc600018e0600 */
[----:B------:R2:W-:Y:S04]  /*6b510*/  STL [R1+0x26a8], R55 ;  /* 0x0026a83701007387 */ /* 0x0005e80000100800 */
[----:B------:R4:W-:Y:S01]  /*6b520*/  STL [R1+0x26a4], R60 ;  /* 0x0026a43c01007387 */ /* 0x0009e20000100800 */
[----:B------:R-:W3:Y:S02]  /*6b530*/  LDL.LU R65, [R1+0x26cc] ;  /* 0x0026cc0001417983 */ /* 0x000ee40000300800 */
[----:B-1----:R-:W-:Y:S02]  /*6b540*/  IMAD.MOV.U32 R50, RZ, RZ, R55 ;  /* 0x000000ffff327224 */ /* 0x002fe400078e0037 */
[----:B--2---:R-:W2:Y:S01]  /*6b550*/  LDL.LU R55, [R1+0x26d0] ;  /* 0x0026d00001377983 */ /* 0x004ea20000300800 */
[----:B------:R-:W3:Y:S02]  /*6b560*/  LDL.LU R64, [R1+0x2594] ;  /* 0x0025940001407983 */ /* 0x000ee40000300800 */
[----:B------:R-:W3:Y:S02]  /*6b570*/  LDL.LU R63, [R1+0x2598] ;  /* 0x00259800013f7983 */ /* 0x000ee40000300800 */
[----:B------:R-:W-:-:S05]  /*6b580*/  IMAD.MOV.U32 R51, RZ, RZ, R60 ;  /* 0x000000ffff337224 */ /* 0x000fca00078e003c */
[----:B------:R1:W-:Y:S01]  /*6b590*/  LDGSTS.E [R49+0x6a00], [R50.64], P1 ;  /* 0x06a0000032317fae */ /* 0x0003e20008921844 */
[-C--:B------:R-:W-:Y:S02]  /*6b5a0*/  IADD3 R58, P2, R58, R241.reuse, RZ ;  /* 0x000000f13a3a7210 */ /* 0x080fe40007f5e0ff */
[----:B----4-:R-:W-:Y:S02]  /*6b5b0*/  IADD3 R54, P3, R54, R241, RZ ;  /* 0x000000f136367210 */ /* 0x010fe40007f7e0ff */
[----:B------:R-:W-:Y:S01]  /*6b5c0*/  IADD3.X R59, R59, R0, RZ, P2, !PT ;  /* 0x000000003b3b7210 */ /* 0x000fe200017fe4ff */
[----:B------:R-:W-:Y:S02]  /*6b5d0*/  STL [R1+0x26b0], R58 ;  /* 0x0026b03a01007387 */ /* 0x000fe40000100800 */
[----:B------:R-:W-:Y:S02]  /*6b5e0*/  IMAD.X R57, R57, 0x1, R0, P3 ;  /* 0x0000000139397824 */ /* 0x000fe400018e0600 */
[----:B------:R-:W-:Y:S01]  /*6b5f0*/  STL [R1+0x26ac], R59 ;  /* 0x0026ac3b01007387 */ /* 0x000fe20000100800 */
[----:B-1----:R-:W-:Y:S01]  /*6b600*/  IMAD.MOV.U32 R50, RZ, RZ, R58 ;  /* 0x000000ffff327224 */ /* 0x002fe200078e003a */
[----:B------:R-:W-:-:S02]  /*6b610*/  MOV R51, R59 ;  /* 0x0000003b00337202 */ /* 0x000fc40000000f00 */
[----:B------:R1:W-:Y:S04]  /*6b620*/  STL [R1+0x26b8], R54 ;  /* 0x0026b83601007387 */ /* 0x0003e80000100800 */
[----:B------:R4:W-:Y:S01]  /*6b630*/  STL [R1+0x26b4], R57 ;  /* 0x0026b43901007387 */ /* 0x0009e20000100800 */
[----:B------:R-:W3:Y:S02]  /*6b640*/  LDL.LU R62, [R1+0x259c] ;  /* 0x00259c00013e7983 */ /* 0x000ee40000300800 */
[----:B------:R-:W3:Y:S01]  /*6b650*/  LDL.LU R61, [R1+0x25a0] ;  /* 0x0025a000013d7983 */ /* 0x000ee20000300800 */
[----:B------:R1:W-:Y:S01]  /*6b660*/  LDGSTS.E [R49+0x6b00], [R50.64], P1 ;  /* 0x06b0000032317fae */ /* 0x0003e20008921844 */
[----:B------:R-:W3:Y:S02]  /*6b670*/  LDL.LU R60, [R1+0x25a4] ;  /* 0x0025a400013c7983 */ /* 0x000ee40000300800 */
[----:B-1----:R-:W-:-:S02]  /*6b680*/  IMAD.MOV.U32 R50, RZ, RZ, R54 ;  /* 0x000000ffff327224 */ /* 0x002fc400078e0036 */
[----:B------:R-:W3:Y:S01]  /*6b690*/  LDL.LU R54, [R1+0x25a8] ;  /* 0x0025a80001367983 */ /* 0x000ee20000300800 */
[-C--:B------:R-:W-:Y:S02]  /*6b6a0*/  IADD3 R53, P2, R53, R241.reuse, RZ ;  /* 0x000000f135357210 */ /* 0x080fe40007f5e0ff */
[----:B------:R-:W-:Y:S01]  /*6b6b0*/  IADD3 R52, P3, R52, R241, RZ ;  /* 0x000000f134347210 */ /* 0x000fe20007f7e0ff */
[----:B------:R-:W-:Y:S02]  /*6b6c0*/  IMAD.MOV.U32 R51, RZ, RZ, R57 ;  /* 0x000000ffff337224 */ /* 0x000fe400078e0039 */
[----:B------:R-:W-:Y:S04]  /*6b6d0*/  STL [R1+0x26c0], R53 ;  /* 0x0026c03501007387 */ /* 0x000fe80000100800 */
[----:B------:R1:W-:Y:S02]  /*6b6e0*/  LDGSTS.E [R49+0x6c00], [R50.64], P1 ;  /* 0x06c0000032317fae */ /* 0x0003e40008921844 */
[----:B-1----:R-:W-:Y:S01]  /*6b6f0*/  IMAD.MOV.U32 R50, RZ, RZ, R53 ;  /* 0x000000ffff327224 */ /* 0x002fe200078e0035 */
[----:B------:R-:W-:Y:S01]  /*6b700*/  IADD3.X R56, R56, R0, RZ, P2, !PT ;  /* 0x0000000038387210 */ /* 0x000fe200017fe4ff */
[----:B------:R-:W-:-:S04]  /*6b710*/  IMAD.X R48, R48, 0x1, R0, P3 ;  /* 0x0000000130307824 */ /* 0x000fc800018e0600 */
[----:B------:R1:W-:Y:S01]  /*6b720*/  STL [R1+0x26bc], R56 ;  /* 0x0026bc3801007387 */ /* 0x0003e20000100800 */
[----:B------:R-:W-:Y:S02]  /*6b730*/  STL [R1+0x26c8], R52 ;  /* 0x0026c83401007387 */ /* 0x000fe40000100800 */
[----:B------:R1:W-:Y:S02]  /*6b740*/  STL [R1+0x26c4], R48 ;  /* 0x0026c43001007387 */ /* 0x0003e40000100800 */
[----:B------:R-:W3:Y:S01]  /*6b750*/  LDL.LU R59, [R1+0x25ac] ;  /* 0x0025ac00013b7983 */ /* 0x000ee20000300800 */
[----:B------:R-:W3:Y:S01]  /*6b760*/  LDL.LU R58, [R1+0x25b0] ;  /* 0x0025b000013a7983 */ /* 0x000ee20000300800 */
[----:B------:R-:W-:Y:S01]  /*6b770*/  MOV R51, R56 ;  /* 0x0000003800337202 */ /* 0x000fe20000000f00 */
[----:B----4-:R-:W4:Y:S02]  /*6b780*/  LDL.LU R57, [R1+0x25b4] ;  /* 0x0025b40001397983 */ /* 0x010f240000300800 */
[----:B-1----:R-:W4:Y:S01]  /*6b790*/  LDL.LU R56, [R1+0x25b8] ;  /* 0x0025b80001387983 */ /* 0x002f220000300800 */
[----:B------:R-:W-:-:S03]  /*6b7a0*/  ISETP.GT.AND P2, PT, R3, 0x11, PT ;  /* 0x000000110300780c */ /* 0x000fc60003f44270 */
[----:B------:R1:W-:Y:S01]  /*6b7b0*/  LDGSTS.E [R49+0x6d00], [R50.64], P1 ;  /* 0x06d0000032317fae */ /* 0x0003e20008921844 */
[----:B------:R-:W4:Y:S02]  /*6b7c0*/  LDL.LU R53, [R1+0x25c0] ;  /* 0x0025c00001357983 */ /* 0x000f240000300800 */
[----:B-1----:R-:W-:Y:S01]  /*6b7d0*/  IMAD.MOV.U32 R51, RZ, RZ, R48 ;  /* 0x000000ffff337224 */ /* 0x002fe200078e0030 */
[----:B------:R-:W-:Y:S01]  /*6b7e0*/  SEL R48, RZ, 0x4, !P2 ;  /* 0x00000004ff307807 */ /* 0x000fe20005000000 */
[----:B------:R-:W-:Y:S02]  /*6b7f0*/  IMAD.MOV.U32 R50, RZ, RZ, R52 ;  /* 0x000000ffff327224 */ /* 0x000fe400078e0034 */
[----:B------:R-:W4:Y:S01]  /*6b800*/  LDL.LU R52, [R1+0x25c8] ;  /* 0x0025c80001347983 */ /* 0x000f220000300800 */
[----:B------:R-:W-:-:S03]  /*6b810*/  SEL R48, R48, RZ, !P0 ;  /* 0x000000ff30307207 */ /* 0x000fc60004000000 */
[----:B------:R1:W-:Y:S01]  /*6b820*/  LDGSTS.E [R49+0x6e00], [R50.64], P1 ;  /* 0x06e0000032317fae */ /* 0x0003e20008921844 */
[----:B------:R-:W-:Y:S02]  /*6b830*/  ISETP.NE.U32.AND P2, PT, R48, RZ, PT ;  /* 0x000000ff3000720c */ /* 0x000fe40003f45070 */
[-C--:B--2---:R-:W-:Y:S02]  /*6b840*/  IADD3 R55, P3, R55, R241.reuse, RZ ;  /* 0x000000f137377210 */ /* 0x084fe40007f7e0ff */
[----:B---3--:R-:W-:Y:S02]  /*6b850*/  IADD3 R63, P4, R63, R241, RZ ;  /* 0x000000f13f3f7210 */ /* 0x008fe40007f9e0ff */
[----:B------:R-:W-:Y:S01]  /*6b860*/  IADD3.X R65, R65, R0, RZ, P3, !PT ;  /* 0x0000000041417210 */ /* 0x000fe20001ffe4ff */
[----:B------:R2:W-:Y:S02]  /*6b870*/  STL [R1+0x26d0], R55 ;  /* 0x0026d03701007387 */ /* 0x0005e40000100800 */
[----:B------:R-:W-:-:S02]  /*6b880*/  IMAD.X R64, R64, 0x1, R0, P4 ;  /* 0x0000000140407824 */ /* 0x000fc400020e0600 */
[----:B-1----:R-:W-:Y:S01]  /*6b890*/  IMAD.MOV.U32 R50, RZ, RZ, R55 ;  /* 0x000000ffff327224 */ /* 0x002fe200078e0037 */
[----:B------:R1:W-:Y:S01]  /*6b8a0*/  STL [R1+0x26cc], R65 ;  /* 0x0026cc4101007387 */ /* 0x0003e20000100800 */
[----:B------:R-:W-:Y:S01]  /*6b8b0*/  MOV R51, R65 ;  /* 0x0000004100337202 */ /* 0x000fe20000000f00 */
[----:B------:R-:W-:Y:S02]  /*6b8c0*/  STL [R1+0x2598], R63 ;  /* 0x0025983f01007387 */ /* 0x000fe40000100800 */
[----:B--2---:R-:W2:Y:S01]  /*6b8d0*/  LDL.LU R55, [R1+0x25bc] ;  /* 0x0025bc0001377983 */ /* 0x004ea20000300800 */
[----:B------:R-:W-:Y:S02]  /*6b8e0*/  STL [R1+0x2594], R64 ;  /* 0x0025944001007387 */ /* 0x000fe40000100800 */
[----:B------:R-:W3:Y:S01]  /*6b8f0*/  LDL.LU R48, [R1+0x25c4] ;  /* 0x0025c40001307983 */ /* 0x000ee20000300800 */
[----:B------:R1:W-:Y:S02]  /*6b900*/  LDGSTS.E [R49+0x6f00], [R50.64], P1 ;  /* 0x06f0000032317fae */ /* 0x0003e40008921844 */
[----:B-1----:R-:W-:-:S02]  /*6b910*/  IMAD.MOV.U32 R50, RZ, RZ, R63 ;  /* 0x000000ffff327224 */ /* 0x002fc400078e003f */
[----:B------:R-:W-:-:S05]  /*6b920*/  IMAD.MOV.U32 R51, RZ, RZ, R64 ;  /* 0x000000ffff337224 */ /* 0x000fca00078e0040 */
[----:B------:R1:W-:Y:S01]  /*6b930*/  LDGSTS.E [R49+0x8800], [R50.64], P2 ;  /* 0x0880000032317fae */ /* 0x0003e20009121844 */
[----:B------:R-:W-:-:S04]  /*6b940*/  IADD3 R61, P1, R61, R241, RZ ;  /* 0x000000f13d3d7210 */ /* 0x000fc80007f3e0ff */
[----:B------:R-:W-:Y:S01]  /*6b950*/  IADD3.X R62, R62, R0, RZ, P1, !PT ;  /* 0x000000003e3e7210 */ /* 0x000fe20000ffe4ff */
[----:B------:R-:W-:Y:S01]  /*6b960*/  STL [R1+0x25a0], R61 ;  /* 0x0025a03d01007387 */ /* 0x000fe20000100800 */
[----:B-1----:R-:W-:Y:S01]  /*6b970*/  IMAD.MOV.U32 R50, RZ, RZ, R61 ;  /* 0x000000ffff327224 */ /* 0x002fe200078e003d */
[----:B------:R-:W-:Y:S02]  /*6b980*/  IADD3 R54, P3, R54, R241, RZ ;  /* 0x000000f136367210 */ /* 0x000fe40007f7e0ff */
[----:B------:R-:W-:Y:S01]  /*6b990*/  MOV R51, R62 ;  /* 0x0000003e00337202 */ /* 0x000fe20000000f00 */
[----:B------:R-:W-:Y:S02]  /*6b9a0*/  STL [R1+0x259c], R62 ;  /* 0x00259c3e01007387 */ /* 0x000fe40000100800 */
[----:B------:R-:W-:Y:S02]  /*6b9b0*/  IMAD.X R60, R60, 0x1, R0, P3 ;  /* 0x000000013c3c7824 */ /* 0x000fe400018e0600 */
[----:B------:R1:W-:Y:S04]  /*6b9c0*/  STL [R1+0x25a8], R54 ;  /* 0x0025a83601007387 */ /* 0x0003e80000100800 */
[----:B------:R1:W-:Y:S04]  /*6b9d0*/  LDGSTS.E [R49+0x8900], [R50.64], P2 ;  /* 0x0890000032317fae */ /* 0x0003e80009121844 */
[----:B------:R1:W-:Y:S01]  /*6b9e0*/  STL [R1+0x25a4], R60 ;  /* 0x0025a43c01007387 */ /* 0x0003e20000100800 */
[----:B------:R-:W3:Y:S02]  /*6b9f0*/  LDL.LU R65, [R1+0x25cc] ;  /* 0x0025cc0001417983 */ /* 0x000ee40000300800 */
[----:B-1----:R-:W-:-:S02]  /*6ba00*/  IMAD.MOV.U32 R50, RZ, RZ, R54 ;  /* 0x000000ffff327224 */ /* 0x002fc400078e0036 */
[----:B------:R-:W3:Y:S01]  /*6ba10*/  LDL.LU R54, [R1+0x25d0] ;  /* 0x0025d00001367983 */ /* 0x000ee20000300800 */
        /* <DEDUP_REMOVED lines=17> */
[----:B------:R-:W3:Y:S01]  /*6bb30*/  LDL.LU R60, [R1+0x1e58] ;  /* 0x001e5800013c7983 */ /* 0x000ee20000300800 */
[----:B------:R-:W-:-:S02]  /*6bb40*/  IADD3 R53, P1, R53, R241, RZ ;  /* 0x000000f135357210 */ /* 0x000fc40007f3e0ff */
[----:B------:R-:W-:Y:S01]  /*6bb50*/  IADD3 R52, P3, R52, R241, RZ ;  /* 0x000000f134347210 */ /* 0x000fe20007f7e0ff */
[----:B-1----:R-:W-:Y:S02]  /*6bb60*/  IMAD.MOV.U32 R50, RZ, RZ, R56 ;  /* 0x000000ffff327224 */ /* 0x002fe400078e0038 */
[----:B------:R-:W3:Y:S01]  /*6bb70*/  LDL.LU R56, [R1+0x1e5c] ;  /* 0x001e5c0001387983 */ /* 0x000ee20000300800 */
        /* <DEDUP_REMOVED lines=36> */
[----:B------:R1:W-:Y:S02]  /*6bdc0*/  LDGSTS.E [R49+0x8f00], [R50.64], P2 ;  /* 0x08f0000032317fae */ /* 0x0003e40009121844 */
[----:B-1----:R-:W-:Y:S02]  /*6bdd0*/  IMAD.MOV.U32 R50, RZ, RZ, R63 ;  /* 0x000000ffff327224 */ /* 0x002fe400078e003f */
[----:B------:R-:W-:Y:S01]  /*6bde0*/  IMAD.MOV.U32 R51, RZ, RZ, R64 ;  /* 0x000000ffff337224 */ /* 0x000fe200078e0040 */
[----:B------:R-:W-:-:S04]  /*6bdf0*/  IADD3 R61, P2, R61, R241, RZ ;  /* 0x000000f13d3d7210 */ /* 0x000fc80007f5e0ff */
[----:B------:R1:W-:Y:S01]  /*6be00*/  LDGSTS.E [R49+0xa800], [R50.64], P1 ;  /* 0x0a80000032317fae */ /* 0x0003e20008921844 */
[----:B------:R-:W-:-:S03]  /*6be10*/  IADD3.X R62, R62, R0, RZ, P2, !PT ;  /* 0x000000003e3e7210 */ /* 0x000fc600017fe4ff */
[----:B------:R-:W-:Y:S01]  /*6be20*/  STL [R1+0x1e54], R61 ;  /* 0x001e543d01007387 */ /* 0x000fe20000100800 */
[----:B------:R-:W-:Y:S01]  /*6be30*/  IADD3 R56, P3, R56, R241, RZ ;  /* 0x000000f138387210 */ /* 0x000fe20007f7e0ff */
[----:B-1----:R-:W-:Y:S01]  /*6be40*/  IMAD.MOV.U32 R50, RZ, RZ, R61 ;  /* 0x000000ffff327224 */ /* 0x002fe200078e003d */
[----:B------:R-:W-:-:S03]  /*6be50*/  MOV R51, R62 ;  /* 0x0000003e00337202 */ /* 0x000fc60000000f00 */
[----:B------:R-:W-:Y:S01]  /*6be60*/  IMAD.X R60, R60, 0x1, R0, P3 ;  /* 0x000000013c3c7824 */ /* 0x000fe200018e0600 */
[----:B------:R-:W-:Y:S01]  /*6be70*/  STL [R1+0x1e50], R62 ;  /* 0x001e503e01007387 */ /* 0x000fe20000100800 */
[----:B------:R1:W-:Y:S03]  /*6be80*/  STL [R1+0x1e5c], R56 ;  /* 0x001e5c3801007387 */ /* 0x0003e60000100800 */
[----:B------:R1:W-:Y:S04]  /*6be90*/  LDGSTS.E [R49+0xa900], [R50.64], P1 ;  /* 0x0a90000032317fae */ /* 0x0003e80008921844 */
[----:B------:R1:W-:Y:S01]  /*6bea0*/  STL [R1+0x1e58], R60 ;  /* 0x001e583c01007387 */ /* 0x0003e20000100800 */
[----:B------:R-:W2:Y:S02]  /*6beb0*/  LDL.LU R65, [R1+0x1e80] ;  /* 0x001e800001417983 */ /* 0x000ea40000300800 */
[----:B-1----:R-:W-:-:S02]  /*6bec0*/  IMAD.MOV.U32 R50, RZ, RZ, R56 ;  /* 0x000000ffff327224 */ /* 0x002fc400078e0038 */
[----:B------:R-:W2:Y:S01]  /*6bed0*/  LDL.LU R56, [R1+0x1e84] ;  /* 0x001e840001387983 */ /* 0x000ea20000300800 */
[----:B------:R-:W2:Y:S02]  /*6bee0*/  LDL.LU R64, [R1+0x1f48] ;  /* 0x001f480001407983 */ /* 0x000ea40000300800 */
[----:B------:R-:W2:Y:S02]  /*6bef0*/  LDL.LU R63, [R1+0x1f4c] ;  /* 0x001f4c00013f7983 */ /* 0x000ea40000300800 */
[----:B------:R-:W-:-:S05]  /*6bf00*/  IMAD.MOV.U32 R51, RZ, RZ, R60 ;  /* 0x000000ffff337224 */ /* 0x000fca00078e003c */
[----:B------:R1:W-:Y:S01]  /*6bf10*/  LDGSTS.E [R49+0xaa00], [R50.64], P1 ;  /* 0x0aa0000032317fae */ /* 0x0003e20008921844 */
[-C--:B---3--:R-:W-:Y:S02]  /*6bf20*/  IADD3 R58, P2, R58, R241.reuse, RZ ;  /* 0x000000f13a3a7210 */ /* 0x088fe40007f5e0ff */
[----:B----4-:R-:W-:Y:S02]  /*6bf30*/  IADD3 R55, P3, R55, R241, RZ ;  /* 0x000000f137377210 */ /* 0x010fe40007f7e0ff */
        /* <DEDUP_REMOVED lines=134> */
[----:B-1----:R-:W-:Y:S01]  /*6c7a0*/  IMAD.MOV.U32 R50, RZ, RZ, R61 ;  /* 0x000000ffff327224 */ /* 0x002fe200078e003d */
[----:B------:R-:W-:Y:S02]  /*6c7b0*/  STL [R1+0x2054], R61 ;  /* 0x0020543d01007387 */ /* 0x000fe40000100800 */
[----:B------:R-:W-:Y:S02]  /*6c7c0*/  MOV R51, R62 ;  /* 0x0000003e00337202 */ /* 0x000fe40000000f00 */
[----:B------:R-:W-:Y:S01]  /*6c7d0*/  IADD3 R54, P3, R54, R241, RZ ;  /* 0x000000f136367210 */ /* 0x000fe20007f7e0ff */
[----:B------:R-:W-:Y:S04]  /*6c7e0*/  STL [R1+0x2050], R62 ;  /* 0x0020503e01007387 */ /* 0x000fe80000100800 */
[----:B------:R1:W-:Y:S01]  /*6c7f0*/  LDGSTS.E [R49+0xe900], [R50.64], P1 ;  /* 0x0e90000032317fae */ /* 0x0003e20008921844 */
[----:B------:R-:W-:-:S03]  /*6c800*/  IMAD.X R60, R60, 0x1, R0, P3 ;  /* 0x000000013c3c7824 */ /* 0x000fc600018e0600 */
[----:B------:R1:W-:Y:S04]  /*6c810*/  STL [R1+0x205c], R54 ;  /* 0x00205c3601007387 */ /* 0x0003e80000100800 */
[----:B------:R4:W-:Y:S01]  /*6c820*/  STL [R1+0x2058], R60 ;  /* 0x0020583c01007387 */ /* 0x0009e20000100800 */
[----:B------:R-:W3:Y:S02]  /*6c830*/  LDL.LU R65, [R1+0x2080] ;  /* 0x0020800001417983 */ /* 0x000ee40000300800 */
[----:B-1----:R-:W-:Y:S02]  /*6c840*/  IMAD.MOV.U32 R50, RZ, RZ, R54 ;  /* 0x000000ffff327224 */ /* 0x002fe400078e0036 */
        /* <DEDUP_REMOVED lines=61> */
[----:B------:R-:W-:-:S05]  /*6cc20*/  IMAD.MOV.U32 R51, RZ, RZ, R64 ;  /* 0x000000ffff337224 */ /* 0x000fca00078e0040 */
[----:B------:R1:W-:Y:S01]  /*6cc30*/  LDGSTS.E [R49+0x10800], [R50.64], P2 ;  /* 0x1080000032317fae */ /* 0x0003e20009121844 */
[----:B------:R-:W-:-:S04]  /*6cc40*/  IADD3 R61, P1, R61, R241, RZ ;  /* 0x000000f13d3d7210 */ /* 0x000fc80007f3e0ff */
[----:B------:R-:W-:Y:S01]  /*6cc50*/  IADD3.X R62, R62, R0, RZ, P1, !PT ;  /* 0x000000003e3e7210 */ /* 0x000fe20000ffe4ff */
[----:B------:R-:W-:Y:S01]  /*6cc60*/  STL [R1+0x2154], R61 ;  /* 0x0021543d01007387 */ /* 0x000fe20000100800 */
[----:B-1----:R-:W-:Y:S02]  /*6cc70*/  IMAD.MOV.U32 R50, RZ, RZ, R61 ;  /* 0x000000ffff327224 */ /* 0x002fe400078e003d */
[----:B------:R-:W-:Y:S02]  /*6cc80*/  MOV R51, R62 ;  /* 0x0000003e00337202 */ /* 0x000fe40000000f00 */
[----:B------:R-:W-:Y:S01]  /*6cc90*/  IADD3 R56, P3, R56, R241, RZ ;  /* 0x000000f138387210 */ /* 0x000fe20007f7e0ff */
[----:B------:R-:W-:Y:S04]  /*6cca0*/  STL [R1+0x2150], R62 ;  /* 0x0021503e01007387 */ /* 0x000fe80000100800 */
[----:B------:R1:W-:Y:S01]  /*6ccb0*/  LDGSTS.E [R49+0x10900], [R50.64], P2 ;  /* 0x1090000032317fae */ /* 0x0003e20009121844 */
[----:B------:R-:W-:-:S03]  /*6ccc0*/  IMAD.X R60, R60, 0x1, R0, P3 ;  /* 0x000000013c3c7824 */ /* 0x000fc600018e0600 */
[----:B------:R1:W-:Y:S04]  /*6ccd0*/  STL [R1+0x215c], R56 ;  /* 0x00215c3801007387 */ /* 0x0003e80000100800 */
[----:B------:R3:W-:Y:S01]  /*6cce0*/  STL [R1+0x2158], R60 ;  /* 0x0021583c01007387 */ /* 0x0007e20000100800 */
[----:B------:R-:W2:Y:S02]  /*6ccf0*/  LDL.LU R65, [R1+0x2180] ;  /* 0x0021800001417983 */ /* 0x000ea40000300800 */
[----:B-1----:R-:W-:Y:S02]  /*6cd00*/  IMAD.MOV.U32 R50, RZ, RZ, R56 ;  /* 0x000000ffff327224 */ /* 0x002fe400078e0038 */
        /* <DEDUP_REMOVED lines=24> */
[----:B------:R1:W-:Y:S03]  /*6ce90*/  STL [R1+0x2174], R53 ;  /* 0x0021743501007387 */ /* 0x0003e60000100800 */
[----:B------:R1:W-:Y:S02]  /*6cea0*/  LDGSTS.E [R49+0x10c00], [R50.64], P2 ;  /* 0x10c0000032317fae */ /* 0x0003e40009121844 */
[----:B-1----:R-:W-:Y:S01]  /*6ceb0*/  IMAD.MOV.U32 R50, RZ, RZ, R53 ;  /* 0x000000ffff327224 */ /* 0x002fe200078e0035 */
[----:B------:R-:W-:Y:S01]  /*6cec0*/  IADD3.X R54, R54, R0, RZ, P1, !PT ;  /* 0x0000000036367210 */ /* 0x000fe20000ffe4ff */
[----:B------:R-:W-:-:S04]  /*6ced0*/  IMAD.X R48, R48, 0x1, R0, P3 ;  /* 0x0000000130307824 */ /* 0x000fc800018e0600 */
[----:B------:R1:W-:Y:S01]  /*6cee0*/  STL [R1+0x2170], R54 ;  /* 0x0021703601007387 */ /* 0x0003e20000100800 */
[----:B------:R-:W-:Y:S02]  /*6cef0*/  STL [R1+0x217c], R52 ;  /* 0x00217c3401007387 */ /* 0x000fe40000100800 */
[----:B------:R1:W-:Y:S02]  /*6cf00*/  STL [R1+0x2178], R48 ;  /* 0x0021783001007387 */ /* 0x0003e40000100800 */
[----:B------:R-:W2:Y:S01]  /*6cf10*/  LDL.LU R59, [R1+0x2260] ;  /* 0x00226000013b7983 */ /* 0x000ea20000300800 */
[----:B------:R-:W2:Y:S01]  /*6cf20*/  LDL.LU R58, [R1+0x2264] ;  /* 0x00226400013a7983 */ /* 0x000ea20000300800 */
[----:B---3--:R-:W4:Y:S02]  /*6cf30*/  LDL.LU R57, [R1+0x2268] ;  /* 0x0022680001397983 */ /* 0x008f240000300800 */
[----:B------:R-:W4:Y:S01]  /*6cf40*/  LDL.LU R53, [R1+0x226c] ;  /* 0x00226c0001357983 */ /* 0x000f220000300800 */
[----:B------:R-:W-:-:S02]  /*6cf50*/  MOV R51, R54 ;  /* 0x0000003600337202 */ /* 0x000fc40000000f00 */
[----:B------:R-:W-:Y:S01]  /*6cf60*/  ISETP.GT.AND P1, PT, R3, 0x25, PT ;  /* 0x000000250300780c */ /* 0x000fe20003f24270 */
[----:B-1----:R-:W4:Y:S04]  /*6cf70*/  LDL.LU R54, [R1+0x2274] ;  /* 0x0022740001367983 */ /* 0x002f280000300800 */
[----:B------:R1:W-:Y:S02]  /*6cf80*/  LDGSTS.E [R49+0x10d00], [R50.64], P2 ;  /* 0x10d0000032317fae */ /* 0x0003e40009121844 */
[----:B-1----:R-:W-:Y:S01]  /*6cf90*/  IMAD.MOV.U32 R51, RZ, RZ, R48 ;  /* 0x000000ffff337224 */ /* 0x002fe200078e0030 */
[----:B------:R-:W-:Y:S01]  /*6cfa0*/  SEL R48, RZ, 0x4, !P1 ;  /* 0x00000004ff307807 */ /* 0x000fe20004800000 */
[----:B------:R-:W-:Y:S02]  /*6cfb0*/  IMAD.MOV.U32 R50, RZ, RZ, R52 ;  /* 0x000000ffff327224 */ /* 0x000fe400078e0034 */
        /* <DEDUP_REMOVED lines=8> */
[----:B-1----:R-:W-:-:S02]  /*6d040*/  IMAD.MOV.U32 R50, RZ, RZ, R56 ;  /* 0x000000ffff327224 */ /* 0x002fc400078e0038 */
[----:B------:R-:W-:Y:S01]  /*6d050*/  IMAD.X R64, R64, 0x1, R0, P4 ;  /* 0x0000000140407824 */ /* 0x000fe200020e0600 */
[----:B------:R-:W-:Y:S01]  /*6d060*/  MOV R51, R65 ;  /* 0x0000004100337202 */ /* 0x000fe20000000f00 */
[----:B------:R1:W-:Y:S01]  /*6d070*/  STL [R1+0x2180], R65 ;  /* 0x0021804101007387 */ /* 0x0003e20000100800 */
[----:B------:R-:W-:Y:S03]  /*6d080*/  STL [R1+0x224c], R63 ;  /* 0x00224c3f01007387 */ /* 0x000fe60000100800 */
[----:B------:R1:W-:Y:S04]  /*6d090*/  LDGSTS.E [R49+0x10f00], [R50.64], P2 ;  /* 0x10f0000032317fae */ /* 0x0003e80009121844 */
[----:B------:R-:W4:Y:S01]  /*6d0a0*/  LDL.LU R56, [R1+0x2270] ;  /* 0x0022700001387983 */ /* 0x000f220000300800 */
[----:B------:R-:W-:Y:S02]  /*6d0b0*/  STL [R1+0x2248], R64 ;  /* 0x0022484001007387 */ /* 0x000fe40000100800 */
[----:B------:R-:W4:Y:S02]  /*6d0c0*/  LDL.LU R48, [R1+0x2278] ;  /* 0x0022780001307983 */ /* 0x000f240000300800 */
        /* <DEDUP_REMOVED lines=18> */
[----:B------:R-:W-:-:S02]  /*6d1f0*/  IMAD.MOV.U32 R51, RZ, RZ, R60 ;  /* 0x000000ffff337224 */ /* 0x000fc400078e003c */
[----:B------:R-:W3:Y:S03]  /*6d200*/  LDL.LU R63, [R1+0x234c] ;  /* 0x00234c00013f7983 */ /* 0x000ee60000300800 */
[----:B------:R1:W-:Y:S01]  /*6d210*/  LDGSTS.E [R49+0x12a00], [R50.64], P1 ;  /* 0x12a0000032317fae */ /* 0x0003e20008921844 */
[-C--:B------:R-:W-:Y:S02]  /*6d220*/  IADD3 R58, P2, R58, R241.reuse, RZ ;  /* 0x000000f13a3a7210 */ /* 0x080fe40007f5e0ff */
[----:B----4-:R-:W-:Y:S02]  /*6d230*/  IADD3 R53, P3, R53, R241, RZ ;  /* 0x000000f135357210 */ /* 0x010fe40007f7e0ff */
[----:B------:R-:W-:Y:S01]  /*6d240*/  IADD3.X R59, R59, R0, RZ, P2, !PT ;  /* 0x000000003b3b7210 */ /* 0x000fe200017fe4ff */
[----:B------:R-:W-:Y:S02]  /*6d250*/  STL [R1+0x2264], R58 ;  /* 0x0022643a01007387 */ /* 0x000fe40000100800 */
[----:B------:R-:W-:-:S02]  /*6d260*/  IMAD.X R57, R57, 0x1, R0, P3 ;  /* 0x0000000139397824 */ /* 0x000fc400018e0600 */
[----:B-1----:R-:W-:Y:S01]  /*6d270*/  IMAD.MOV.U32 R50, RZ, RZ, R58 ;  /* 0x000000ffff327224 */ /* 0x002fe200078e003a */
[----:B------:R-:W-:Y:S01]  /*6d280*/  STL [R1+0x2260], R59 ;  /* 0x0022603b01007387 */ /* 0x000fe20000100800 */
[----:B------:R-:W-:Y:S01]  /*6d290*/  MOV R51, R59 ;  /* 0x0000003b00337202 */ /* 0x000fe20000000f00 */
[----:B------:R1:W-:Y:S02]  /*6d2a0*/  STL [R1+0x226c], R53 ;  /* 0x00226c3501007387 */ /* 0x0003e40000100800 */
[----:B------:R-:W-:Y:S01]  /*6d2b0*/  STL [R1+0x2268], R57 ;  /* 0x0022683901007387 */ /* 0x000fe20000100800 */
[----:B------:R-:W4:Y:S01]  /*6d2c0*/  LDL.LU R62, [R1+0x2350] ;  /* 0x00235000013e7983 */ /* 0x000f220000300800 */
[----:B------:R-:W4:Y:S03]  /*6d2d0*/  LDL.LU R61, [R1+0x2354] ;  /* 0x00235400013d7983 */ /* 0x000f260000300800 */
[----:B------:R1:W-:Y:S01]  /*6d2e0*/  LDGSTS.E [R49+0x12b00], [R50.64], P1 ;  /* 0x12b0000032317fae */ /* 0x0003e20008921844 */
[----:B------:R-:W4:Y:S02]  /*6d2f0*/  LDL.LU R60, [R1+0x2358] ;  /* 0x00235800013c7983 */ /* 0x000f240000300800 */
[----:B-1----:R-:W-:-:S02]  /*6d300*/  IMAD.MOV.U32 R50, RZ, RZ, R53 ;  /* 0x000000ffff327224 */ /* 0x002fc400078e0035 */
[----:B------:R-:W4:Y:S01]  /*6d310*/  LDL.LU R53, [R1+0x235c] ;  /* 0x00235c0001357983 */ /* 0x000f220000300800 */
        /* <DEDUP_REMOVED lines=10> */
[----:B------:R-:W4:Y:S01]  /*6d3c0*/  LDL.LU R58, [R1+0x2364] ;  /* 0x00236400013a7983 */ /* 0x000f220000300800 */
[----:B------:R-:W-:Y:S01]  /*6d3d0*/  MOV R51, R56 ;  /* 0x0000003800337202 */ /* 0x000fe20000000f00 */
[----:B------:R1:W-:Y:S01]  /*6d3e0*/  STL [R1+0x2278], R48 ;  /* 0x0022783001007387 */ /* 0x0003e20000100800 */
[----:B------:R-:W-:-:S03]  /*6d3f0*/  ISETP.GT.AND P2, PT, R3, 0x29, PT ;  /* 0x000000290300780c */ /* 0x000fc60003f44270 */
[----:B------:R1:W-:Y:S04]  /*6d400*/  LDGSTS.E [R49+0x12d00], [R50.64], P1 ;  /* 0x12d0000032317fae */ /* 0x0003e80008921844 */
[----:B-1----:R-:W4:Y:S01]  /*6d410*/  LDL.LU R56, [R1+0x236c] ;  /* 0x00236c0001387983 */ /* 0x002f220000300800 */
[----:B------:R-:W4:Y:S02]  /*6d420*/  LDL.LU R59, [R1+0x2360] ;  /* 0x00236000013b7983 */ /* 0x000f240000300800 */
[----:B------:R-:W4:Y:S02]  /*6d430*/  LDL.LU R57, [R1+0x2368] ;  /* 0x0023680001397983 */ /* 0x000f240000300800 */
[----:B------:R-:W4:Y:S02]  /*6d440*/  LDL.LU R54, [R1+0x2374] ;  /* 0x0023740001367983 */ /* 0x000f240000300800 */
[----:B------:R-:W-:Y:S01]  /*6d450*/  IMAD.MOV.U32 R51, RZ, RZ, R48 ;  /* 0x000000ffff337224 */ /* 0x000fe200078e0030 */
[----:B------:R-:W-:Y:S01]  /*6d460*/  SEL R48, RZ, 0x4, !P2 ;  /* 0x00000004ff307807 */ /* 0x000fe20005000000 */
[----:B------:R-:W-:-:S02]  /*6d470*/  IMAD.MOV.U32 R50, RZ, RZ, R52 ;  /* 0x000000ffff327224 */ /* 0x000fc400078e0034 */
[----:B------:R-:W4:Y:S01]  /*6d480*/  LDL.LU R52, [R1+0x237c] ;  /* 0x00237c0001347983 */ /* 0x000f220000300800 */
[----:B------:R-:W-:-:S03]  /*6d490*/  SEL R48, R48, RZ, !P0 ;  /* 0x000000ff30307207 */ /* 0x000fc60004000000 */
[----:B------:R1:W-:Y:S01]  /*6d4a0*/  LDGSTS.E [R49+0x12e00], [R50.64], P1 ;  /* 0x12e0000032317fae */ /* 0x0003e20008921844 */
[----:B------:R-:W-:Y:S02]  /*6d4b0*/  ISETP.NE.U32.AND P2, PT, R48, RZ, PT ;  /* 0x000000ff3000720c */ /* 0x000fe40003f45070 */
[-C--:B--2---:R-:W-:Y:S02]  /*6d4c0*/  IADD3 R55, P3, R55, R241.reuse, RZ ;  /* 0x000000f137377210 */ /* 0x084fe40007f7e0ff */
[----:B---3--:R-:W-:Y:S02]  /*6d4d0*/  IADD3 R63, P4, R63, R241, RZ ;  /* 0x000000f13f3f7210 */ /* 0x008fe40007f9e0ff */
[----:B------:R-:W-:Y:S01]  /*6d4e0*/  IADD3.X R65, R65, R0, RZ, P3, !PT ;  /* 0x0000000041417210 */ /* 0x000fe20001ffe4ff */
[----:B------:R2:W-:Y:S01]  /*6d4f0*/  STL [R1+0x2284], R55 ;  /* 0x0022843701007387 */ /* 0x0005e20000100800 */
[----:B-1----:R-:W-:Y:S02]  /*6d500*/  IMAD.MOV.U32 R50, RZ, RZ, R55 ;  /* 0x000000ffff327224 */ /* 0x002fe400078e0037 */
[----:B------:R-:W-:Y:S01]  /*6d510*/  MOV R51, R65 ;  /* 0x0000004100337202 */ /* 0x000fe20000000f00 */
[----:B------:R-:W-:Y:S01]  /*6d520*/  STL [R1+0x2280], R65 ;  /* 0x0022804101007387 */ /* 0x000fe20000100800 */
[----:B------:R-:W-:Y:S02]  /*6d530*/  STL [R1+0x234c], R63 ;  /* 0x00234c3f01007387 */ /* 0x000fe40000100800 */
[----:B------:R-:W-:Y:S01]  /*6d540*/  IMAD.X R64, R64, 0x1, R0, P4 ;  /* 0x0000000140407824 */ /* 0x000fe200020e0600 */
[----:B------:R1:W-:Y:S04]  /*6d550*/  LDGSTS.E [R49+0x12f00], [R50.64], P1 ;  /* 0x12f0000032317fae */ /* 0x0003e80008921844 */
[----:B--2---:R-:W2:Y:S01]  /*6d560*/  LDL.LU R55, [R1+0x2370] ;  /* 0x0023700001377983 */ /* 0x004ea20000300800 */
[----:B------:R-:W-:Y:S02]  /*6d570*/  STL [R1+0x2348], R64 ;  /* 0x0023484001007387 */ /* 0x000fe40000100800 */
[----:B------:R-:W3:Y:S02]  /*6d580*/  LDL.LU R48, [R1+0x2378] ;  /* 0x0023780001307983 */ /* 0x000ee40000300800 */
        /* <DEDUP_REMOVED lines=13> */
[----:B------:R-:W-:Y:S01]  /*6d660*/  STL [R1+0x2358], R60 ;  /* 0x0023583c01007387 */ /* 0x000fe20000100800 */
[----:B------:R-:W3:Y:S02]  /*6d670*/  LDL.LU R67, [R1+0x2380] ;  /* 0x0023800001437983 */ /* 0x000ee40000300800 */
[----:B-1----:R-:W-:Y:S02]  /*6d680*/  IMAD.MOV.U32 R50, RZ, RZ, R53 ;  /* 0x000000ffff327224 */ /* 0x002fe400078e0035 */
[----:B----4-:R-:W4:Y:S01]  /*6d690*/  LDL.LU R53, [R1+0x2384] ;  /* 0x0023840001357983 */ /* 0x010f220000300800 */
[----:B------:R-:W-:-:S05]  /*6d6a0*/  IMAD.MOV.U32 R51, RZ, RZ, R60 ;  /* 0x000000ffff337224 */ /* 0x000fca00078e003c */
[----:B------:R1:W-:Y:S01]  /*6d6b0*/  LDGSTS.E [R49+0x14a00], [R50.64], P2 ;  /* 0x14a0000032317fae */ /* 0x0003e20009121844 */
[-C--:B------:R-:W-:Y:S02]  /*6d6c0*/  IADD3 R58, P1, R58, R241.reuse, RZ ;  /* 0x000000f13a3a7210 */ /* 0x080fe40007f3e0ff */
[-C--:B------:R-:W-:Y:S02]  /*6d6d0*/  IADD3 R56, P3, R56, R241.reuse, RZ ;  /* 0x000000f138387210 */ /* 0x080fe40007f7e0ff */
[----:B------:R-:W-:Y:S01]  /*6d6e0*/  IADD3.X R59, R59, R0, RZ, P1, !PT ;  /* 0x000000003b3b7210 */ /* 0x000fe20000ffe4ff */
[----:B------:R-:W-:Y:S02]  /*6d6f0*/  STL [R1+0x2364], R58 ;  /* 0x0023643a01007387 */ /* 0x000fe40000100800 */
[----:B------:R-:W-:Y:S02]  /*6d700*/  IMAD.X R57, R57, 0x1, R0, P3 ;  /* 0x0000000139397824 */ /* 0x000fe400018e0600 */
[----:B------:R1:W-:Y:S01]  /*6d710*/  STL [R1+0x2360], R59 ;  /* 0x0023603b01007387 */ /* 0x0003e20000100800 */
[----:B------:R-:W-:Y:S03]  /*6d720*/  STL [R1+0x236c], R56 ;  /* 0x00236c3801007387 */ /* 0x000fe60000100800 */
[----:B------:R2:W-:Y:S01]  /*6d730*/  STL [R1+0x2368], R57 ;  /* 0x0023683901007387 */ /* 0x0005e20000100800 */
[----:B------:R-:W4:Y:S02]  /*6d740*/  LDL.LU R66, [R1+0x2448] ;  /* 0x0024480001427983 */ /* 0x000f240000300800 */
[----:B------:R-:W4:Y:S02]  /*6d750*/  LDL.LU R65, [R1+0x244c] ;  /* 0x00244c0001417983 */ /* 0x000f240000300800 */
[----:B------:R-:W4:Y:S01]  /*6d760*/  LDL.LU R64, [R1+0x2450] ;  /* 0x0024500001407983 */ /* 0x000f220000300800 */
[----:B------:R-:W4:Y:S01]  /*6d770*/  LDL.LU R63, [R1+0x2454] ;  /* 0x00245400013f7983 */ /* 0x000f220000300800 */
[----:B------:R-:W-:-:S02]  /*6d780*/  IADD3 R54, P1, R54, R241, RZ ;  /* 0x000000f136367210 */ /* 0x000fc40007f3e0ff */
[----:B------:R-:W-:Y:S02]  /*6d790*/  IADD3 R52, P3, R52, R241, RZ ;  /* 0x000000f134347210 */ /* 0x000fe40007f7e0ff */
[----:B-1----:R-:W-:Y:S01]  /*6d7a0*/  MOV R51, R59 ;  /* 0x0000003b00337202 */ /* 0x002fe20000000f00 */
[----:B------:R-:W4:Y:S01]  /*6d7b0*/  LDL.LU R61, [R1+0x245c] ;  /* 0x00245c00013d7983 */ /* 0x000f220000300800 */
[----:B------:R-:W4:Y:S02]  /*6d7c0*/  LDL.LU R59, [R1+0x2464] ;  /* 0x00246400013b7983 */ /* 0x000f240000300800 */
[----:B------:R-:W-:Y:S02]  /*6d7d0*/  IMAD.MOV.U32 R50, RZ, RZ, R58 ;  /* 0x000000ffff327224 */ /* 0x000fe400078e003a */
[----:B------:R-:W-:Y:S03]  /*6d7e0*/  STL [R1+0x2374], R54 ;  /* 0x0023743601007387 */ /* 0x000fe60000100800 */
[----:B------:R1:W-:Y:S02]  /*6d7f0*/  LDGSTS.E [R49+0x14b00], [R50.64], P2 ;  /* 0x14b0000032317fae */ /* 0x0003e40009121844 */
[----:B-1----:R-:W-:-:S02]  /*6d800*/  IMAD.MOV.U32 R50, RZ, RZ, R56 ;  /* 0x000000ffff327224 */ /* 0x002fc400078e0038 */
[----:B------:R-:W-:-:S05]  /*6d810*/  IMAD.MOV.U32 R51, RZ, RZ, R57 ;  /* 0x000000ffff337224 */ /* 0x000fca00078e0039 */
[----:B------:R1:W-:Y:S02]  /*6d820*/  LDGSTS.E [R49+0x14c00], [R50.64], P2 ;  /* 0x14c0000032317fae */ /* 0x0003e40009121844 */
[----:B-1----:R-:W-:Y:S01]  /*6d830*/  IMAD.MOV.U32 R50, RZ, RZ, R54 ;  /* 0x000000ffff327224 */ /* 0x002fe200078e0036 */
[----:B--2---:R-:W-:Y:S01]  /*6d840*/  IADD3.X R55, R55, R0, RZ, P1, !PT ;  /* 0x0000000037377210 */ /* 0x004fe20000ffe4ff */
[----:B---3--:R-:W-:-:S04]  /*6d850*/  IMAD.X R48, R48, 0x1, R0, P3 ;  /* 0x0000000130307824 */ /* 0x008fc800018e0600 */
[----:B------:R1:W-:Y:S01]  /*6d860*/  STL [R1+0x2370], R55 ;  /* 0x0023703701007387 */ /* 0x0003e20000100800 */
[----:B------:R2:W-:Y:S02]  /*6d870*/  STL [R1+0x237c], R52 ;  /* 0x00237c3401007387 */ /* 0x0005e40000100800 */
[----:B------:R-:W3:Y:S02]  /*6d880*/  LDL.LU R62, [R1+0x2458] ;  /* 0x00245800013e7983 */ /* 0x000ee40000300800 */
[----:B------:R2:W-:Y:S01]  /*6d890*/  STL [R1+0x2378], R48 ;  /* 0x0023783001007387 */ /* 0x0005e20000100800 */
[----:B------:R-:W3:Y:S01]  /*6d8a0*/  LDL.LU R60, [R1+0x2460] ;  /* 0x00246000013c7983 */ /* 0x000ee20000300800 */
[----:B------:R-:W3:Y:S02]  /*6d8b0*/  LDL.LU R58, [R1+0x2468] ;  /* 0x00246800013a7983 */ /* 0x000ee40000300800 */
[----:B------:R-:W3:Y:S01]  /*6d8c0*/  LDL.LU R57, [R1+0x246c] ;  /* 0x00246c0001397983 */ /* 0x000ee20000300800 */
[----:B------:R-:W-:Y:S01]  /*6d8d0*/  MOV R51, R55 ;  /* 0x0000003700337202 */ /* 0x000fe20000000f00 */
[----:B------:R-:W3:Y:S01]  /*6d8e0*/  LDL.LU R56, [R1+0x2470] ;  /* 0x0024700001387983 */ /* 0x000ee20000300800 */
[----:B-1----:R-:W3:Y:S03]  /*6d8f0*/  LDL.LU R55, [R1+0x2474] ;  /* 0x0024740001377983 */ /* 0x002ee60000300800 */
[----:B------:R1:W-:Y:S01]  /*6d900*/  LDGSTS.E [R49+0x14d00], [R50.64], P2 ;  /* 0x14d0000032317fae */ /* 0x0003e20009121844 */
[----:B------:R-:W-:Y:S01]  /*6d910*/  ISETP.GT.AND P1, PT, R3, 0x2d, PT ;  /* 0x0000002d0300780c */ /* 0x000fe20003f24270 */
[----:B-1----:R-:W-:-:S02]  /*6d920*/  IMAD.MOV.U32 R50, RZ, RZ, R52 ;  /* 0x000000ffff327224 */ /* 0x002fc400078e0034 */
[----:B------:R-:W-:Y:S01]  /*6d930*/  IMAD.MOV.U32 R51, RZ, RZ, R48 ;  /* 0x000000ffff337224 */ /* 0x000fe200078e0030 */
[----:B--2---:R-:W2:Y:S01]  /*6d940*/  LDL.LU R52, [R1+0x247c] ;  /* 0x00247c0001347983 */ /* 0x004ea20000300800 */
[----:B------:R-:W2:Y:S03]  /*6d950*/  LDL.LU R54, [R1+0x2484] ;  /* 0x0024840001367983 */ /* 0x000ea60000300800 */
[----:B------:R1:W-:Y:S01]  /*6d960*/  LDGSTS.E [R49+0x14e00], [R50.64], P2 ;  /* 0x14e0000032317fae */ /* 0x0003e20009121844 */
[----:B------:R-:W-:Y:S02]  /*6d970*/  SEL R48, RZ, 0x4, !P1 ;  /* 0x00000004ff307807 */ /* 0x000fe40004800000 */
[----:B----4-:R-:W-:-:S04]  /*6d980*/  IADD3 R53, P3, R53, R241, RZ ;  /* 0x000000f135357210 */ /* 0x010fc80007f7e0ff */
[----:B------:R-:W-:Y:S01]  /*6d990*/  IADD3.X R67, R67, R0, RZ, P3, !PT ;  /* 0x0000000043437210 */ /* 0x000fe20001ffe4ff */
[----:B------:R4:W-:Y:S01]  /*6d9a0*/  STL [R1+0x2384], R53 ;  /* 0x0023843501007387 */ /* 0x0009e20000100800 */
[----:B-1----:R-:W-:-:S03]  /*6d9b0*/  IMAD.MOV.U32 R50, RZ, RZ, R53 ;  /* 0x000000ffff327224 */ /* 0x002fc600078e0035 */
[----:B------:R-:W-:Y:S04]  /*6d9c0*/  STL [R1+0x2380], R67 ;  /* 0x0023804301007387 */ /* 0x000fe80000100800 */
[----:B----4-:R-:W4:Y:S01]  /*6d9d0*/  LDL.LU R53, [R1+0x2478] ;  /* 0x0024780001357983 */ /* 0x010f220000300800 */
[----:B------:R-:W-:-:S04]  /*6d9e0*/  SEL R48, R48, RZ, !P0 ;  /* 0x000000ff30307207 */ /* 0x000fc80004000000 */
[----:B------:R-:W-:Y:S02]  /*6d9f0*/  ISETP.NE.U32.AND P1, PT, R48, RZ, PT ;  /* 0x000000ff3000720c */ /* 0x000fe40003f25070 */
[----:B------:R-:W4:Y:S01]  /*6da00*/  LDL.LU R48, [R1+0x2480] ;  /* 0x0024800001307983 */ /* 0x000f220000300800 */
[----:B------:R-:W-:-:S05]  /*6da10*/  IMAD.MOV.U32 R51, RZ, RZ, R67 ;  /* 0x000000ffff337224 */ /* 0x000fca00078e0043 */
[----:B------:R1:W-:Y:S01]  /*6da20*/  LDGSTS.E [R49+0x14f00], [R50.64], P2 ;  /* 0x14f0000032317fae */ /* 0x0003e20009121844 */
[-C--:B------:R-:W-:Y:S02]  /*6da30*/  IADD3 R65, P2, R65, R241.reuse, RZ ;  /* 0x000000f141417210 */ /* 0x080fe40007f5e0ff */
[----:B------:R-:W-:Y:S02]  /*6da40*/  IADD3 R63, P3, R63, R241, RZ ;  /* 0x000000f13f3f7210 */ /* 0x000fe40007f7e0ff */
[----:B------:R-:W-:Y:S01]  /*6da50*/  IADD3.X R66, R66, R0, RZ, P2, !PT ;  /* 0x0000000042427210 */ /* 0x000fe200017fe4ff */
[----:B-1----:R-:W-:-:S03]  /*6da60*/  IMAD.MOV.U32 R50, RZ, RZ, R65 ;  /* 0x000000ffff327224 */ /* 0x002fc600078e0041 */
[----:B------:R-:W-:Y:S01]  /*6da70*/  MOV R51, R66 ;  /* 0x0000004200337202 */ /* 0x000fe20000000f00 */
[----:B------:R-:W-:Y:S01]  /*6da80*/  IMAD.X R64, R64, 0x1, R0, P3 ;  /* 0x0000000140407824 */ /* 0x000fe200018e0600 */
[----:B------:R-:W-:-:S03]  /*6da90*/  IADD3 R61, P2, R61, R241, RZ ;  /* 0x000000f13d3d7210 */ /* 0x000fc60007f5e0ff */
[----:B------:R1:W-:Y:S01]  /*6daa0*/  LDGSTS.E [R49+0x16800], [R50.64], P1 ;  /* 0x1680000032317fae */ /* 0x0003e20008921844 */
[----:B------:R-:W-:Y:S01]  /*6dab0*/  IADD3 R59, P3, R59, R241, RZ ;  /* 0x000000f13b3b7210 */ /* 0x000fe20007f7e0ff */
[----:B-1----:R-:W-:Y:S02]  /*6dac0*/  IMAD.MOV.U32 R50, RZ, RZ, R63 ;  /* 0x000000ffff327224 */ /* 0x002fe400078e003f */
[----:B------:R-:W-:-:S05]  /*6dad0*/  IMAD.MOV.U32 R51, RZ, RZ, R64 ;  /* 0x000000ffff337224 */ /* 0x000fca00078e0040 */
[----:B------:R1:W-:Y:S04]  /*6dae0*/  LDGSTS.E [R49+0x16900], [R50.64], P1 ;  /* 0x1690000032317fae */ /* 0x0003e80008921844 */
[----:B------:R-:W-:Y:S01]  /*6daf0*/  STL [R1+0x244c], R65 ;  /* 0x00244c4101007387 */ /* 0x000fe20000100800 */
[----:B------:R-:W-:Y:S02]  /*6db00*/  STL [R1+0x2448], R66 ;  /* 0x0024484201007387 */ /* 0x000fe40000100800 */
[----:B-1----:R-:W-:Y:S01]  /*6db10*/  IMAD.MOV.U32 R50, RZ, RZ, R61 ;  /* 0x000000ffff327224 */ /* 0x002fe200078e003d */
[----:B------:R-:W-:Y:S01]  /*6db20*/  STL [R1+0x2454], R63 ;  /* 0x0024543f01007387 */ /* 0x000fe20000100800 */
[----:B------:R-:W-:Y:S02]  /*6db30*/  STL [R1+0x2450], R64 ;  /* 0x0024504001007387 */ /* 0x000fe40000100800 */
[----:B------:R-:W-:Y:S01]  /*6db40*/  STL [R1+0x245c], R61 ;  /* 0x00245c3d01007387 */ /* 0x000fe20000100800 */
[----:B---3--:R-:W-:Y:S01]  /*6db50*/  IADD3.X R62, R62, R0, RZ, P2, !PT ;  /* 0x000000003e3e7210 */ /* 0x008fe200017fe4ff */
[----:B------:R-:W-:-:S03]  /*6db60*/  IMAD.X R60, R60, 0x1, R0, P3 ;  /* 0x000000013c3c7824 */ /* 0x000fc600018e0600 */
[----:B------:R-:W-:Y:S02]  /*6db70*/  MOV R51, R62 ;  /* 0x0000003e00337202 */ /* 0x000fe40000000f00 */
[----:B------:R-:W-:-:S03]  /*6db80*/  IADD3 R57, P2, R57, R241, RZ ;  /* 0x000000f139397210 */ /* 0x000fc60007f5e0ff */
[----:B------:R1:W-:Y:S01]  /*6db90*/  LDGSTS.E [R49+0x16a00], [R50.64], P1 ;  /* 0x16a0000032317fae */ /* 0x0003e20008921844 */
[----:B------:R-:W-:Y:S02]  /*6dba0*/  IADD3.X R58, R58, R0, RZ, P2, !PT ;  /* 0x000000003a3a7210 */ /* 0x000fe400017fe4ff */
[-C--:B------:R-:W-:Y:S01]  /*6dbb0*/  IADD3 R55, P3, R55, R241.reuse, RZ ;  /* 0x000000f137377210 */ /* 0x080fe20007f7e0ff */
[----:B------:R-:W-:Y:S01]  /*6dbc0*/  STL [R1+0x2458], R62 ;  /* 0x0024583e01007387 */ /* 0x000fe20000100800 */
[----:B------:R-:W-:Y:S02]  /*6dbd0*/  STL [R1+0x2464], R59 ;  /* 0x0024643b01007387 */ /* 0x000fe40000100800 */
[----:B-1----:R-:W-:Y:S02]  /*6dbe0*/  IMAD.MOV.U32 R50, RZ, RZ, R59 ;  /* 0x000000ffff327224 */ /* 0x002fe400078e003b */
[----:B------:R-:W-:Y:S02]  /*6dbf0*/  IMAD.MOV.U32 R51, RZ, RZ, R60 ;  /* 0x000000ffff337224 */ /* 0x000fe400078e003c */
[----:B------:R-:W-:Y:S01]  /*6dc00*/  IMAD.X R56, R56, 0x1, R0, P3 ;  /* 0x0000000138387824 */ /* 0x000fe200018e0600 */
[----:B--2---:R-:W-:-:S02]  /*6dc10*/  IADD3 R52, P2, R52, R241, RZ ;  /* 0x000000f134347210 */ /* 0x004fc40007f5e0ff */
[----:B------:R1:W-:Y:S04]  /*6dc20*/  LDGSTS.E [R49+0x16b00], [R50.64], P1 ;  /* 0x16b0000032317fae */ /* 0x0003e80008921844 */
[----:B------:R-:W-:Y:S01]  /*6dc30*/  STL [R1+0x2460], R60 ;  /* 0x0024603c01007387 */ /* 0x000fe20000100800 */
[----:B------:R-:W-:Y:S02]  /*6dc40*/  STL [R1+0x246c], R57 ;  /* 0x00246c3901007387 */ /* 0x000fe40000100800 */
[----:B------:R-:W-:Y:S02]  /*6dc50*/  STL [R1+0x2468], R58 ;  /* 0x0024683a01007387 */ /* 0x000fe40000100800 */
[----:B------:R-:W-:Y:S01]  /*6dc60*/  STL [R1+0x2474], R55 ;  /* 0x0024743701007387 */ /* 0x000fe20000100800 */
[----:B------:R-:W-:Y:S01]  /*6dc70*/  STL [R1+0x2470], R56 ;  /* 0x0024703801007387 */ /* 0x000fe20000100800 */
[----:B------:R-:W-:Y:S01]  /*6dc80*/  IADD3 R54, P3, R54, R241, RZ ;  /* 0x000000f136367210 */ /* 0x000fe20007f7e0ff */
[----:B------:R-:W2:Y:S02]  /*6dc90*/  LDL.LU.64 R78, [R1+0x16f8] ;  /* 0x0016f800014e7983 */ /* 0x000ea40000300a00 */
[----:B-1----:R-:W-:Y:S01]  /*6dca0*/  IMAD.MOV.U32 R50, RZ, RZ, R57 ;  /* 0x000000ffff327224 */ /* 0x002fe200078e0039 */
[----:B------:R-:W-:-:S05]  /*6dcb0*/  MOV R51, R58 ;  /* 0x0000003a00337202 */ /* 0x000fca0000000f00 */
[----:B------:R1:W-:Y:S04]  /*6dcc0*/  LDGSTS.E [R49+0x16c00], [R50.64], P1 ;  /* 0x16c0000032317fae */ /* 0x0003e80008921844 */
[----:B------:R-:W-:Y:S01]  /*6dcd0*/  STL [R1+0x247c], R52 ;  /* 0x00247c3401007387 */ /* 0x000fe20000100800 */
[----:B-1----:R-:W-:Y:S02]  /*6dce0*/  IMAD.MOV.U32 R50, RZ, RZ, R55 ;  /* 0x000000ffff327224 */ /* 0x002fe400078e0037 */
[----:B------:R-:W-:-:S05]  /*6dcf0*/  IMAD.MOV.U32 R51, RZ, RZ, R56 ;  /* 0x000000ffff337224 */ /* 0x000fca00078e0038 */
[----:B------:R1:W-:Y:S01]  /*6dd00*/  LDGSTS.E [R49+0x16d00], [R50.64], P1 ;  /* 0x16d0000032317fae */ /* 0x0003e20008921844 */
[----:B----4-:R-:W-:-:S05]  /*6dd10*/  IADD3.X R53, R53, R0, RZ, P2, !PT ;  /* 0x0000000035357210 */ /* 0x010fca00017fe4ff */
[----:B------:R3:W-:Y:S01]  /*6dd20*/  STL [R1+0x2478], R53 ;  /* 0x0024783501007387 */ /* 0x0007e20000100800 */
[----:B------:R4:W-:Y:S02]  /*6dd30*/  STL [R1+0x2484], R54 ;  /* 0x0024843601007387 */ /* 0x0009e40000100800 */
[----:B-1----:R-:W-:Y:S01]  /*6dd40*/  IMAD.MOV.U32 R50, RZ, RZ, R52 ;  /* 0x000000ffff327224 */ /* 0x002fe200078e0034 */
[----:B------:R-:W-:Y:S02]  /*6dd50*/  MOV R51, R53 ;  /* 0x0000003500337202 */ /* 0x000fe40000000f00 */
[----:B---3--:R-:W3:Y:S01]  /*6dd60*/  LDL.LU.64 R52, [R1+0x16f0] ;  /* 0x0016f00001347983 */ /* 0x008ee20000300a00 */
[----:B------:R-:W-:-:S03]  /*6dd70*/  IMAD.X R48, R48, 0x1, R0, P3 ;  /* 0x0000000130307824 */ /* 0x000fc600018e0600 */
[----:B------:R1:W-:Y:S04]  /*6dd80*/  LDGSTS.E [R49+0x16e00], [R50.64], P1 ;  /* 0x16e0000032317fae */ /* 0x0003e80008921844 */
[----:B------:R1:W-:Y:S01]  /*6dd90*/  STL [R1+0x2480], R48 ;  /* 0x0024803001007387 */ /* 0x0003e20000100800 */
[----:B------:R-:W3:Y:S02]  /*6dda0*/  LDL.LU.64 R56, [R1+0x16e8] ;  /* 0x0016e80001387983 */ /* 0x000ee40000300a00 */
[----:B------:R-:W3:Y:S02]  /*6ddb0*/  LDL.LU.64 R76, [R1+0x16e0] ;  /* 0x0016e000014c7983 */ /* 0x000ee40000300a00 */
[----:B------:R-:W3:Y:S01]  /*6ddc0*/  LDL.LU.64 R60, [R1+0x16d8] ;  /* 0x0016d800013c7983 */ /* 0x000ee20000300a00 */
[----:B------:R-:W3:Y:S01]  /*6ddd0*/  LDL.LU.64 R74, [R1+0x16d0] ;  /* 0x0016d000014a7983 */ /* 0x000ee20000300a00 */
[----:B------:R-:W3:Y:S02]  /*6dde0*/  LDL.LU.64 R66, [R1+0x16c8] ;  /* 0x0016c80001427983 */ /* 0x000ee40000300a00 */
[----:B------:R-:W3:Y:S02]  /*6ddf0*/  LDL.LU.64 R72, [R1+0x16c0] ;  /* 0x0016c00001487983 */ /* 0x000ee40000300a00 */
[----:B------:R-:W3:Y:S01]  /*6de00*/  LDL.LU.64 R70, [R1+0x1678] ;  /* 0x0016780001467983 */ /* 0x000ee20000300a00 */
[----:B------:R-:W3:Y:S01]  /*6de10*/  LDL.LU.64 R64, [R1+0x1670] ;  /* 0x0016700001407983 */ /* 0x000ee20000300a00 */
[----:B------:R-:W3:Y:S02]  /*6de20*/  LDL.LU.64 R62, [R1+0x1668] ;  /* 0x00166800013e7983 */ /* 0x000ee40000300a00 */
[----:B-1----:R-:W-:-:S02]  /*6de30*/  IMAD.MOV.U32 R50, RZ, RZ, R54 ;  /* 0x000000ffff327224 */ /* 0x002fc400078e0036 */
[----:B------:R-:W-:Y:S01]  /*6de40*/  IMAD.MOV.U32 R51, RZ, RZ, R48 ;  /* 0x000000ffff337224 */ /* 0x000fe200078e0030 */
[----:B------:R-:W-:Y:S01]  /*6de50*/  ISETP.GT.AND P2, PT, R3, 0x35, PT ;  /* 0x000000350300780c */ /* 0x000fe20003f44270 */
[----:B------:R-:W3:Y:S04]  /*6de60*/  LDL.LU.64 R58, [R1+0x1660] ;  /* 0x00166000013a7983 */ /* 0x000ee80000300a00 */
[----:B------:R1:W-:Y:S01]  /*6de70*/  LDGSTS.E [R49+0x16f00], [R50.64], P1 ;  /* 0x16f0000032317fae */ /* 0x0003e20008921844 */
[----:B----4-:R-:W4:Y:S02]  /*6de80*/  LDL.LU.64 R54, [R1+0x1658] ;  /* 0x0016580001367983 */ /* 0x010f240000300a00 */
[----:B------:R-:W4:Y:S01]  /*6de90*/  LDL.LU R68, [R1+0x299c] ;  /* 0x00299c0001447983 */ /* 0x000f220000300800 */
[----:B-1----:R-:W-:-:S04]  /*6dea0*/  SEL R50, RZ, 0x4, !P2 ;  /* 0x00000004ff327807 */ /* 0x002fc80005000000 */
[----:B------:R-:W-:-:S04]  /*6deb0*/  SEL R50, R50, RZ, !P0 ;  /* 0x000000ff32327207 */ /* 0x000fc80004000000 */
[----:B------:R-:W-:Y:S02]  /*6dec0*/  ISETP.NE.U32.AND P2, PT, R50, RZ, PT ;  /* 0x000000ff3200720c */ /* 0x000fe40003f45070 */
[----:B------:R-:W4:Y:S01]  /*6ded0*/  LDL.LU.64 R50, [R1+0x1650] ;  /* 0x0016500001327983 */ /* 0x000f220000300a00 */
[----:B--2---:R-:W-:-:S04]  /*6dee0*/  IADD3 R172, P4, R78, R241, RZ ;  /* 0x000000f14eac7210 */ /* 0x004fc80007f9e0ff */
[----:B------:R-:W-:Y:S02]  /*6def0*/  IADD3.X R171, R79, R0, RZ, P4, !PT ;  /* 0x000000004fab7210 */ /* 0x000fe400027fe4ff */
[----:B---3--:R-:W-:-:S05]  /*6df00*/  IADD3 R174, P4, R52, R241, RZ ;  /* 0x000000f134ae7210 */ /* 0x008fca0007f9e0ff */
[----:B------:R-:W-:Y:S02]  /*6df10*/  IMAD.X R173, R53, 0x1, R0, P4 ;  /* 0x0000000135ad7824 */ /* 0x000fe400020e0600 */
[----:B------:R-:W2:Y:S01]  /*6df20*/  LDL.LU.64 R52, [R1+0x1648] ;  /* 0x0016480001347983 */ /* 0x000ea20000300a00 */
[----:B------:R-:W-:-:S05]  /*6df30*/  IADD3 R176, P4, R56, R241, RZ ;  /* 0x000000f138b07210 */ /* 0x000fca0007f9e0ff */
[----:B------:R-:W-:Y:S01]  /*6df40*/  IMAD.X R175, R57, 0x1, R0, P4 ;  /* 0x0000000139af7824 */ /* 0x000fe200020e0600 */
[-C--:B------:R-:W-:Y:S01]  /*6df50*/  IADD3 R178, P4, R76, R241.reuse, RZ ;  /* 0x000000f14cb27210 */ /* 0x080fe20007f9e0ff */
[----:B------:R-:W3:Y:S03]  /*6df60*/  LDL.LU.64 R56, [R1+0x1640] ;  /* 0x0016400001387983 */ /* 0x000ee60000300a00 */
[----:B------:R-:W-:Y:S01]  /*6df70*/  IADD3.X R177, R77, R0, RZ, P4, !PT ;  /* 0x000000004db17210 */ /* 0x000fe200027fe4ff */
[----:B------:R-:W-:-:S05]  /*6df80*/  IADD3 R180, P4, R60, R241, RZ ;  /* 0x000000f13cb47210 */ /* 0x000fca0007f9e0ff */
[----:B------:R-:W-:Y:S02]  /*6df90*/  IMAD.X R179, R61, 0x1, R0, P4 ;  /* 0x000000013db37824 */ /* 0x000fe400020e0600 */
[----:B------:R-:W3:Y:S01]  /*6dfa0*/  LDL.LU.64 R60, [R1+0x1608] ;  /* 0x00160800013c7983 */ /* 0x000ee20000300a00 */
[----:B------:R-:W-:-:S05]  /*6dfb0*/  IADD3 R182, P4, R74, R241, RZ ;  /* 0x000000f14ab67210 */ /* 0x000fca0007f9e0ff */
[----:B------:R-:W-:Y:S01]  /*6dfc0*/  IMAD.X R181, R75, 0x1, R0, P4 ;  /* 0x000000014bb57824 */ /* 0x000fe200020e0600 */
[----:B------:R-:W-:-:S04]  /*6dfd0*/  IADD3 R184, P4, R66, R241, RZ ;  /* 0x000000f142b87210 */ /* 0x000fc80007f9e0ff */
[----:B------:R-:W-:Y:S02]  /*6dfe0*/  IADD3.X R183, R67, R0, RZ, P4, !PT ;  /* 0x0000000043b77210 */ /* 0x000fe400027fe4ff */
[----:B------:R-:W3:Y:S01]  /*6dff0*/  LDL.LU.64 R66, [R1+0x1600] ;  /* 0x0016000001427983 */ /* 0x000ee20000300a00 */
[-C--:B------:R-:W-:Y:S01]  /*6e000*/  IADD3 R186, P4, R72, R241.reuse, RZ ;  /* 0x000000f148ba7210 */ /* 0x080fe20007f9e0ff */
[----:B------:R-:W3:Y:S04]  /*6e010*/  LDL.LU.64 R78, [R1+0x1700] ;  /* 0x00170000014e7983 */ /* 0x000ee80000300a00 */
        /* <DEDUP_REMOVED lines=9> */
[----:B----4-:R-:W-:-:S04]  /*6e0b0*/  IADD3 R196, P4, R54, R241, RZ ;  /* 0x000000f136c47210 */ /* 0x010fc80007f9e0ff */
[----:B------:R-:W-:Y:S01]  /*6e0c0*/  IADD3.X R195, R55, R0, RZ, P4, !PT ;  /* 0x0000000037c37210 */ /* 0x000fe200027fe4ff */
[----:B------:R-:W-:-:S05]  /*6e0d0*/  IADD3 R198, P4, R50, R241, RZ ;  /* 0x000000f132c67210 */ /* 0x000fca0007f9e0ff */
[----:B------:R-:W-:Y:S02]  /*6e0e0*/  IMAD.X R197, R51, 0x1, R0, P4 ;  /* 0x0000000133c57824 */ /* 0x000fe400020e0600 */
[----:B------:R-:W4:Y:S01]  /*6e0f0*/  LDL.LU.64 R50, [R1+0x1cb0] ;  /* 0x001cb00001327983 */ /* 0x000f220000300a00 */
[----:B--2---:R-:W-:-:S05]  /*6e100*/  IADD3 R200, P4, R52, R241, RZ ;  /* 0x000000f134c87210 */ /* 0x004fca0007f9e0ff */
[----:B------:R-:W-:Y:S02]  /*6e110*/  IMAD.X R199, R53, 0x1, R0, P4 ;  /* 0x0000000135c77824 */ /* 0x000fe400020e0600 */
[----:B------:R-:W2:Y:S01]  /*6e120*/  LDL.LU.64 R52, [R1+0x1ca8] ;  /* 0x001ca80001347983 */ /* 0x000ea20000300a00 */
[----:B------:R-:W2:Y:S01]  /*6e130*/  LDL.LU.64 R54, [R1+0x1ca0] ;  /* 0x001ca00001367983 */ /* 0x000ea20000300a00 */
[----:B---3--:R-:W-:-:S04]  /*6e140*/  IADD3 R202, P4, R56, R241, RZ ;  /* 0x000000f138ca7210 */ /* 0x008fc80007f9e0ff */
[----:B------:R-:W-:Y:S02]  /*6e150*/  IADD3.X R201, R57, R0, RZ, P4, !PT ;  /* 0x0000000039c97210 */ /* 0x000fe400027fe4ff */
[----:B------:R-:W3:Y:S01]  /*6e160*/  LDL.LU.64 R56, [R1+0x1c98] ;  /* 0x001c980001387983 */ /* 0x000ee20000300a00 */
[----:B------:R-:W3:Y:S01]  /*6e170*/  LDL.LU.64 R58, [R1+0x1c90] ;  /* 0x001c9000013a7983 */ /* 0x000ee20000300a00 */
[----:B------:R-:W-:-:S05]  /*6e180*/  IADD3 R204, P4, R60, R241, RZ ;  /* 0x000000f13ccc7210 */ /* 0x000fca0007f9e0ff */
[----:B------:R-:W-:Y:S02]  /*6e190*/  IMAD.X R203, R61, 0x1, R0, P4 ;  /* 0x000000013dcb7824 */ /* 0x000fe400020e0600 */
[----:B------:R-:W3:Y:S01]  /*6e1a0*/  LDL.LU.64 R60, [R1+0x1bc8] ;  /* 0x001bc800013c7983 */ /* 0x000ee20000300a00 */
[----:B------:R-:W3:Y:S02]  /*6e1b0*/  LDL.LU.64 R62, [R1+0x1bc0] ;  /* 0x001bc000013e7983 */ /* 0x000ee40000300a00 */
[----:B------:R-:W3:Y:S01]  /*6e1c0*/  LDL.LU.64 R64, [R1+0x1bb8] ;  /* 0x001bb80001407983 */ /* 0x000ee20000300a00 */
[----:B------:R-:W-:-:S05]  /*6e1d0*/  IADD3 R206, P5, R66, R241, RZ ;  /* 0x000000f142ce7210 */ /* 0x000fca0007fbe0ff */
[----:B------:R-:W-:Y:S02]  /*6e1e0*/  IMAD.X R205, R67, 0x1, R0, P5 ;  /* 0x0000000143cd7824 */ /* 0x000fe400028e0600 */
[----:B------:R-:W3:Y:S01]  /*6e1f0*/  LDL.LU.64 R66, [R1+0x1bb0] ;  /* 0x001bb00001427983 */ /* 0x000ee20000300a00 */
[----:B------:R-:W3:Y:S02]  /*6e200*/  LDL.LU.64 R76, [R1+0x1ba8] ;  /* 0x001ba800014c7983 */ /* 0x000ee40000300a00 */
[----:B------:R-:W3:Y:S02]  /*6e210*/  LDL.LU.64 R74, [R1+0x1ba0] ;  /* 0x001ba000014a7983 */ /* 0x000ee40000300a00 */
[----:B------:R-:W3:Y:S01]  /*6e220*/  LDL.LU.64 R72, [R1+0x1b98] ;  /* 0x001b980001487983 */ /* 0x000ee20000300a00 */
[----:B------:R-:W3:Y:S01]  /*6e230*/  LDL.LU.64 R70, [R1+0x1b90] ;  /* 0x001b900001467983 */ /* 0x000ee20000300a00 */
[----:B------:R-:W-:-:S04]  /*6e240*/  ISETP.GT.AND P1, PT, R3, 0x31, PT ;  /* 0x000000310300780c */ /* 0x000fc80003f24270 */
[----:B------:R-:W-:Y:S02]  /*6e250*/  SEL R48, RZ, 0x4, !P1 ;  /* 0x00000004ff307807 */ /* 0x000fe40004800000 */
[----:B------:R-:W-:Y:S02]  /*6e260*/  ISETP.GT.AND P3, PT, R3, 0x39, PT ;  /* 0x000000390300780c */ /* 0x000fe40003f64270 */
[----:B------:R-:W-:-:S04]  /*6e270*/  SEL R48, R48, RZ, !P0 ;  /* 0x000000ff30307207 */ /* 0x000fc80004000000 */
[----:B------:R-:W-:Y:S01]  /*6e280*/  ISETP.NE.U32.AND P1, PT, R48, RZ, PT ;  /* 0x000000ff3000720c */ /* 0x000fe20003f25070 */
[----:B------:R-:W-:Y:S01]  /*6e290*/  SEL R48, RZ, 0x4, !P3 ;  /* 0x00000004ff307807 */ /* 0x000fe20005800000 */
[----:B------:R-:W-:-:S03]  /*6e2a0*/  ISETP.GT.AND P4, PT, R3, 0x3d, PT ;  /* 0x0000003d0300780c */ /* 0x000fc60003f84270 */
[----:B------:R-:W-:-:S04]  /*6e2b0*/  SEL R48, R48, RZ, !P0 ;  /* 0x000000ff30307207 */ /* 0x000fc80004000000 */
[----:B------:R-:W-:Y:S01]  /*6e2c0*/  ISETP.NE.U32.AND P3, PT, R48, RZ, PT ;  /* 0x000000ff3000720c */ /* 0x000fe20003f65070 */
[----:B------:R-:W-:Y:S01]  /*6e2d0*/  SEL R48, RZ, 0x4, !P4 ;  /* 0x00000004ff307807 */ /* 0x000fe20006000000 */
[-C--:B------:R-:W-:Y:S02]  /*6e2e0*/  IADD3 R208, P5, R78, R241.reuse, RZ ;  /* 0x000000f14ed07210 */ /* 0x080fe40007fbe0ff */
[----:B------:R-:W-:Y:S02]  /*6e2f0*/  ISETP.GT.AND P4, PT, R3, 0x2, PT ;  /* 0x000000020300780c */ /* 0x000fe40003f84270 */
[----:B------:R-:W-:Y:S02]  /*6e300*/  SEL R48, R48, RZ, !P0 ;  /* 0x000000ff30307207 */ /* 0x000fe40004000000 */
[----:B------:R-:W-:Y:S02]  /*6e310*/  IADD3.X R207, R79, R0, RZ, P5, !PT ;  /* 0x000000004fcf7210 */ /* 0x000fe40002ffe4ff */
[----:B------:R-:W-:Y:S01]  /*6e320*/  ISETP.NE.U32.AND P5, PT, R48, RZ, PT ;  /* 0x000000ff3000720c */ /* 0x000fe20003fa5070 */
[----:B------:R-:W-:Y:S01]  /*6e330*/  SEL R48, RZ, 0x4, !P4 ;  /* 0x00000004ff307807 */ /* 0x000fe20006000000 */
[----:B----4-:R-:W-:-:S03]  /*6e340*/  IADD3 R170, P4, R50, R241, RZ ;  /* 0x000000f132aa7210 */ /* 0x010fc60007f9e0ff */
[----:B------:R-:W-:Y:S02]  /*6e350*/  SEL R48, R48, RZ, !P0 ;  /* 0x000000ff30307207 */ /* 0x000fe40004000000 */
[----:B------:R-:W-:Y:S02]  /*6e360*/  IMAD.X R169, R51, 0x1, R0, P4 ;  /* 0x0000000133a97824 */ /* 0x000fe400020e0600 */
[----:B------:R-:W-:Y:S01]  /*6e370*/  ISETP.NE.U32.AND P4, PT, R48, RZ, PT ;  /* 0x000000ff3000720c */ /* 0x000fe20003f85070 */
        /* <DEDUP_REMOVED lines=39> */
[----:B------:R1:W-:Y:S01]  /*6e5f0*/  LDGSTS.E [R49+0x18800], [R222.64], P1 ;  /* 0x18800000de317fae */ /* 0x0003e20008921844 */
[----:B------:R4:W-:Y:S02]  /*6e600*/  LDGSTS.E [R49+0x18900], [R88.64], P1 ;  /* 0x1890000058317fae */ /* 0x0009e40008921844 */
[----:B------:R1:W-:Y:S02]  /*6e610*/  LDGSTS.E [R49+0x18a00], [R90.64], P1 ;  /* 0x18a000005a317fae */ /* 0x0003e40008921844 */
[----:B------:R1:W-:Y:S01]  /*6e620*/  LDGSTS.E [R49+0x18b00], [R96.64], P1 ;  /* 0x18b0000060317fae */ /* 0x0003e20008921844 */
        /* <DEDUP_REMOVED lines=14> */
[----:B------:R-:W-:-:S02]  /*6e710*/  IMAD.SHL.U32 R243, R252, 0x4, RZ ;  /* 0x00000004fcf37824 */ /* 0x000fc400078e00ff */
[----:B------:R1:W-:Y:S01]  /*6e720*/  LDGSTS.E [R49+0x1ca00], [R234.64], P3 ;  /* 0x1ca00000ea317fae */ /* 0x0003e20009921844 */
[----:B------:R1:W-:Y:S01]  /*6e730*/  LDGSTS.E [R49+0x1cb00], [R226.64], P3 ;  /* 0x1cb00000e2317fae */ /* 0x0003e20009921844 */
[----:B--2---:R-:W-:-:S05]  /*6e740*/  IADD3 R50, P6, R52, R241, RZ ;  /* 0x000000f134327210 */ /* 0x004fca0007fde0ff */
[----:B------:R-:W-:Y:S01]  /*6e750*/  IMAD.X R48, R53, 0x1, R0, P6 ;  /* 0x0000000135307824 */ /* 0x000fe200030e0600 */
[----:B------:R-:W-:-:S04]  /*6e760*/  IADD3 R52, P6, R54, R241, RZ ;  /* 0x000000f136347210 */ /* 0x000fc80007fde0ff */
[----:B------:R-:W-:Y:S02]  /*6e770*/  IADD3.X R51, R55, R0, RZ, P6, !PT ;  /* 0x0000000037337210 */ /* 0x000fe400037fe4ff */
[----:B---3--:R-:W-:-:S05]  /*6e780*/  IADD3 R54, P6, R56, R241, RZ ;  /* 0x000000f138367210 */ /* 0x008fca0007fde0ff */
        /* <DEDUP_REMOVED lines=20> */
[----:B------:R-:W-:Y:S01]  /*6e8d0*/  STL [R1+0x299c], R68 ;  /* 0x00299c4401007387 */ /* 0x000fe20000100800 */
[----:B------:R1:W-:Y:S02]  /*6e8e0*/  STL.64 [R1+0x16f8], R222 ;  /* 0x0016f8de01007387 */ /* 0x0003e40000100a00 */
[----:B------:R4:W-:Y:S02]  /*6e8f0*/  STL.64 [R1+0x16f0], R88 ;  /* 0x0016f05801007387 */ /* 0x0009e40000100a00 */
[----:B------:R2:W-:Y:S01]  /*6e900*/  STL.64 [R1+0x16e8], R90 ;  /* 0x0016e85a01007387 */ /* 0x0005e20000100a00 */
[----:B------:R3:W-:Y:S01]  /*6e910*/  STL.64 [R1+0x16e0], R96 ;  /* 0x0016e06001007387 */ /* 0x0007e20000100a00 */
[----:B------:R1:W-:Y:S02]  /*6e920*/  STL.64 [R1+0x16d8], R98 ;  /* 0x0016d86201007387 */ /* 0x0003e40000100a00 */
[----:B------:R1:W-:Y:S02]  /*6e930*/  STL.64 [R1+0x16d0], R228 ;  /* 0x0016d0e401007387 */ /* 0x0003e40000100a00 */
[----:B------:R1:W-:Y:S01]  /*6e940*/  STL.64 [R1+0x16c8], R230 ;  /* 0x0016c8e601007387 */ /* 0x0003e20000100a00 */
[----:B------:R1:W-:Y:S01]  /*6e950*/  STL.64 [R1+0x16c0], R232 ;  /* 0x0016c0e801007387 */ /* 0x0003e20000100a00 */
[----:B------:R-:W-:Y:S02]  /*6e960*/  STL.64 [R1+0x1678], R186 ;  /* 0x001678ba01007387 */ /* 0x000fe40000100a00 */
[----:B------:R-:W-:Y:S02]  /*6e970*/  STL.64 [R1+0x1670], R184 ;  /* 0x001670b801007387 */ /* 0x000fe40000100a00 */
[----:B------:R-:W-:Y:S01]  /*6e980*/  STL.64 [R1+0x1668], R182 ;  /* 0x001668b601007387 */ /* 0x000fe20000100a00 */
[----:B------:R-:W-:Y:S01]  /*6e990*/  STL.64 [R1+0x1660], R180 ;  /* 0x001660b401007387 */ /* 0x000fe20000100a00 */
[----:B------:R-:W-:Y:S02]  /*6e9a0*/  STL.64 [R1+0x1658], R178 ;  /* 0x001658b201007387 */ /* 0x000fe40000100a00 */
[----:B------:R-:W-:Y:S02]  /*6e9b0*/  STL.64 [R1+0x1650], R176 ;  /* 0x001650b001007387 */ /* 0x000fe40000100a00 */
[----:B------:R-:W-:Y:S01]  /*6e9c0*/  STL.64 [R1+0x1648], R174 ;  /* 0x001648ae01007387 */ /* 0x000fe20000100a00 */
[----:B------:R-:W-:Y:S01]  /*6e9d0*/  STL.64 [R1+0x1640], R172 ;  /* 0x001640ac01007387 */ /* 0x000fe20000100a00 */
[----:B------:R-:W-:Y:S01]  /*6e9e0*/  IMAD.MOV.U32 R224, RZ, RZ, R50 ;  /* 0x000000ffffe07224 */ /* 0x000fe200078e0032 */
[----:B------:R-:W-:Y:S01]  /*6e9f0*/  MOV R225, R48 ;  /* 0x0000003000e17202 */ /* 0x000fe20000000f00 */
        /* <DEDUP_REMOVED lines=11> */
[----:B------:R-:W-:Y:S02]  /*6eab0*/  IMAD.MOV.U32 R85, RZ, RZ, R57 ;  /* 0x000000ffff557224 */ /* 0x000fe400078e0039 */
[----:B------:R-:W-:Y:S01]  /*6eac0*/  STL.64 [R1+0x1ca8], R224 ;  /* 0x001ca8e001007387 */ /* 0x000fe20000100a00 */
[----:B------:R-:W-:Y:S01]  /*6ead0*/  MOV R82, R60 ;  /* 0x0000003c00527202 */ /* 0x000fe20000000f00 */
[----:B------:R-:W-:Y:S01]  /*6eae0*/  IMAD.MOV.U32 R83, RZ, RZ, R59 ;  /* 0x000000ffff537224 */ /* 0x000fe200078e003b */
        /* <DEDUP_REMOVED lines=17> */
[----:B------:R-:W-:Y:S01]  /*6ec00*/  STL.64 [R1+0x1ba8], R76 ;  /* 0x001ba84c01007387 */ /* 0x000fe20000100a00 */
[----:B------:R-:W-:Y:S01]  /*6ec10*/  MOV R70, R168 ;  /* 0x000000a800467202 */ /* 0x000fe20000000f00 */
[----:B------:R-:W-:Y:S01]  /*6ec20*/  IMAD.MOV.U32 R71, RZ, RZ, R167 ;  /* 0x000000ffff477224 */ /* 0x000fe200078e00a7 */
[----:B-1----:R1:W5:Y:S01]  /*6ec30*/  LDL.LU.64 R222, [R1+0x3070] ;  /* 0x0030700001de7983 */ /* 0x0023620000300a00 */
[----:B------:R-:W-:Y:S02]  /*6ec40*/  STL.64 [R1+0x1ba0], R74 ;  /* 0x001ba04a01007387 */ /* 0x000fe40000100a00 */
[----:B----4-:R1:W5:Y:S02]  /*6ec50*/  LDL.LU.64 R88, [R1+0x3068] ;  /* 0x0030680001587983 */ /* 0x0103640000300a00 */
[----:B------:R-:W-:Y:S01]  /*6ec60*/  STL.64 [R1+0x1b98], R72 ;  /* 0x001b984801007387 */ /* 0x000fe20000100a00 */
[----:B--2---:R1:W5:Y:S01]  /*6ec70*/  LDL.LU.64 R90, [R1+0x3060] ;  /* 0x00306000015a7983 */ /* 0x0043620000300a00 */
[----:B------:R-:W-:Y:S02]  /*6ec80*/  STL.64 [R1+0x1b90], R70 ;  /* 0x001b904601007387 */ /* 0x000fe40000100a00 */
[----:B---3--:R1:W5:Y:S02]  /*6ec90*/  LDL.LU.64 R96, [R1+0x3058] ;  /* 0x0030580001607983 */ /* 0x0083640000300a00 */
[----:B------:R1:W5:Y:S01]  /*6eca0*/  LDL.LU.64 R98, [R1+0x3050] ;  /* 0x0030500001627983 */ /* 0x0003620000300a00 */
[----:B------:R1:W5:Y:S01]  /*6ecb0*/  LDL.LU.64 R228, [R1+0x3048] ;  /* 0x0030480001e47983 */ /* 0x0003620000300a00 */
[----:B------:R1:W5:Y:S02]  /*6ecc0*/  LDL.LU.64 R230, [R1+0x3040] ;  /* 0x0030400001e67983 */ /* 0x0003640000300a00 */
[----:B------:R1:W5:Y:S02]  /*6ecd0*/  LDL.LU.64 R232, [R1+0x3038] ;  /* 0x0030380001e87983 */ /* 0x0003640000300a00 */
[----:B------:R-:W2:Y:S01]  /*6ece0*/  LDL.LU R50, [R1+0x2988] ;  /* 0x0029880001327983 */ /* 0x000ea20000300800 */
[----:B------:R-:W3:Y:S01]  /*6ecf0*/  LDL.LU R62, [R1+0x298c] ;  /* 0x00298c00013e7983 */ /* 0x000ee20000300800 */
[----:B------:R-:W4:Y:S02]  /*6ed00*/  LDL.LU R55, [R1+0x2984] ;  /* 0x0029840001377983 */ /* 0x000f240000300800 */
[----:B------:R-:W4:Y:S02]  /*6ed10*/  LDL.LU R63, [R1+0x2980] ;  /* 0x00298000013f7983 */ /* 0x000f240000300800 */
[----:B------:R-:W4:Y:S01]  /*6ed20*/  LDL.LU R61, [R1+0x2978] ;  /* 0x00297800013d7983 */ /* 0x000f220000300800 */
[----:B------:R-:W4:Y:S01]  /*6ed30*/  LDL.LU R59, [R1+0x297c] ;  /* 0x00297c00013b7983 */ /* 0x000f220000300800 */
[----:B------:R-:W4:Y:S02]  /*6ed40*/  LDL.LU R54, [R1+0x2974] ;  /* 0x0029740001367983 */ /* 0x000f240000300800 */
[----:B------:R-:W4:Y:S02]  /*6ed50*/  LDL.LU R60, [R1+0x2970] ;  /* 0x00297000013c7983 */ /* 0x000f240000300800 */
[----:B------:R-:W4:Y:S01]  /*6ed60*/  LDL.LU R58, [R1+0x2968] ;  /* 0x00296800013a7983 */ /* 0x000f220000300800 */
[----:B------:R-:W4:Y:S01]  /*6ed70*/  LDL.LU R57, [R1+0x2960] ;  /* 0x0029600001397983 */ /* 0x000f220000300800 */
[----:B------:R-:W4:Y:S02]  /*6ed80*/  LDL.LU R56, [R1+0x296c] ;  /* 0x00296c0001387983 */ /* 0x000f240000300800 */
[----:B------:R-:W4:Y:S02]  /*6ed90*/  LDL.LU R53, [R1+0x2958] ;  /* 0x0029580001357983 */ /* 0x000f240000300800 */
[----:B------:R-:W4:Y:S01]  /*6eda0*/  LDL.LU R52, [R1+0x2964] ;  /* 0x0029640001347983 */ /* 0x000f220000300800 */
[----:B------:R1:W-:Y:S01]  /*6edb0*/  LDGSTS.E [R49+0x1cc00], [R224.64], P3 ;  /* 0x1cc00000e0317fae */ /* 0x0003e20009921844 */
[----:B------:R1:W-:Y:S02]  /*6edc0*/  LDGSTS.E [R49+0x1cd00], [R218.64], P3 ;  /* 0x1cd00000da317fae */ /* 0x0003e40009921844 */
[----:B------:R1:W-:Y:S01]  /*6edd0*/  LDGSTS.E [R49+0x1ce00], [R216.64], P3 ;  /* 0x1ce00000d8317fae */ /* 0x0003e20009921844 */
[----:B------:R-:W-:Y:S01]  /*6ede0*/  LOP3.LUT R211, R243, 0x40, RZ, 0x3c, !PT ;  /* 0x00000040f3d37812 */ /* 0x000fe200078e3cff */
[----:B------:R1:W-:Y:S01]  /*6edf0*/  LDGSTS.E [R49+0x1cf00], [R86.64], P3 ;  /* 0x1cf0000056317fae */ /* 0x0003e20009921844 */
[----:B------:R1:W-:Y:S02]  /*6ee00*/  LDGSTS.E [R49+0x1e800], [R84.64], P5 ;  /* 0x1e80000054317fae */ /* 0x0003e4000a921844 */
[----:B------:R1:W-:Y:S02]  /*6ee10*/  LDGSTS.E [R49+0x1e900], [R82.64], P5 ;  /* 0x1e90000052317fae */ /* 0x0003e4000a921844 */
[----:B------:R1:W-:Y:S01]  /*6ee20*/  LDGSTS.E [R49+0x1ea00], [R80.64], P5 ;  /* 0x1ea0000050317fae */ /* 0x0003e2000a921844 */
[----:B------:R1:W-:Y:S01]  /*6ee30*/  LDGSTS.E [R49+0x1eb00], [R78.64], P5 ;  /* 0x1eb000004e317fae */ /* 0x0003e2000a921844 */
[----:B------:R-:W-:-:S02]  /*6ee40*/  IMAD R48, R242, 0x20000, R211 ;  /* 0x00020000f2307824 */ /* 0x000fc400078e02d3 */
[----:B------:R1:W-:Y:S02]  /*6ee50*/  LDGSTS.E [R49+0x1ec00], [R76.64], P5 ;  /* 0x1ec000004c317fae */ /* 0x0003e4000a921844 */
[----:B------:R1:W-:Y:S01]  /*6ee60*/  LDGSTS.E [R49+0x1ed00], [R74.64], P5 ;  /* 0x1ed000004a317fae */ /* 0x0003e2000a921844 */
[----:B------:R1:W-:Y:S01]  /*6ee70*/  LDGSTS.E [R49+0x1ee00], [R72.64], P5 ;  /* 0x1ee0000048317fae */ /* 0x0003e2000a921844 */
[----:B------:R1:W-:Y:S01]  /*6ee80*/  LDGSTS.E [R49+0x1ef00], [R70.64], P5 ;  /* 0x1ef0000046317fae */ /* 0x0003e2000a921844 */
[----:B--2---:R-:W-:Y:S02]  /*6ee90*/  IADD3.X R50, R50, R0, RZ, P6, !PT ;  /* 0x0000000032327210 */ /* 0x004fe400037fe4ff */
[-C--:B---3--:R-:W-:Y:S02]  /*6eea0*/  IADD3 R62, P1, R62, R241.reuse, RZ ;  /* 0x000000f13e3e7210 */ /* 0x088fe40007f3e0ff */
[----:B----4-:R-:W-:Y:S01]  /*6eeb0*/  IADD3 R55, P2, R55, R241, RZ ;  /* 0x000000f137377210 */ /* 0x010fe20007f5e0ff */
[----:B------:R2:W-:Y:S01]  /*6eec0*/  STL [R1+0x2988], R50 ;  /* 0x0029883201007387 */ /* 0x0005e20000100800 */
[----:B------:R-:W-:-:S02]  /*6eed0*/  IMAD.MOV.U32 R51, RZ, RZ, R50 ;  /* 0x000000ffff337224 */ /* 0x000fc400078e0032 */
[--C-:B------:R-:W-:Y:S02]  /*6eee0*/  IMAD.X R63, R63, 0x1, R0.reuse, P1 ;  /* 0x000000013f3f7824 */ /* 0x100fe400008e0600 */
[----:B------:R-:W-:Y:S01]  /*6eef0*/  IMAD.X R61, R61, 0x1, R0, P2 ;  /* 0x000000013d3d7824 */ /* 0x000fe200010e0600 */
[----:B--2---:R-:W-:Y:S01]  /*6ef00*/  MOV R50, R68 ;  /* 0x0000004400327202 */ /* 0x004fe20000000f00 */
[----:B------:R-:W-:Y:S04]  /*6ef10*/  STL [R1+0x298c], R62 ;  /* 0x00298c3e01007387 */ /* 0x000fe80000100800 */
[----:B------:R2:W-:Y:S01]  /*6ef20*/  LDGSTS.E [R48+0x1000], [R50.64], P4 ;  /* 0x0100000032307fae */ /* 0x0005e2000a121844 */
[----:B------:R-:W-:Y:S02]  /*6ef30*/  STL [R1+0x2980], R63 ;  /* 0x0029803f01007387 */ /* 0x000fe40000100800 */
[----:B------:R3:W-:Y:S02]  /*6ef40*/  STL [R1+0x2984], R55 ;  /* 0x0029843701007387 */ /* 0x0007e40000100800 */
[----:B------:R3:W-:Y:S01]  /*6ef50*/  STL [R1+0x2978], R61 ;  /* 0x0029783d01007387 */ /* 0x0007e20000100800 */
[----:B------:R-:W4:Y:S01]  /*6ef60*/  LDL.LU R65, [R1+0x2950] ;  /* 0x0029500001417983 */ /* 0x000f220000300800 */
[----:B--2---:R-:W-:Y:S01]  /*6ef70*/  MOV R50, R62 ;  /* 0x0000003e00327202 */ /* 0x004fe20000000f00 */
[----:B------:R-:W-:-:S05]  /*6ef80*/  IMAD.MOV.U32 R51, RZ, RZ, R63 ;  /* 0x000000ffff337224 */ /* 0x000fca00078e003f */
[----:B------:R2:W-:Y:S02]  /*6ef90*/  LDGSTS.E [R48+0x1100], [R50.64], P4 ;  /* 0x0110000032307fae */ /* 0x0005e4000a121844 */
[----:B--2---:R-:W-:Y:S02]  /*6efa0*/  IMAD.MOV.U32 R50, RZ, RZ, R55 ;  /* 0x000000ffff327224 */ /* 0x004fe400078e0037 */
[----:B---3--:R-:W2:Y:S01]  /*6efb0*/  LDL.LU R55, [R1+0x295c] ;  /* 0x00295c0001377983 */ /* 0x008ea20000300800 */
[----:B------:R-:W3:Y:S02]  /*6efc0*/  LDL.LU R64, [R1+0x2888] ;  /* 0x0028880001407983 */ /* 0x000ee40000300800 */
[----:B------:R-:W3:Y:S01]  /*6efd0*/  LDL.LU R63, [R1+0x2914] ;  /* 0x00291400013f7983 */ /* 0x000ee20000300800 */
[-C--:B------:R-:W-:Y:S02]  /*6efe0*/  IADD3 R59, P1, R59, R241.reuse, RZ ;  /* 0x000000f13b3b7210 */ /* 0x080fe40007f3e0ff */
[----:B------:R-:W-:-:S02]  /*6eff0*/  IADD3 R54, P2, R54, R241, RZ ;  /* 0x000000f136367210 */ /* 0x000fc40007f5e0ff */
[----:B------:R-:W-:Y:S01]  /*6f000*/  MOV R51, R61 ;  /* 0x0000003d00337202 */ /* 0x000fe20000000f00 */
[--C-:B------:R-:W-:Y:S02]  /*6f010*/  IMAD.X R60, R60, 0x1, R0.reuse, P1 ;  /* 0x000000013c3c7824 */ /* 0x100fe400008e0600 */
[----:B------:R-:W-:Y:S01]  /*6f020*/  IMAD.X R58, R58, 0x1, R0, P2 ;  /* 0x000000013a3a7824 */ /* 0x000fe200010e0600 */
[----:B------:R-:W-:Y:S04]  /*6f030*/  STL [R1+0x297c], R59 ;  /* 0x00297c3b01007387 */ /* 0x000fe80000100800 */
[----:B------:R1:W-:Y:S01]  /*6f040*/  LDGSTS.E [R48+0x1200], [R50.64], P4 ;  /* 0x0120000032307fae */ /* 0x0003e2000a121844 */
[----:B------:R1:W-:Y:S02]  /*6f050*/  STL [R1+0x2970], R60 ;  /* 0x0029703c01007387 */ /* 0x0003e40000100800 */
[----:B------:R1:W-:Y:S02]  /*6f060*/  STL [R1+0x2974], R54 ;  /* 0x0029743601007387 */ /* 0x0003e40000100800 */
[----:B------:R1:W-:Y:S01]  /*6f070*/  STL [R1+0x2968], R58 ;  /* 0x0029683a01007387 */ /* 0x0003e20000100800 */
[----:B------:R-:W4:Y:S01]  /*6f080*/  LDL.LU R62, [R1+0x2880] ;  /* 0x00288000013e7983 */ /* 0x000f220000300800 */
[----:B------:R-:W4:Y:S01]  /*6f090*/  LDL.LU R61, [R1+0x288c] ;  /* 0x00288c00013d7983 */ /* 0x000f220000300800 */
[----:B-1----:R-:W-:Y:S01]  /*6f0a0*/  MOV R50, R59 ;  /* 0x0000003b00327202 */ /* 0x002fe20000000f00 */
[----:B------:R-:W-:-:S02]  /*6f0b0*/  IMAD.MOV.U32 R51, RZ, RZ, R60 ;  /* 0x000000ffff337224 */ /* 0x000fc400078e003c */
[----:B------:R-:W4:Y:S04]  /*6f0c0*/  LDL.LU R60, [R1+0x2878] ;  /* 0x00287800013c7983 */ /* 0x000f280000300800 */
[----:B------:R1:W-:Y:S02]  /*6f0d0*/  LDGSTS.E [R48+0x1300], [R50.64], P4 ;  /* 0x0130000032307fae */ /* 0x0003e4000a121844 */
[----:B-1----:R-:W-:Y:S02]  /*6f0e0*/  IMAD.MOV.U32 R50, RZ, RZ, R54 ;  /* 0x000000ffff327224 */ /* 0x002fe400078e0036 */
[----:B------:R-:W4:Y:S01]  /*6f0f0*/  LDL.LU R54, [R1+0x2884] ;  /* 0x0028840001367983 */ /* 0x000f220000300800 */
[-C--:B------:R-:W-:Y:S02]  /*6f100*/  IADD3 R56, P1, R56, R241.reuse, RZ ;  /* 0x000000f138387210 */ /* 0x080fe40007f3e0ff */
[----:B------:R-:W-:-:S02]  /*6f110*/  IADD3 R52, P2, R52, R241, RZ ;  /* 0x000000f134347210 */ /* 0x000fc40007f5e0ff */
[----:B------:R-:W-:Y:S01]  /*6f120*/  MOV R51, R58 ;  /* 0x0000003a00337202 */ /* 0x000fe20000000f00 */
[--C-:B------:R-:W-:Y:S02]  /*6f130*/  IMAD.X R57, R57, 0x1, R0.reuse, P1 ;  /* 0x0000000139397824 */ /* 0x100fe400008e0600 */
[----:B------:R-:W-:Y:S01]  /*6f140*/  IMAD.X R53, R53, 0x1, R0, P2 ;  /* 0x0000000135357824 */ /* 0x000fe200010e0600 */
[----:B------:R-:W-:Y:S02]  /*6f150*/  STL [R1+0x296c], R56 ;  /* 0x00296c3801007387 */ /* 0x000fe40000100800 */
[----:B------:R1:W-:Y:S02]  /*6f160*/  STL [R1+0x2960], R57 ;  /* 0x0029603901007387 */ /* 0x0003e40000100800 */
[----:B------:R-:W-:Y:S01]  /*6f170*/  STL [R1+0x2964], R52 ;  /* 0x0029643401007387 */ /* 0x000fe20000100800 */
[----:B------:R1:W-:Y:S04]  /*6f180*/  LDGSTS.E [R48+0x1400], [R50.64], P4 ;  /* 0x0140000032307fae */ /* 0x0003e8000a121844 */
[----:B------:R1:W-:Y:S01]  /*6f190*/  STL [R1+0x2958], R53 ;  /* 0x0029583501007387 */ /* 0x0003e20000100800 */
[----:B------:R-:W4:Y:S02]  /*6f1a0*/  LDL.LU R59, [R1+0x2870] ;  /* 0x00287000013b7983 */ /* 0x000f240000300800 */
[----:B------:R-:W4:Y:S02]  /*6f1b0*/  LDL.LU R58, [R1+0x287c] ;  /* 0x00287c00013a7983 */ /* 0x000f240000300800 */
[----:B-1----:R-:W-:Y:S01]  /*6f1c0*/  IMAD.MOV.U32 R51, RZ, RZ, R57 ;  /* 0x000000ffff337224 */ /* 0x002fe200078e0039 */
[----:B------:R-:W-:Y:S01]  /*6f1d0*/  MOV R50, R56 ;  /* 0x0000003800327202 */ /* 0x000fe20000000f00 */
[----:B------:R-:W4:Y:S01]  /*6f1e0*/  LDL.LU R57, [R1+0x2868] ;  /* 0x0028680001397983 */ /* 0x000f220000300800 */
[----:B------:R-:W4:Y:S01]  /*6f1f0*/  LDL.LU R56, [R1+0x2874] ;  /* 0x0028740001387983 */ /* 0x000f220000300800 */
[----:B------:R-:W-:-:S02]  /*6f200*/  ISETP.GT.AND P1, PT, R3, 0x6, PT ;  /* 0x000000060300780c */ /* 0x000fc40003f24270 */
[----:B------:R1:W-:Y:S02]  /*6f210*/  LDGSTS.E [R48+0x1500], [R50.64], P4 ;  /* 0x0150000032307fae */ /* 0x0003e4000a121844 */
[----:B------:R-:W-:-:S04]  /*6f220*/  SEL R49, RZ, 0x4, !P1 ;  /* 0x00000004ff317807 */ /* 0x000fc80004800000 */
[----:B------:R-:W-:Y:S01]  /*6f230*/  SEL R49, R49, RZ, !P0 ;  /* 0x000000ff31317207 */ /* 0x000fe20004000000 */
[----:B-1----:R-:W-:Y:S01]  /*6f240*/  IMAD.MOV.U32 R50, RZ, RZ, R52 ;  /* 0x000000ffff327224 */ /* 0x002fe200078e0034 */
[----:B------:R-:W-:Y:S02]  /*6f250*/  MOV R51, R53 ;  /* 0x0000003500337202 */ /* 0x000fe40000000f00 */
[----:B------:R-:W4:Y:S01]  /*6f260*/  LDL.LU R53, [R1+0x286c] ;  /* 0x00286c0001357983 */ /* 0x000f220000300800 */
[----:B------:R-:W4:Y:S03]  /*6f270*/  LDL.LU R52, [R1+0x2864] ;  /* 0x0028640001347983 */ /* 0x000f260000300800 */
[----:B------:R1:W-:Y:S01]  /*6f280*/  LDGSTS.E [R48+0x1600], [R50.64], P4 ;  /* 0x0160000032307fae */ /* 0x0003e2000a121844 */
[----:B------:R-:W-:Y:S02]  /*6f290*/  ISETP.NE.U32.AND P1, PT, R49, RZ, PT ;  /* 0x000000ff3100720c */ /* 0x000fe40003f25070 */
[----:B--2---:R-:W-:-:S02]  /*6f2a0*/  IADD3 R55, P2, R55, R241, RZ ;  /* 0x000000f137377210 */ /* 0x004fc40007f5e0ff */
[----:B---3--:R-:W-:-:S03]  /*6f2b0*/  IADD3 R63, P3, R63, R241, RZ ;  /* 0x000000f13f3f7210 */ /* 0x008fc60007f7e0ff */
[--C-:B----4-:R-:W-:Y:S01]  /*6f2c0*/  IMAD.X R65, R65, 0x1, R0.reuse, P2 ;  /* 0x0000000141417824 */ /* 0x110fe200010e0600 */
[----:B------:R2:W-:Y:S01]  /*6f2d0*/  STL [R1+0x295c], R55 ;  /* 0x00295c3701007387 */ /* 0x0005e20000100800 */
[----:B------:R-:W-:Y:S01]  /*6f2e0*/  IMAD.X R64, R64, 0x1, R0, P3 ;  /* 0x0000000140407824 */ /* 0x000fe200018e0600 */
[----:B-1----:R-:W-:Y:S02]  /*6f2f0*/  MOV R50, R55 ;  /* 0x0000003700327202 */ /* 0x002fe40000000f00 */
[----:B------:R1:W-:Y:S01]  /*6f300*/  STL [R1+0x2950], R65 ;  /* 0x0029504101007387 */ /* 0x0003e20000100800 */
[----:B------:R-:W-:Y:S03]  /*6f310*/  STL [R1+0x2914], R63 ;  /* 0x0029143f01007387 */ /* 0x000fe60000100800 */
[----:B--2---:R-:W2:Y:S01]  /*6f320*/  LDL.LU R55, [R1+0x2860] ;  /* 0x0028600001377983 */ /* 0x004ea20000300800 */
[----:B------:R-:W-:Y:S02]  /*6f330*/  STL [R1+0x2888], R64 ;  /* 0x0028884001007387 */ /* 0x000fe40000100800 */
[----:B------:R-:W3:Y:S02]  /*6f340*/  LDL.LU R49, [R1+0x2858] ;  /* 0x0028580001317983 */ /* 0x000ee40000300800 */
[----:B------:R-:W-:Y:S01]  /*6f350*/  IMAD.MOV.U32 R51, RZ, RZ, R65 ;  /* 0x000000ffff337224 */ /* 0x000fe200078e0041 */
[----:B------:R-:W-:-:S04]  /*6f360*/  IADD3 R61, P2, R61, R241, RZ ;  /* 0x000000f13d3d7210 */ /* 0x000fc80007f5e0ff */
[----:B------:R4:W-:Y:S01]  /*6f370*/  LDGSTS.E [R48+0x1700], [R50.64], P4 ;  /* 0x0170000032307fae */ /* 0x0009e2000a121844 */
[----:B------:R-:W-:-:S03]  /*6f380*/  IMAD.X R62, R62, 0x1, R0, P2 ;  /* 0x000000013e3e7824 */ /* 0x000fc600010e0600 */
[----:B------:R-:W-:Y:S01]  /*6f390*/  STL [R1+0x288c], R61 ;  /* 0x00288c3d01007387 */ /* 0x000fe20000100800 */
[----:B----4-:R-:W-:Y:S01]  /*6f3a0*/  IMAD.MOV.U32 R50, RZ, RZ, R63 ;  /* 0x000000ffff327224 */ /* 0x010fe200078e003f */
[----:B------:R-:W-:Y:S02]  /*6f3b0*/  MOV R51, R64 ;  /* 0x0000004000337202 */ /* 0x000fe40000000f00 */
[----:B------:R-:W-:-:S03]  /*6f3c0*/  IADD3 R54, P3, R54, R241, RZ ;  /* 0x000000f136367210 */ /* 0x000fc60007f7e0ff */
[----:B------:R4:W-:Y:S04]  /*6f3d0*/  LDGSTS.E [R48+0x3000], [R50.64], P1 ;  /* 0x0300000032307fae */ /* 0x0009e80008921844 */
[----:B------:R-:W-:Y:S01]  /*6f3e0*/  STL [R1+0x2880], R62 ;  /* 0x0028803e01007387 */ /* 0x000fe20000100800 */
[----:B------:R-:W-:-:S03]  /*6f3f0*/  IMAD.X R60, R60, 0x1, R0, P3 ;  /* 0x000000013c3c7824 */ /* 0x000fc600018e0600 */
[----:B------:R1:W-:Y:S01]  /*6f400*/  STL [R1+0x2884], R54 ;  /* 0x0028843601007387 */ /* 0x0003e20000100800 */
[----:B----4-:R-:W-:Y:S01]  /*6f410*/  MOV R50, R61 ;  /* 0x0000003d00327202 */ /* 0x010fe20000000f00 */
[----:B------:R-:W-:Y:S02]  /*6f420*/  IMAD.MOV.U32 R51, RZ, RZ, R62 ;  /* 0x000000ffff337224 */ /* 0x000fe400078e003e */
        /* <DEDUP_REMOVED lines=8> */
[-C--:B------:R-:W-:Y:S02]  /*6f4b0*/  IADD3 R56, P3, R56, R241.reuse, RZ ;  /* 0x000000f138387210 */ /* 0x080fe40007f7e0ff */
[----:B------:R-:W-:Y:S01]  /*6f4c0*/  MOV R51, R60 ;  /* 0x0000003c00337202 */ /* 0x000fe20000000f00 */
[--C-:B------:R-:W-:Y:S02]  /*6f4d0*/  IMAD.X R59, R59, 0x1, R0.reuse, P2 ;  /* 0x000000013b3b7824 */ /* 0x100fe400010e0600 */
[----:B------:R-:W-:Y:S01]  /*6f4e0*/  IMAD.X R57, R57, 0x1, R0, P3 ;  /* 0x0000000139397824 */ /* 0x000fe200018e0600 */
[----:B------:R-:W-:Y:S04]  /*6f4f0*/  STL [R1+0x287c], R58 ;  /* 0x00287c3a01007387 */ /* 0x000fe80000100800 */
[----:B------:R1:W-:Y:S01]  /*6f500*/  LDGSTS.E [R48+0x3200], [R50.64], P1 ;  /* 0x0320000032307fae */ /* 0x0003e20008921844 */
[----:B------:R-:W-:Y:S02]  /*6f510*/  STL [R1+0x2870], R59 ;  /* 0x0028703b01007387 */ /* 0x000fe40000100800 */
[----:B------:R1:W-:Y:S02]  /*6f520*/  STL [R1+0x2874], R56 ;  /* 0x0028743801007387 */ /* 0x0003e40000100800 */
[----:B------:R2:W-:Y:S01]  /*6f530*/  STL [R1+0x2868], R57 ;  /* 0x0028683901007387 */ /* 0x0005e20000100800 */
[----:B------:R-:W3:Y:S01]  /*6f540*/  LDL.LU R62, [R1+0x2780] ;  /* 0x00278000013e7983 */ /* 0x000ee20000300800 */
[----:B------:R-:W3:Y:S02]  /*6f550*/  LDL.LU R61, [R1+0x278c] ;  /* 0x00278c00013d7983 */ /* 0x000ee40000300800 */
[----:B----4-:R-:W4:Y:S01]  /*6f560*/  LDL.LU R60, [R1+0x2778] ;  /* 0x00277800013c7983 */ /* 0x010f220000300800 */
[----:B-1----:R-:W-:Y:S01]  /*6f570*/  MOV R50, R58 ;  /* 0x0000003a00327202 */ /* 0x002fe20000000f00 */
[----:B------:R-:W-:Y:S01]  /*6f580*/  IMAD.MOV.U32 R51, RZ, RZ, R59 ;  /* 0x000000ffff337224 */ /* 0x000fe200078e003b */
[----:B------:R-:W-:-:S02]  /*6f590*/  IADD3 R53, P2, R53, R241, RZ ;  /* 0x000000f135357210 */ /* 0x000fc40007f5e0ff */
[----:B------:R-:W-:Y:S02]  /*6f5a0*/  IADD3 R52, P3, R52, R241, RZ ;  /* 0x000000f134347210 */ /* 0x000fe40007f7e0ff */
[----:B------:R1:W-:Y:S02]  /*6f5b0*/  LDGSTS.E [R48+0x3300], [R50.64], P1 ;  /* 0x0330000032307fae */ /* 0x0003e40008921844 */
[----:B-1----:R-:W-:Y:S02]  /*6f5c0*/  IMAD.MOV.U32 R50, RZ, RZ, R56 ;  /* 0x000000ffff327224 */ /* 0x002fe400078e0038 */
[----:B------:R-:W4:Y:S01]  /*6f5d0*/  LDL.LU R56, [R1+0x2784] ;  /* 0x0027840001387983 */ /* 0x000f220000300800 */
[----:B------:R-:W-:Y:S01]  /*6f5e0*/  MOV R51, R57 ;  /* 0x0000003900337202 */ /* 0x000fe20000000f00 */
[----:B------:R-:W-:Y:S04]  /*6f5f0*/  STL [R1+0x286c], R53 ;  /* 0x00286c3501007387 */ /* 0x000fe80000100800 */
[----:B------:R1:W-:Y:S02]  /*6f600*/  LDGSTS.E [R48+0x3400], [R50.64], P1 ;  /* 0x0340000032307fae */ /* 0x0003e40008921844 */
[----:B-1----:R-:W-:Y:S01]  /*6f610*/  MOV R50, R53 ;  /* 0x0000003500327202 */ /* 0x002fe20000000f00 */
[----:B--2---:R-:W-:-:S02]  /*6f620*/  IMAD.X R55, R55, 0x1, R0, P2 ;  /* 0x0000000137377824 */ /* 0x004fc400010e0600 */
[----:B---3--:R-:W-:-:S03]  /*6f630*/  IMAD.X R49, R49, 0x1, R0, P3 ;  /* 0x0000000131317824 */ /* 0x008fc600018e0600 */
[----:B------:R1:W-:Y:S01]  /*6f640*/  STL [R1+0x2860], R55 ;  /* 0x0028603701007387 */ /* 0x0003e20000100800 */
[----:B------:R-:W-:Y:S03]  /*6f650*/  STL [R1+0x2864], R52 ;  /* 0x0028643401007387 */ /* 0x000fe60000100800 */
[----:B------:R2:W-:Y:S01]  /*6f660*/  STL [R1+0x2858], R49 ;  /* 0x0028583101007387 */ /* 0x0005e20000100800 */
[----:B------:R-:W3:Y:S03]  /*6f670*/  LDL.LU R59, [R1+0x2770] ;  /* 0x00277000013b7983 */ /* 0x000ee60000300800 */
[----:B------:R-:W3:Y:S01]  /*6f680*/  LDL.LU R58, [R1+0x277c] ;  /* 0x00277c00013a7983 */ /* 0x000ee20000300800 */
[----:B------:R-:W-:Y:S02]  /*6f690*/  IMAD.MOV.U32 R51, RZ, RZ, R55 ;  /* 0x000000ffff337224 */ /* 0x000fe400078e0037 */
[----:B------:R-:W3:Y:S01]  /*6f6a0*/  LDL.LU R57, [R1+0x2768] ;  /* 0x0027680001397983 */ /* 0x000ee20000300800 */
[----:B-1----:R-:W3:Y:S01]  /*6f6b0*/  LDL.LU R55, [R1+0x2774] ;  /* 0x0027740001377983 */ /* 0x002ee20000300800 */
[----:B------:R-:W-:-:S03]  /*6f6c0*/  ISETP.GT.AND P2, PT, R3, 0xa, PT ;  /* 0x0000000a0300780c */ /* 0x000fc60003f44270 */
[----:B------:R1:W-:Y:S01]  /*6f6d0*/  LDGSTS.E [R48+0x3500], [R50.64], P1 ;  /* 0x0350000032307fae */ /* 0x0003e20008921844 */
[----:B------:R-:W3:Y:S01]  /*6f6e0*/  LDL.LU R53, [R1+0x276c] ;  /* 0x00276c0001357983 */ /* 0x000ee20000300800 */
[----:B-1----:R-:W-:Y:S01]  /*6f6f0*/  MOV R51, R49 ;  /* 0x0000003100337202 */ /* 0x002fe20000000f00 */
[----:B--2---:R-:W-:Y:S02]  /*6f700*/  SEL R49, RZ, 0x4, !P2 ;  /* 0x00000004ff317807 */ /* 0x004fe40005000000 */
[----:B------:R-:W-:Y:S02]  /*6f710*/  IMAD.MOV.U32 R50, RZ, RZ, R52 ;  /* 0x000000ffff327224 */ /* 0x000fe400078e0034 */
[----:B------:R-:W2:Y:S01]  /*6f720*/  LDL.LU R52, [R1+0x2764] ;  /* 0x0027640001347983 */ /* 0x000ea20000300800 */
[----:B------:R-:W-:-:S03]  /*6f730*/  SEL R49, R49, RZ, !P0 ;  /* 0x000000ff31317207 */ /* 0x000fc60004000000 */
[----:B------:R1:W-:Y:S01]  /*6f740*/  LDGSTS.E [R48+0x3600], [R50.64], P1 ;  /* 0x0360000032307fae */ /* 0x0003e20008921844 */
[----:B------:R-:W-:Y:S02]  /*6f750*/  ISETP.NE.U32.AND P2, PT, R49, RZ, PT ;  /* 0x000000ff3100720c */ /* 0x000fe40003f45070 */
[-C--:B------:R-:W-:Y:S02]  /*6f760*/  IADD3 R54, P3, R54, R241.reuse, RZ ;  /* 0x000000f136367210 */ /* 0x080fe40007f7e0ff */
[----:B------:R-:W-:-:S03]  /*6f770*/  IADD3 R63, P4, R63, R241, RZ ;  /* 0x000000f13f3f7210 */ /* 0x000fc60007f9e0ff */
[--C-:B------:R-:W-:Y:S01]  /*6f780*/  IMAD.X R65, R65, 0x1, R0.reuse, P3 ;  /* 0x0000000141417824 */ /* 0x100fe200018e0600 */
[----:B------:R1:W-:Y:S01]  /*6f790*/  STL [R1+0x285c], R54 ;  /* 0x00285c3601007387 */ /* 0x0003e20000100800 */
[----:B------:R-:W-:Y:S01]  /*6f7a0*/  IMAD.X R64, R64, 0x1, R0, P4 ;  /* 0x0000000140407824 */ /* 0x000fe200020e0600 */
[----:B-1----:R-:W-:Y:S02]  /*6f7b0*/  MOV R50, R54 ;  /* 0x0000003600327202 */ /* 0x002fe40000000f00 */
[----:B------:R1:W-:Y:S01]  /*6f7c0*/  STL [R1+0x2850], R65 ;  /* 0x0028504101007387 */ /* 0x0003e20000100800 */
[----:B------:R-:W-:Y:S03]  /*6f7d0*/  STL [R1+0x2814], R63 ;  /* 0x0028143f01007387 */ /* 0x000fe60000100800 */
[----:B------:R-:W2:Y:S01]  /*6f7e0*/  LDL.LU R54, [R1+0x2760] ;  /* 0x0027600001367983 */ /* 0x000ea20000300800 */
[----:B------:R-:W-:Y:S02]  /*6f7f0*/  STL [R1+0x2788], R64 ;  /* 0x0027884001007387 */ /* 0x000fe40000100800 */
[----:B------:R-:W2:Y:S02]  /*6f800*/  LDL.LU R49, [R1+0x2750] ;  /* 0x0027500001317983 */ /* 0x000ea40000300800 */
[----:B------:R-:W-:-:S05]  /*6f810*/  IMAD.MOV.U32 R51, RZ, RZ, R65 ;  /* 0x000000ffff337224 */ /* 0x000fca00078e0041 */
[----:B------:R1:W-:Y:S01]  /*6f820*/  LDGSTS.E [R48+0x3700], [R50.64], P1 ;  /* 0x0370000032307fae */ /* 0x0003e20008921844 */
[----:B------:R-:W-:-:S05]  /*6f830*/  IADD3 R61, P1, R61, R241, RZ ;  /* 0x000000f13d3d7210 */ /* 0x000fca0007f3e0ff */
[----:B------:R-:W-:Y:S02]  /*6f840*/  IMAD.X R62, R62, 0x1, R0, P1 ;  /* 0x000000013e3e7824 */ /* 0x000fe400008e0600 */
[----:B-1----:R-:W-:Y:S01]  /*6f850*/  IMAD.MOV.U32 R50, RZ, RZ, R63 ;  /* 0x000000ffff327224 */ /* 0x002fe200078e003f */
[----:B------:R-:W-:Y:S02]  /*6f860*/  MOV R51, R64 ;  /* 0x0000004000337202 */ /* 0x000fe40000000f00 */
[----:B----4-:R-:W-:-:S03]  /*6f870*/  IADD3 R56, P3, R56, R241, RZ ;  /* 0x000000f138387210 */ /* 0x010fc60007f7e0ff */
[----:B------:R1:W-:Y:S04]  /*6f880*/  LDGSTS.E [R48+0x5000], [R50.64], P2 ;  /* 0x0500000032307fae */ /* 0x0003e80009121844 */
[----:B------:R-:W-:Y:S01]  /*6f890*/  STL [R1+0x278c], R61 ;  /* 0x00278c3d01007387 */ /* 0x000fe20000100800 */
[----:B------:R-:W-:-:S03]  /*6f8a0*/  IMAD.X R60, R60, 0x1, R0, P3 ;  /* 0x000000013c3c7824 */ /* 0x000fc600018e0600 */
[----:B------:R-:W-:Y:S01]  /*6f8b0*/  STL [R1+0x2780], R62 ;  /* 0x0027803e01007387 */ /* 0x000fe20000100800 */
[----:B------:R4:W-:Y:S01]  /*6f8c0*/  STL [R1+0x2784], R56 ;  /* 0x0027843801007387 */ /* 0x0009e20000100800 */
[----:B-1----:R-:W-:Y:S01]  /*6f8d0*/  MOV R50, R61 ;  /* 0x0000003d00327202 */ /* 0x002fe20000000f00 */
[----:B------:R-:W-:Y:S01]  /*6f8e0*/  IMAD.MOV.U32 R51, RZ, RZ, R62 ;  /* 0x000000ffff337224 */ /* 0x000fe200078e003e */
[----:B------:R1:W-:Y:S01]  /*6f8f0*/  STL [R1+0x2778], R60 ;  /* 0x0027783c01007387 */ /* 0x0003e20000100800 */
[----:B------:R-:W2:Y:S03]  /*6f900*/  LDL.LU R65, [R1+0x2754] ;  /* 0x0027540001417983 */ /* 0x000ea60000300800 */
[----:B------:R1:W-:Y:S02]  /*6f910*/  LDGSTS.E [R48+0x5100], [R50.64], P2 ;  /* 0x0510000032307fae */ /* 0x0003e40009121844 */
[----:B-1----:R-:W-:-:S02]  /*6f920*/  IMAD.MOV.U32 R50, RZ, RZ, R56 ;  /* 0x000000ffff327224 */ /* 0x002fc400078e0038 */
[----:B----4-:R-:W2:Y:S01]  /*6f930*/  LDL.LU R56, [R1+0x2758] ;  /* 0x0027580001387983 */ /* 0x010ea20000300800 */
[----:B------:R-:W2:Y:S02]  /*6f940*/  LDL.LU R64, [R1+0x26d4] ;  /* 0x0026d40001407983 */ /* 0x000ea40000300800 */
[----:B------:R-:W2:Y:S01]  /*6f950*/  LDL.LU R63, [R1+0x26d8] ;  /* 0x0026d800013f7983 */ /* 0x000ea20000300800 */
[----:B------:R-:W-:-:S05]  /*6f960*/  MOV R51, R60 ;  /* 0x0000003c00337202 */ /* 0x000fca0000000f00 */
[----:B------:R1:W-:Y:S01]  /*6f970*/  LDGSTS.E [R48+0x5200], [R50.64], P2 ;  /* 0x0520000032307fae */ /* 0x0003e20009121844 */
[-C--:B---3--:R-:W-:Y:S02]  /*6f980*/  IADD3 R58, P1, R58, R241.reuse, RZ ;  /* 0x000000f13a3a7210 */ /* 0x088fe40007f3e0ff */
[----:B------:R-:W-:-:S03]  /*6f990*/  IADD3 R55, P3, R55, R241, RZ ;  /* 0x000000f137377210 */ /* 0x000fc60007f7e0ff */
[--C-:B------:R-:W-:Y:S01]  /*6f9a0*/  IMAD.X R59, R59, 0x1, R0.reuse, P1 ;  /* 0x000000013b3b7824 */ /* 0x100fe200008e0600 */
[----:B------:R-:W-:Y:S01]  /*6f9b0*/  STL [R1+0x277c], R58 ;  /* 0x00277c3a01007387 */ /* 0x000fe20000100800 */
[----:B------:R-:W-:-:S03]  /*6f9c0*/  IMAD.X R57, R57, 0x1, R0, P3 ;  /* 0x0000000139397824 */ /* 0x000fc600018e0600 */
[----:B------:R-:W-:Y:S01]  /*6f9d0*/  STL [R1+0x2770], R59 ;  /* 0x0027703b01007387 */ /* 0x000fe20000100800 */
[----:B-1----:R-:W-:Y:S01]  /*6f9e0*/  MOV R50, R58 ;  /* 0x0000003a00327202 */ /* 0x002fe20000000f00 */
[----:B------:R-:W-:Y:S02]  /*6f9f0*/  IMAD.MOV.U32 R51, RZ, RZ, R59 ;  /* 0x000000ffff337224 */ /* 0x000fe400078e003b */
[----:B------:R1:W-:Y:S01]  /*6fa00*/  STL [R1+0x2774], R55 ;  /* 0x0027743701007387 */ /* 0x0003e20000100800 */
[----:B------:R3:W-:Y:S01]  /*6fa10*/  STL [R1+0x2768], R57 ;  /* 0x0027683901007387 */ /* 0x0007e20000100800 */
[----:B------:R-:W4:Y:S02]  /*6fa20*/  LDL.LU R62, [R1+0x26dc] ;  /* 0x0026dc00013e7983 */ /* 0x000f240000300800 */
[----:B------:R-:W4:Y:S01]  /*6fa30*/  LDL.LU R61, [R1+0x26e0] ;  /* 0x0026e000013d7983 */ /* 0x000f220000300800 */
[----:B------:R1:W-:Y:S01]  /*6fa40*/  LDGSTS.E [R48+0x5300], [R50.64], P2 ;  /* 0x0530000032307fae */ /* 0x0003e20009121844 */
[----:B------:R-:W4:Y:S02]  /*6fa50*/  LDL.LU R60, [R1+0x26e4] ;  /* 0x0026e400013c7983 */ /* 0x000f240000300800 */
[----:B-1----:R-:W-:-:S02]  /*6fa60*/  IMAD.MOV.U32 R50, RZ, RZ, R55 ;  /* 0x000000ffff327224 */ /* 0x002fc400078e0037 */
[----:B------:R-:W4:Y:S01]  /*6fa70*/  LDL.LU R55, [R1+0x26e8] ;  /* 0x0026e80001377983 */ /* 0x000f220000300800 */
[-C--:B------:R-:W-:Y:S02]  /*6fa80*/  IADD3 R53, P1, R53, R241.reuse, RZ ;  /* 0x000000f135357210 */ /* 0x080fe40007f3e0ff */
[----:B--2---:R-:W-:Y:S02]  /*6fa90*/  IADD3 R52, P3, R52, R241, RZ ;  /* 0x000000f134347210 */ /* 0x004fe40007f7e0ff */
[----:B------:R-:W-:Y:S01]  /*6faa0*/  MOV R51, R57 ;  /* 0x0000003900337202 */ /* 0x000fe20000000f00 */
[----:B------:R-:W-:Y:S04]  /*6fab0*/  STL [R1+0x276c], R53 ;  /* 0x00276c3501007387 */ /* 0x000fe80000100800 */
[----:B------:R1:W-:Y:S01]  /*6fac0*/  LDGSTS.E [R48+0x5400], [R50.64], P2 ;  /* 0x0540000032307fae */ /* 0x0003e20009121844 */
[----:B------:R-:W-:-:S02]  /*6fad0*/  IMAD.X R54, R54, 0x1, R0, P1 ;  /* 0x0000000136367824 */ /* 0x000fc400008e0600 */
[----:B------:R-:W-:-:S03]  /*6fae0*/  IMAD.X R49, R49, 0x1, R0, P3 ;  /* 0x0000000131317824 */ /* 0x000fc600018e0600 */
[----:B------:R2:W-:Y:S01]  /*6faf0*/  STL [R1+0x2760], R54 ;  /* 0x0027603601007387 */ /* 0x0005e20000100800 */
[----:B------:R-:W-:Y:S02]  /*6fb00*/  STL [R1+0x2764], R52 ;  /* 0x0027643401007387 */ /* 0x000fe40000100800 */
[----:B------:R2:W-:Y:S02]  /*6fb10*/  STL [R1+0x2750], R49 ;  /* 0x0027503101007387 */ /* 0x0005e40000100800 */
[----:B------:R-:W4:Y:S01]  /*6fb20*/  LDL.LU R59, [R1+0x26ec] ;  /* 0x0026ec00013b7983 */ /* 0x000f220000300800 */
[----:B------:R-:W4:Y:S01]  /*6fb30*/  LDL.LU R58, [R1+0x26f0] ;  /* 0x0026f000013a7983 */ /* 0x000f220000300800 */
[----:B-1----:R-:W-:Y:S02]  /*6fb40*/  IMAD.MOV.U32 R51, RZ, RZ, R54 ;  /* 0x000000ffff337224 */ /* 0x002fe400078e0036 */
[----:B---3--:R-:W2:Y:S02]  /*6fb50*/  LDL.LU R57, [R1+0x26f4] ;  /* 0x0026f40001397983 */ /* 0x008ea40000300800 */
[----:B--2---:R-:W2:Y:S01]  /*6fb60*/  LDL.LU R54, [R1+0x26f8] ;  /* 0x0026f80001367983 */ /* 0x004ea20000300800 */
[----:B------:R-:W-:-:S02]  /*6fb70*/  MOV R50, R53 ;  /* 0x0000003500327202 */ /* 0x000fc40000000f00 */
[----:B------:R-:W-:Y:S01]  /*6fb80*/  ISETP.GT.AND P1, PT, R3, 0xe, PT ;  /* 0x0000000e0300780c */ /* 0x000fe20003f24270 */
[----:B------:R-:W2:Y:S02]  /*6fb90*/  LDL.LU R53, [R1+0x2700] ;  /* 0x0027000001357983 */ /* 0x000ea40000300800 */
[----:B------:R1:W-:Y:S02]  /*6fba0*/  LDGSTS.E [R48+0x5500], [R50.64], P2 ;  /* 0x0550000032307fae */ /* 0x0003e40009121844 */
[----:B-1----:R-:W-:Y:S01]  /*6fbb0*/  MOV R51, R49 ;  /* 0x0000003100337202 */ /* 0x002fe20000000f00 */
[----:B------:R-:W-:Y:S02]  /*6fbc0*/  SEL R49, RZ, 0x4, !P1 ;  /* 0x00000004ff317807 */ /* 0x000fe40004800000 */
        /* <DEDUP_REMOVED lines=10> */
[----:B-1----:R-:W-:Y:S01]  /*6fc70*/  MOV R50, R56 ;  /* 0x0000003800327202 */ /* 0x002fe20000000f00 */
[----:B------:R-:W-:Y:S01]  /*6fc80*/  IMAD.MOV.U32 R51, RZ, RZ, R65 ;  /* 0x000000ffff337224 */ /* 0x000fe200078e0041 */
[----:B------:R1:W-:Y:S01]  /*6fc90*/  STL [R1+0x2754], R65 ;  /* 0x0027544101007387 */ /* 0x0003e20000100800 */
[----:B------:R-:W-:Y:S03]  /*6fca0*/  STL [R1+0x26d8], R63 ;  /* 0x0026d83f01007387 */ /* 0x000fe60000100800 */
[----:B------:R1:W-:Y:S04]  /*6fcb0*/  LDGSTS.E [R48+0x5700], [R50.64], P2 ;  /* 0x0570000032307fae */ /* 0x0003e80009121844 */
[----:B------:R-:W2:Y:S01]  /*6fcc0*/  LDL.LU R56, [R1+0x26fc] ;  /* 0x0026fc0001387983 */ /* 0x000ea20000300800 */
[----:B------:R-:W-:Y:S02]  /*6fcd0*/  STL [R1+0x26d4], R64 ;  /* 0x0026d44001007387 */ /* 0x000fe40000100800 */
[----:B------:R-:W2:Y:S02]  /*6fce0*/  LDL.LU R49, [R1+0x2704] ;  /* 0x0027040001317983 */ /* 0x000ea40000300800 */
[----:B-1----:R-:W-:Y:S01]  /*6fcf0*/  IMAD.MOV.U32 R50, RZ, RZ, R63 ;  /* 0x000000ffff327224 */ /* 0x002fe200078e003f */
[----:B------:R-:W-:-:S05]  /*6fd00*/  MOV R51, R64 ;  /* 0x0000004000337202 */ /* 0x000fca0000000f00 */
[----:B------:R1:W-:Y:S01]  /*6fd10*/  LDGSTS.E [R48+0x7000], [R50.64], P1 ;  /* 0x0700000032307fae */ /* 0x0003e20008921844 */
[----:B----4-:R-:W-:-:S05]  /*6fd20*/  IADD3 R61, P2, R61, R241, RZ ;  /* 0x000000f13d3d7210 */ /* 0x010fca0007f5e0ff */
[----:B------:R-:W-:Y:S01]  /*6fd30*/  IMAD.X R62, R62, 0x1, R0, P2 ;  /* 0x000000013e3e7824 */ /* 0x000fe200010e0600 */
[----:B-1----:R-:W-:Y:S01]  /*6fd40*/  MOV R50, R61 ;  /* 0x0000003d00327202 */ /* 0x002fe20000000f00 */
[----:B------:R-:W-:Y:S02]  /*6fd50*/  STL [R1+0x26e0], R61 ;  /* 0x0026e03d01007387 */ /* 0x000fe40000100800 */
[----:B------:R-:W-:Y:S01]  /*6fd60*/  IMAD.MOV.U32 R51, RZ, RZ, R62 ;  /* 0x000000ffff337224 */ /* 0x000fe200078e003e */
        /* <DEDUP_REMOVED lines=8> */
[----:B----4-:R-:W4:Y:S01]  /*6fdf0*/  LDL.LU R55, [R1+0x2710] ;  /* 0x0027100001377983 */ /* 0x010f220000300800 */
[----:B------:R-:W3:Y:S02]  /*6fe00*/  LDL.LU R64, [R1+0x25d4] ;  /* 0x0025d40001407983 */ /* 0x000ee40000300800 */
[----:B------:R-:W3:Y:S01]  /*6fe10*/  LDL.LU R63, [R1+0x25d8] ;  /* 0x0025d800013f7983 */ /* 0x000ee20000300800 */
[----:B------:R-:W-:-:S05]  /*6fe20*/  MOV R51, R60 ;  /* 0x0000003c00337202 */ /* 0x000fca0000000f00 */
[----:B------:R1:W-:Y:S01]  /*6fe30*/  LDGSTS.E [R48+0x7200], [R50.64], P1 ;  /* 0x0720000032307fae */ /* 0x0003e20008921844 */
[-C--:B------:R-:W-:Y:S02]  /*6fe40*/  IADD3 R58, P2, R58, R241.reuse, RZ ;  /* 0x000000f13a3a7210 */ /* 0x080fe40007f5e0ff */
[----:B--2---:R-:W-:-:S03]  /*6fe50*/  IADD3 R54, P3, R54, R241, RZ ;  /* 0x000000f136367210 */ /* 0x004fc60007f7e0ff */
        /* <DEDUP_REMOVED lines=15> */
[----:B------:R-:W-:Y:S02]  /*6ff50*/  IADD3 R52, P3, R52, R241, RZ ;  /* 0x000000f134347210 */ /* 0x000fe40007f7e0ff */
        /* <DEDUP_REMOVED lines=8> */
[----:B------:R-:W3:Y:S01]  /*6ffe0*/  LDL.LU R59, [R1+0x25ec] ;  /* 0x0025ec00013b7983 */ /* 0x000ee20000300800 */
[----:B------:R-:W3:Y:S01]  /*6fff0*/  LDL.LU R58, [R1+0x25f0] ;  /* 0x0025f000013a7983 */ /* 0x000ee20000300800 */
[----:B-1----:R-:W-:Y:S02]  /*70000*/  IMAD.MOV.U32 R51, RZ, RZ, R56 ;  /* 0x000000ffff337224 */ /* 0x002fe400078e0038 */
[----:B--2---:R-:W2:Y:S01]  /*70010*/  LDL.LU R57, [R1+0x25f4] ;  /* 0x0025f40001397983 */ /* 0x004ea20000300800 */
[----:B------:R-:W2:Y:S01]  /*70020*/  LDL.LU R56, [R1+0x25f8] ;  /* 0x0025f80001387983 */ /* 0x000ea20000300800 */
        /* <DEDUP_REMOVED lines=11> */
[-C--:B----4-:R-:W-:Y:S02]  /*700e0*/  IADD3 R55, P3, R55, R241.reuse, RZ ;  /* 0x000000f137377210 */ /* 0x090fe40007f7e0ff */
[----:B---3--:R-:W-:-:S03]  /*700f0*/  IADD3 R63, P4, R63, R241, RZ ;  /* 0x000000f13f3f7210 */ /* 0x008fc60007f9e0ff */
[--C-:B------:R-:W-:Y:S01]  /*70100*/  IMAD.X R65, R65, 0x1, R0.reuse, P3 ;  /* 0x0000000141417824 */ /* 0x100fe200018e0600 */
[----:B------:R3:W-:Y:S01]  /*70110*/  STL [R1+0x2710], R55 ;  /* 0x0027103701007387 */ /* 0x0007e20000100800 */
[----:B------:R-:W-:Y:S01]  /*70120*/  IMAD.X R64, R64, 0x1, R0, P4 ;  /* 0x0000000140407824 */ /* 0x000fe200020e0600 */
[----:B-1----:R-:W-:Y:S02]  /*70130*/  MOV R50, R55 ;  /* 0x0000003700327202 */ /* 0x002fe40000000f00 */
[----:B------:R1:W-:Y:S01]  /*70140*/  STL [R1+0x270c], R65 ;  /* 0x00270c4101007387 */ /* 0x0003e20000100800 */
[----:B------:R-:W-:Y:S03]  /*70150*/  STL [R1+0x25d8], R63 ;  /* 0x0025d83f01007387 */ /* 0x000fe60000100800 */
[----:B---3--:R-:W3:Y:S01]  /*70160*/  LDL.LU R55, [R1+0x25fc] ;  /* 0x0025fc0001377983 */ /* 0x008ee20000300800 */
[----:B------:R-:W-:Y:S02]  /*70170*/  STL [R1+0x25d4], R64 ;  /* 0x0025d44001007387 */ /* 0x000fe40000100800 */
[----:B------:R-:W4:Y:S02]  /*70180*/  LDL.LU R49, [R1+0x2604] ;  /* 0x0026040001317983 */ /* 0x000f240000300800 */
[----:B------:R-:W-:-:S05]  /*70190*/  IMAD.MOV.U32 R51, RZ, RZ, R65 ;  /* 0x000000ffff337224 */ /* 0x000fca00078e0041 */
[----:B------:R1:W-:Y:S02]  /*701a0*/  LDGSTS.E [R48+0x7700], [R50.64], P1 ;  /* 0x0770000032307fae */ /* 0x0003e40008921844 */
[----:B-1----:R-:W-:Y:S01]  /*701b0*/  IMAD.MOV.U32 R50, RZ, RZ, R63 ;  /* 0x000000ffff327224 */ /* 0x002fe200078e003f */
[----:B------:R-:W-:-:S05]  /*701c0*/  MOV R51, R64 ;  /* 0x0000004000337202 */ /* 0x000fca0000000f00 */
[----:B------:R1:W-:Y:S01]  /*701d0*/  LDGSTS.E [R48+0x9000], [R50.64], P2 ;  /* 0x0900000032307fae */ /* 0x0003e20009121844 */
[----:B------:R-:W-:-:S05]  /*701e0*/  IADD3 R61, P1, R61, R241, RZ ;  /* 0x000000f13d3d7210 */ /* 0x000fca0007f3e0ff */
[----:B------:R-:W-:Y:S01]  /*701f0*/  IMAD.X R62, R62, 0x1, R0, P1 ;  /* 0x000000013e3e7824 */ /* 0x000fe200008e0600 */
[----:B------:R-:W-:Y:S01]  /*70200*/  STL [R1+0x25e0], R61 ;  /* 0x0025e03d01007387 */ /* 0x000fe20000100800 */
[----:B------:R-:W-:Y:S02]  /*70210*/  IADD3 R54, P3, R54, R241, RZ ;  /* 0x000000f136367210 */ /* 0x000fe40007f7e0ff */
[----:B-1----:R-:W-:Y:S01]  /*70220*/  MOV R50, R61 ;  /* 0x0000003d00327202 */ /* 0x002fe20000000f00 */
[----:B------:R-:W-:Y:S02]  /*70230*/  IMAD.MOV.U32 R51, RZ, RZ, R62 ;  /* 0x000000ffff337224 */ /* 0x000fe400078e003e */
[----:B------:R-:W-:Y:S01]  /*70240*/  IMAD.X R60, R60, 0x1, R0, P3 ;  /* 0x000000013c3c7824 */ /* 0x000fe200018e0600 */
[----:B------:R-:W-:Y:S01]  /*70250*/  STL [R1+0x25dc], R62 ;  /* 0x0025dc3e01007387 */ /* 0x000fe20000100800 */
[----:B------:R1:W-:Y:S03]  /*70260*/  STL [R1+0x25e8], R54 ;  /* 0x0025e83601007387 */ /* 0x0003e60000100800 */
[----:B------:R1:W-:Y:S04]  /*70270*/  LDGSTS.E [R48+0x9100], [R50.64], P2 ;  /* 0x0910000032307fae */ /* 0x0003e80009121844 */
[----:B------:R1:W-:Y:S01]  /*70280*/  STL [R1+0x25e4], R60 ;  /* 0x0025e43c01007387 */ /* 0x0003e20000100800 */
[----:B------:R-:W4:Y:S02]  /*70290*/  LDL.LU R65, [R1+0x260c] ;  /* 0x00260c0001417983 */ /* 0x000f240000300800 */
[----:B-1----:R-:W-:-:S02]  /*702a0*/  IMAD.MOV.U32 R50, RZ, RZ, R54 ;  /* 0x000000ffff327224 */ /* 0x002fc400078e0036 */
[----:B------:R-:W4:Y:S01]  /*702b0*/  LDL.LU R54, [R1+0x2610] ;  /* 0x0026100001367983 */ /* 0x000f220000300800 */
[----:B------:R-:W4:Y:S02]  /*702c0*/  LDL.LU R64, [R1+0x1e88] ;  /* 0x001e880001407983 */ /* 0x000f240000300800 */
[----:B------:R-:W4:Y:S01]  /*702d0*/  LDL.LU R63, [R1+0x1e8c] ;  /* 0x001e8c00013f7983 */ /* 0x000f220000300800 */
        /* <DEDUP_REMOVED lines=15> */
[----:B------:R-:W4:Y:S01]  /*703d0*/  LDL.LU R60, [R1+0x1e98] ;  /* 0x001e9800013c7983 */ /* 0x000f220000300800 */
[----:B------:R-:W-:-:S02]  /*703e0*/  IADD3 R53, P1, R53, R241, RZ ;  /* 0x000000f135357210 */ /* 0x000fc40007f3e0ff */
[----:B------:R-:W-:Y:S01]  /*703f0*/  IADD3 R52, P3, R52, R241, RZ ;  /* 0x000000f134347210 */ /* 0x000fe20007f7e0ff */
[----:B-1----:R-:W-:Y:S02]  /*70400*/  IMAD.MOV.U32 R50, RZ, RZ, R56 ;  /* 0x000000ffff327224 */ /* 0x002fe400078e0038 */
[----:B------:R-:W4:Y:S01]  /*70410*/  LDL.LU R56, [R1+0x1e9c] ;  /* 0x001e9c0001387983 */ /* 0x000f220000300800 */
[----:B------:R-:W-:Y:S01]  /*70420*/  MOV R51, R57 ;  /* 0x0000003900337202 */ /* 0x000fe20000000f00 */
[----:B------:R-:W-:Y:S04]  /*70430*/  STL [R1+0x2600], R53 ;  /* 0x0026003501007387 */ /* 0x000fe80000100800 */
[----:B------:R1:W-:Y:S02]  /*70440*/  LDGSTS.E [R48+0x9400], [R50.64], P2 ;  /* 0x0940000032307fae */ /* 0x0003e40009121844 */
[----:B-1----:R-:W-:Y:S01]  /*70450*/  MOV R50, R53 ;  /* 0x0000003500327202 */ /* 0x002fe20000000f00 */
[----:B---3--:R-:W-:-:S02]  /*70460*/  IMAD.X R55, R55, 0x1, R0, P1 ;  /* 0x0000000137377824 */ /* 0x008fc400008e0600 */
[----:B----4-:R-:W-:-:S03]  /*70470*/  IMAD.X R49, R49, 0x1, R0, P3 ;  /* 0x0000000131317824 */ /* 0x010fc600018e0600 */
[----:B------:R1:W-:Y:S01]  /*70480*/  STL [R1+0x25fc], R55 ;  /* 0x0025fc3701007387 */ /* 0x0003e20000100800 */
[----:B------:R-:W-:Y:S03]  /*70490*/  STL [R1+0x2608], R52 ;  /* 0x0026083401007387 */ /* 0x000fe60000100800 */
[----:B------:R3:W-:Y:S01]  /*704a0*/  STL [R1+0x2604], R49 ;  /* 0x0026043101007387 */ /* 0x0007e20000100800 */
[----:B------:R-:W4:Y:S03]  /*704b0*/  LDL.LU R59, [R1+0x1ea0] ;  /* 0x001ea000013b7983 */ /* 0x000f260000300800 */
[----:B------:R-:W4:Y:S01]  /*704c0*/  LDL.LU R58, [R1+0x1ea4] ;  /* 0x001ea400013a7983 */ /* 0x000f220000300800 */
[----:B------:R-:W-:Y:S02]  /*704d0*/  IMAD.MOV.U32 R51, RZ, RZ, R55 ;  /* 0x000000ffff337224 */ /* 0x000fe400078e0037 */
[----:B--2---:R-:W2:Y:S01]  /*704e0*/  LDL.LU R57, [R1+0x1ea8] ;  /* 0x001ea80001397983 */ /* 0x004ea20000300800 */
[----:B-1----:R-:W2:Y:S01]  /*704f0*/  LDL.LU R55, [R1+0x1eac] ;  /* 0x001eac0001377983 */ /* 0x002ea20000300800 */
[----:B------:R-:W-:-:S03]  /*70500*/  ISETP.GT.AND P1, PT, R3, 0x16, PT ;  /* 0x000000160300780c */ /* 0x000fc60003f24270 */
[----:B------:R1:W-:Y:S01]  /*70510*/  LDGSTS.E [R48+0x9500], [R50.64], P2 ;  /* 0x0950000032307fae */ /* 0x0003e20009121844 */
[----:B------:R-:W2:Y:S01]  /*70520*/  LDL.LU R53, [R1+0x1eb4] ;  /* 0x001eb40001357983 */ /* 0x000ea20000300800 */
[----:B-1----:R-:W-:Y:S01]  /*70530*/  MOV R51, R49 ;  /* 0x0000003100337202 */ /* 0x002fe20000000f00 */
[----:B---3--:R-:W-:Y:S02]  /*70540*/  SEL R49, RZ, 0x4, !P1 ;  /* 0x00000004ff317807 */ /* 0x008fe40004800000 */
[----:B------:R-:W-:Y:S02]  /*70550*/  IMAD.MOV.U32 R50, RZ, RZ, R52 ;  /* 0x000000ffff327224 */ /* 0x000fe400078e0034 */
[----:B------:R-:W3:Y:S01]  /*70560*/  LDL.LU R52, [R1+0x1ebc] ;  /* 0x001ebc0001347983 */ /* 0x000ee20000300800 */
        /* <DEDUP_REMOVED lines=11> */
[----:B------:R-:W3:Y:S01]  /*70620*/  LDL.LU R54, [R1+0x1eb0] ;  /* 0x001eb00001367983 */ /* 0x000ee20000300800 */
[----:B------:R-:W-:Y:S02]  /*70630*/  STL [R1+0x1e88], R64 ;  /* 0x001e884001007387 */ /* 0x000fe40000100800 */
[----:B------:R-:W3:Y:S02]  /*70640*/  LDL.LU R49, [R1+0x1eb8] ;  /* 0x001eb80001317983 */ /* 0x000ee40000300800 */
[----:B------:R-:W-:-:S05]  /*70650*/  IMAD.MOV.U32 R51, RZ, RZ, R65 ;  /* 0x000000ffff337224 */ /* 0x000fca00078e0041 */
[----:B------:R1:W-:Y:S01]  /*70660*/  LDGSTS.E [R48+0x9700], [R50.64], P2 ;  /* 0x0970000032307fae */ /* 0x0003e20009121844 */
[----:B------:R-:W-:Y:S01]  /*70670*/  IADD3 R61, P2, R61, R241, RZ ;  /* 0x000000f13d3d7210 */ /* 0x000fe20007f5e0ff */
[----:B-1----:R-:W-:Y:S01]  /*70680*/  IMAD.MOV.U32 R50, RZ, RZ, R63 ;  /* 0x000000ffff327224 */ /* 0x002fe200078e003f */
[----:B------:R-:W-:-:S03]  /*70690*/  MOV R51, R64 ;  /* 0x0000004000337202 */ /* 0x000fc60000000f00 */
[----:B------:R-:W-:Y:S02]  /*706a0*/  IMAD.X R62, R62, 0x1, R0, P2 ;  /* 0x000000013e3e7824 */ /* 0x000fe400010e0600 */
[----:B------:R1:W-:Y:S04]  /*706b0*/  LDGSTS.E [R48+0xb000], [R50.64], P1 ;  /* 0x0b00000032307fae */ /* 0x0003e80008921844 */
[----:B------:R-:W-:Y:S01]  /*706c0*/  STL [R1+0x1e94], R61 ;  /* 0x001e943d01007387 */ /* 0x000fe20000100800 */
[----:B------:R-:W-:-:S03]  /*706d0*/  IADD3 R56, P3, R56, R241, RZ ;  /* 0x000000f138387210 */ /* 0x000fc60007f7e0ff */
[----:B------:R-:W-:Y:S01]  /*706e0*/  STL [R1+0x1e90], R62 ;  /* 0x001e903e01007387 */ /* 0x000fe20000100800 */
[----:B-1----:R-:W-:Y:S01]  /*706f0*/  MOV R50, R61 ;  /* 0x0000003d00327202 */ /* 0x002fe20000000f00 */
[----:B------:R-:W-:Y:S02]  /*70700*/  IMAD.X R60, R60, 0x1, R0, P3 ;  /* 0x000000013c3c7824 */ /* 0x000fe400018e0600 */
[----:B------:R-:W-:Y:S01]  /*70710*/  IMAD.MOV.U32 R51, RZ, RZ, R62 ;  /* 0x000000ffff337224 */ /* 0x000fe200078e003e */
[----:B------:R1:W-:Y:S02]  /*70720*/  STL [R1+0x1e9c], R56 ;  /* 0x001e9c3801007387 */ /* 0x0003e40000100800 */
[----:B------:R1:W-:Y:S02]  /*70730*/  STL [R1+0x1e98], R60 ;  /* 0x001e983c01007387 */ /* 0x0003e40000100800 */
[----:B------:R-:W3:Y:S01]  /*70740*/  LDL.LU R65, [R1+0x1ec0] ;  /* 0x001ec00001417983 */ /* 0x000ee20000300800 */
[----:B------:R1:W-:Y:S02]  /*70750*/  LDGSTS.E [R48+0xb100], [R50.64], P1 ;  /* 0x0b10000032307fae */ /* 0x0003e40008921844 */
[----:B-1----:R-:W-:-:S02]  /*70760*/  IMAD.MOV.U32 R50, RZ, RZ, R56 ;  /* 0x000000ffff327224 */ /* 0x002fc400078e0038 */
[----:B------:R-:W3:Y:S01]  /*70770*/  LDL.LU R56, [R1+0x1ec4] ;  /* 0x001ec40001387983 */ /* 0x000ee20000300800 */
[----:B------:R-:W3:Y:S02]  /*70780*/  LDL.LU R64, [R1+0x1f88] ;  /* 0x001f880001407983 */ /* 0x000ee40000300800 */
[----:B------:R-:W3:Y:S01]  /*70790*/  LDL.LU R63, [R1+0x1f8c] ;  /* 0x001f8c00013f7983 */ /* 0x000ee20000300800 */
[----:B------:R-:W-:-:S05]  /*707a0*/  MOV R51, R60 ;  /* 0x0000003c00337202 */ /* 0x000fca0000000f00 */
[----:B------:R1:W-:Y:S01]  /*707b0*/  LDGSTS.E [R48+0xb200], [R50.64], P1 ;  /* 0x0b20000032307fae */ /* 0x0003e20008921844 */
[-C--:B----4-:R-:W-:Y:S02]  /*707c0*/  IADD3 R58, P2, R58, R241.reuse, RZ ;  /* 0x000000f13a3a7210 */ /* 0x090fe40007f5e0ff */
        /* <DEDUP_REMOVED lines=16> */
[----:B---3--:R-:W-:Y:S02]  /*708d0*/  IADD3 R52, P3, R52, R241, RZ ;  /* 0x000000f134347210 */ /* 0x008fe40007f7e0ff */
        /* <DEDUP_REMOVED lines=11> */
[----:B--2---:R-:W3:Y:S02]  /*70990*/  LDL.LU R57, [R1+0x1fa8] ;  /* 0x001fa80001397983 */ /* 0x004ee40000300800 */
[----:B---3--:R-:W3:Y:S01]  /*709a0*/  LDL.LU R54, [R1+0x1fac] ;  /* 0x001fac0001367983 */ /* 0x008ee20000300800 */
[----:B------:R-:W-:-:S02]  /*709b0*/  MOV R50, R53 ;  /* 0x0000003500327202 */ /* 0x000fc40000000f00 */
[----:B------:R-:W-:Y:S01]  /*709c0*/  ISETP.GT.AND P2, PT, R3, 0x1a, PT ;  /* 0x0000001a0300780c */ /* 0x000fe20003f44270 */
[----:B------:R-:W3:Y:S02]  /*709d0*/  LDL.LU R53, [R1+0x1fb4] ;  /* 0x001fb40001357983 */ /* 0x000ee40000300800 */
[----:B------:R1:W-:Y:S02]  /*709e0*/  LDGSTS.E [R48+0xb500], [R50.64], P1 ;  /* 0x0b50000032307fae */ /* 0x0003e40008921844 */
[----:B-1----:R-:W-:Y:S01]  /*709f0*/  MOV R51, R49 ;  /* 0x0000003100337202 */ /* 0x002fe20000000f00 */
[----:B------:R-:W-:Y:S02]  /*70a00*/  SEL R49, RZ, 0x4, !P2 ;  /* 0x00000004ff317807 */ /* 0x000fe40005000000 */
        /* <DEDUP_REMOVED lines=15> */
[----:B------:R-:W3:Y:S01]  /*70b00*/  LDL.LU R56, [R1+0x1fb0] ;  /* 0x001fb00001387983 */ /* 0x000ee20000300800 */
[----:B------:R-:W-:Y:S02]  /*70b10*/  STL [R1+0x1f88], R64 ;  /* 0x001f884001007387 */ /* 0x000fe40000100800 */
[----:B------:R-:W3:Y:S02]  /*70b20*/  LDL.LU R49, [R1+0x1fb8] ;  /* 0x001fb80001317983 */ /* 0x000ee40000300800 */
        /* <DEDUP_REMOVED lines=16> */
[----:B----4-:R-:W4:Y:S01]  /*70c30*/  LDL.LU R55, [R1+0x1fc4] ;  /* 0x001fc40001377983 */ /* 0x010f220000300800 */
[----:B------:R-:W2:Y:S02]  /*70c40*/  LDL.LU R64, [R1+0x2088] ;  /* 0x0020880001407983 */ /* 0x000ea40000300800 */
[----:B------:R-:W2:Y:S01]  /*70c50*/  LDL.LU R63, [R1+0x208c] ;  /* 0x00208c00013f7983 */ /* 0x000ea20000300800 */
[----:B------:R-:W-:-:S05]  /*70c60*/  MOV R51, R60 ;  /* 0x0000003c00337202 */ /* 0x000fca0000000f00 */
[----:B------:R1:W-:Y:S01]  /*70c70*/  LDGSTS.E [R48+0xd200], [R50.64], P2 ;  /* 0x0d20000032307fae */ /* 0x0003e20009121844 */
[-C--:B------:R-:W-:Y:S02]  /*70c80*/  IADD3 R58, P1, R58, R241.reuse, RZ ;  /* 0x000000f13a3a7210 */ /* 0x080fe40007f3e0ff */
[----:B---3--:R-:W-:-:S03]  /*70c90*/  IADD3 R54, P3, R54, R241, RZ ;  /* 0x000000f136367210 */ /* 0x008fc60007f7e0ff */
        /* <DEDUP_REMOVED lines=8> */
[----:B------:R-:W2:Y:S02]  /*70d20*/  LDL.LU R62, [R1+0x2090] ;  /* 0x00209000013e7983 */ /* 0x000ea40000300800 */
[----:B------:R-:W2:Y:S01]  /*70d30*/  LDL.LU R61, [R1+0x2094] ;  /* 0x00209400013d7983 */ /* 0x000ea20000300800 */
[----:B------:R1:W-:Y:S01]  /*70d40*/  LDGSTS.E [R48+0xd300], [R50.64], P2 ;  /* 0x0d30000032307fae */ /* 0x0003e20009121844 */
[----:B------:R-:W2:Y:S02]  /*70d50*/  LDL.LU R60, [R1+0x2098] ;  /* 0x00209800013c7983 */ /* 0x000ea40000300800 */
[----:B-1----:R-:W-:-:S02]  /*70d60*/  IMAD.MOV.U32 R50, RZ, RZ, R54 ;  /* 0x000000ffff327224 */ /* 0x002fc400078e0036 */
[----:B------:R-:W2:Y:S01]  /*70d70*/  LDL.LU R54, [R1+0x209c] ;  /* 0x00209c0001367983 */ /* 0x000ea20000300800 */
[-C--:B------:R-:W-:Y:S02]  /*70d80*/  IADD3 R53, P1, R53, R241.reuse, RZ ;  /* 0x000000f135357210 */ /* 0x080fe40007f3e0ff */
[----:B------:R-:W-:Y:S02]  /*70d90*/  IADD3 R52, P3, R52, R241, RZ ;  /* 0x000000f134347210 */ /* 0x000fe40007f7e0ff */
[----:B------:R-:W-:Y:S01]  /*70da0*/  MOV R51, R57 ;  /* 0x0000003900337202 */ /* 0x000fe20000000f00 */
[----:B------:R-:W-:Y:S04]  /*70db0*/  STL [R1+0x1fb4], R53 ;  /* 0x001fb43501007387 */ /* 0x000fe80000100800 */
[----:B------:R1:W-:Y:S02]  /*70dc0*/  LDGSTS.E [R48+0xd400], [R50.64], P2 ;  /* 0x0d40000032307fae */ /* 0x0003e40009121844 */
[----:B-1----:R-:W-:Y:S01]  /*70dd0*/  MOV R50, R53 ;  /* 0x0000003500327202 */ /* 0x002fe20000000f00 */
[----:B------:R-:W-:-:S02]  /*70de0*/  IMAD.X R56, R56, 0x1, R0, P1 ;  /* 0x0000000138387824 */ /* 0x000fc400008e0600 */
[----:B------:R-:W-:-:S03]  /*70df0*/  IMAD.X R49, R49, 0x1, R0, P3 ;  /* 0x0000000131317824 */ /* 0x000fc600018e0600 */
[----:B------:R1:W-:Y:S01]  /*70e00*/  STL [R1+0x1fb0], R56 ;  /* 0x001fb03801007387 */ /* 0x0003e20000100800 */
[----:B------:R-:W-:Y:S02]  /*70e10*/  STL [R1+0x1fbc], R52 ;  /* 0x001fbc3401007387 */ /* 0x000fe40000100800 */
[----:B------:R1:W-:Y:S02]  /*70e20*/  STL [R1+0x1fb8], R49 ;  /* 0x001fb83101007387 */ /* 0x0003e40000100800 */
[----:B------:R-:W2:Y:S01]  /*70e30*/  LDL.LU R59, [R1+0x20a0] ;  /* 0x0020a000013b7983 */ /* 0x000ea20000300800 */
[----:B------:R-:W2:Y:S01]  /*70e40*/  LDL.LU R58, [R1+0x20a4] ;  /* 0x0020a400013a7983 */ /* 0x000ea20000300800 */
[----:B------:R-:W-:Y:S02]  /*70e50*/  IMAD.MOV.U32 R51, RZ, RZ, R56 ;  /* 0x000000ffff337224 */ /* 0x000fe400078e0038 */
[----:B---3--:R-:W3:Y:S01]  /*70e60*/  LDL.LU R57, [R1+0x20a8] ;  /* 0x0020a80001397983 */ /* 0x008ee20000300800 */
[----:B-1----:R-:W3:Y:S01]  /*70e70*/  LDL.LU R56, [R1+0x20ac] ;  /* 0x0020ac0001387983 */ /* 0x002ee20000300800 */
[----:B------:R-:W-:-:S03]  /*70e80*/  ISETP.GT.AND P1, PT, R3, 0x1e, PT ;  /* 0x0000001e0300780c */ /* 0x000fc60003f24270 */
[----:B------:R1:W-:Y:S01]  /*70e90*/  LDGSTS.E [R48+0xd500], [R50.64], P2 ;  /* 0x0d50000032307fae */ /* 0x0003e20009121844 */
[----:B------:R-:W3:Y:S01]  /*70ea0*/  LDL.LU R53, [R1+0x20b4] ;  /* 0x0020b40001357983 */ /* 0x000ee20000300800 */
[----:B-1----:R-:W-:Y:S01]  /*70eb0*/  MOV R51, R49 ;  /* 0x0000003100337202 */ /* 0x002fe20000000f00 */
[----:B------:R-:W-:Y:S02]  /*70ec0*/  SEL R49, RZ, 0x4, !P1 ;  /* 0x00000004ff317807 */ /* 0x000fe40004800000 */
[----:B------:R-:W-:Y:S02]  /*70ed0*/  IMAD.MOV.U32 R50, RZ, RZ, R52 ;  /* 0x000000ffff327224 */ /* 0x000fe400078e0034 */
[----:B------:R-:W3:Y:S01]  /*70ee0*/  LDL.LU R52, [R1+0x20bc] ;  /* 0x0020bc0001347983 */ /* 0x000ee20000300800 */
[----:B------:R-:W-:-:S03]  /*70ef0*/  SEL R49, R49, RZ, !P0 ;  /* 0x000000ff31317207 */ /* 0x000fc60004000000 */
[----:B------:R1:W-:Y:S01]  /*70f00*/  LDGSTS.E [R48+0xd600], [R50.64], P2 ;  /* 0x0d60000032307fae */ /* 0x0003e20009121844 */
[----:B------:R-:W-:Y:S02]  /*70f10*/  ISETP.NE.U32.AND P1, PT, R49, RZ, PT ;  /* 0x000000ff3100720c */ /* 0x000fe40003f25070 */
[-C--:B----4-:R-:W-:Y:S02]  /*70f20*/  IADD3 R55, P3, R55, R241.reuse, RZ ;  /* 0x000000f137377210 */ /* 0x090fe40007f7e0ff */
[----:B--2---:R-:W-:-:S03]  /*70f30*/  IADD3 R63, P4, R63, R241, RZ ;  /* 0x000000f13f3f7210 */ /* 0x004fc60007f9e0ff */
[--C-:B------:R-:W-:Y:S01]  /*70f40*/  IMAD.X R65, R65, 0x1, R0.reuse, P3 ;  /* 0x0000000141417824 */ /* 0x100fe200018e0600 */
[----:B------:R2:W-:Y:S01]  /*70f50*/  STL [R1+0x1fc4], R55 ;  /* 0x001fc43701007387 */ /* 0x0005e20000100800 */
[----:B------:R-:W-:Y:S01]  /*70f60*/  IMAD.X R64, R64, 0x1, R0, P4 ;  /* 0x0000000140407824 */ /* 0x000fe200020e0600 */
[----:B-1----:R-:W-:Y:S02]  /*70f70*/  MOV R50, R55 ;  /* 0x0000003700327202 */ /* 0x002fe40000000f00 */
[----:B------:R1:W-:Y:S01]  /*70f80*/  STL [R1+0x1fc0], R65 ;  /* 0x001fc04101007387 */ /* 0x0003e20000100800 */
[----:B------:R-:W-:Y:S03]  /*70f90*/  STL [R1+0x208c], R63 ;  /* 0x00208c3f01007387 */ /* 0x000fe60000100800 */
[----:B--2---:R-:W2:Y:S01]  /*70fa0*/  LDL.LU R55, [R1+0x20b0] ;  /* 0x0020b00001377983 */ /* 0x004ea20000300800 */
        /* <DEDUP_REMOVED lines=18> */
[----:B------:R-:W4:Y:S02]  /*710d0*/  LDL.LU R65, [R1+0x20c0] ;  /* 0x0020c00001417983 */ /* 0x000f240000300800 */
[----:B-1----:R-:W-:Y:S02]  /*710e0*/  IMAD.MOV.U32 R50, RZ, RZ, R54 ;  /* 0x000000ffff327224 */ /* 0x002fe400078e0036 */
[----:B------:R-:W4:Y:S01]  /*710f0*/  LDL.LU R54, [R1+0x20c4] ;  /* 0x0020c40001367983 */ /* 0x000f220000300800 */
[----:B------:R-:W4:Y:S02]  /*71100*/  LDL.LU R64, [R1+0x2188] ;  /* 0x0021880001407983 */ /* 0x000f240000300800 */
[----:B------:R-:W4:Y:S01]  /*71110*/  LDL.LU R63, [R1+0x218c] ;  /* 0x00218c00013f7983 */ /* 0x000f220000300800 */
        /* <DEDUP_REMOVED lines=24> */
[----:B--2---:R-:W-:-:S02]  /*712a0*/  IMAD.X R55, R55, 0x1, R0, P2 ;  /* 0x0000000137377824 */ /* 0x004fc400010e0600 */
[----:B----4-:R-:W-:-:S03]  /*712b0*/  IMAD.X R49, R49, 0x1, R0, P3 ;  /* 0x0000000131317824 */ /* 0x010fc600018e0600 */
[----:B------:R1:W-:Y:S01]  /*712c0*/  STL [R1+0x20b0], R55 ;  /* 0x0020b03701007387 */ /* 0x0003e20000100800 */
[----:B------:R-:W-:Y:S03]  /*712d0*/  STL [R1+0x20bc], R52 ;  /* 0x0020bc3401007387 */ /* 0x000fe60000100800 */
[----:B------:R2:W-:Y:S01]  /*712e0*/  STL [R1+0x20b8], R49 ;  /* 0x0020b83101007387 */ /* 0x0005e20000100800 */
[----:B------:R-:W4:Y:S03]  /*712f0*/  LDL.LU R59, [R1+0x21a0] ;  /* 0x0021a000013b7983 */ /* 0x000f260000300800 */
[----:B------:R-:W4:Y:S01]  /*71300*/  LDL.LU R58, [R1+0x21a4] ;  /* 0x0021a400013a7983 */ /* 0x000f220000300800 */
[----:B------:R-:W-:Y:S02]  /*71310*/  IMAD.MOV.U32 R51, RZ, RZ, R55 ;  /* 0x000000ffff337224 */ /* 0x000fe400078e0037 */
[----:B---3--:R-:W3:Y:S01]  /*71320*/  LDL.LU R57, [R1+0x21a8] ;  /* 0x0021a80001397983 */ /* 0x008ee20000300800 */
        /* <DEDUP_REMOVED lines=30> */
[----:B-1----:R-:W-:Y:S02]  /*71510*/  MOV R50, R61 ;  /* 0x0000003d00327202 */ /* 0x002fe40000000f00 */
        /* <DEDUP_REMOVED lines=11> */
[----:B------:R-:W2:Y:S01]  /*715d0*/  LDL.LU R63, [R1+0x228c] ;  /* 0x00228c00013f7983 */ /* 0x000ea20000300800 */
[----:B------:R-:W-:-:S05]  /*715e0*/  MOV R51, R60 ;  /* 0x0000003c00337202 */ /* 0x000fca0000000f00 */
[----:B------:R1:W-:Y:S01]  /*715f0*/  LDGSTS.E [R48+0x11200], [R50.64], P2 ;  /* 0x1120000032307fae */ /* 0x0003e20009121844 */
[-C--:B----4-:R-:W-:Y:S02]  /*71600*/  IADD3 R58, P1, R58, R241.reuse, RZ ;  /* 0x000000f13a3a7210 */ /* 0x090fe40007f3e0ff */
        /* <DEDUP_REMOVED lines=84> */
[----:B------:R-:W-:Y:S01]  /*71b50*/  STL [R1+0x22a8], R57 ;  /* 0x0022a83901007387 */ /* 0x000fe20000100800 */
        /* <DEDUP_REMOVED lines=15> */
[----:B------:R-:W2:Y:S02]  /*71c50*/  LDL.LU R58, [R1+0x23a4] ;  /* 0x0023a400013a7983 */ /* 0x000ea40000300800 */
[----:B-1----:R-:W-:Y:S01]  /*71c60*/  IMAD.MOV.U32 R51, RZ, RZ, R56 ;  /* 0x000000ffff337224 */ /* 0x002fe200078e0038 */
[----:B------:R1:W-:Y:S04]  /*71c70*/  STL [R1+0x22b8], R49 ;  /* 0x0022b83101007387 */ /* 0x0003e80000100800 */
[----:B------:R-:W2:Y:S01]  /*71c80*/  LDL.LU R56, [R1+0x23ac] ;  /* 0x0023ac0001387983 */ /* 0x000ea20000300800 */
[----:B------:R-:W2:Y:S02]  /*71c90*/  LDL.LU R59, [R1+0x23a0] ;  /* 0x0023a000013b7983 */ /* 0x000ea40000300800 */
[----:B------:R-:W2:Y:S01]  /*71ca0*/  LDL.LU R57, [R1+0x23a8] ;  /* 0x0023a80001397983 */ /* 0x000ea20000300800 */
[----:B------:R-:W-:-:S02]  /*71cb0*/  MOV R50, R53 ;  /* 0x0000003500327202 */ /* 0x000fc40000000f00 */
[----:B------:R-:W-:Y:S01]  /*71cc0*/  ISETP.GT.AND P2, PT, R3, 0x2a, PT ;  /* 0x0000002a0300780c */ /* 0x000fe20003f44270 */
[----:B------:R-:W2:Y:S04]  /*71cd0*/  LDL.LU R53, [R1+0x23b4] ;  /* 0x0023b40001357983 */ /* 0x000ea80000300800 */
[----:B------:R1:W-:Y:S02]  /*71ce0*/  LDGSTS.E [R48+0x13500], [R50.64], P1 ;  /* 0x1350000032307fae */ /* 0x0003e40008921844 */
[----:B-1----:R-:W-:Y:S01]  /*71cf0*/  IMAD.MOV.U32 R50, RZ, RZ, R52 ;  /* 0x000000ffff327224 */ /* 0x002fe200078e0034 */
[----:B------:R-:W-:Y:S01]  /*71d00*/  MOV R51, R49 ;  /* 0x0000003100337202 */ /* 0x000fe20000000f00 */
[----:B------:R-:W-:Y:S01]  /*71d10*/  SEL R49, RZ, 0x4, !P2 ;  /* 0x00000004ff317807 */ /* 0x000fe20005000000 */
[----:B------:R-:W2:Y:S04]  /*71d20*/  LDL.LU R52, [R1+0x23bc] ;  /* 0x0023bc0001347983 */ /* 0x000ea80000300800 */
[----:B------:R1:W-:Y:S01]  /*71d30*/  LDGSTS.E [R48+0x13600], [R50.64], P1 ;  /* 0x1360000032307fae */ /* 0x0003e20008921844 */
[----:B------:R-:W-:-:S04]  /*71d40*/  SEL R49, R49, RZ, !P0 ;  /* 0x000000ff31317207 */ /* 0x000fc80004000000 */
[----:B------:R-:W-:Y:S02]  /*71d50*/  ISETP.NE.U32.AND P2, PT, R49, RZ, PT ;  /* 0x000000ff3100720c */ /* 0x000fe40003f45070 */
[-C--:B----4-:R-:W-:Y:S02]  /*71d60*/  IADD3 R55, P3, R55, R241.reuse, RZ ;  /* 0x000000f137377210 */ /* 0x090fe40007f7e0ff */
[----:B---3--:R-:W-:-:S03]  /*71d70*/  IADD3 R63, P4, R63, R241, RZ ;  /* 0x000000f13f3f7210 */ /* 0x008fc60007f9e0ff */
[--C-:B------:R-:W-:Y:S01]  /*71d80*/  IMAD.X R65, R65, 0x1, R0.reuse, P3 ;  /* 0x0000000141417824 */ /* 0x100fe200018e0600 */
[----:B------:R3:W-:Y:S01]  /*71d90*/  STL [R1+0x22c4], R55 ;  /* 0x0022c43701007387 */ /* 0x0007e20000100800 */
[----:B------:R-:W-:Y:S01]  /*71da0*/  IMAD.X R64, R64, 0x1, R0, P4 ;  /* 0x0000000140407824 */ /* 0x000fe200020e0600 */
[----:B-1----:R-:W-:Y:S02]  /*71db0*/  MOV R50, R55 ;  /* 0x0000003700327202 */ /* 0x002fe40000000f00 */
[----:B------:R-:W-:Y:S01]  /*71dc0*/  STL [R1+0x22c0], R65 ;  /* 0x0022c04101007387 */ /* 0x000fe20000100800 */
        /* <DEDUP_REMOVED lines=9> */
[----:B--2---:R-:W-:-:S05]  /*71e60*/  IADD3 R61, P1, R61, R241, RZ ;  /* 0x000000f13d3d7210 */ /* 0x004fca0007f3e0ff */
        /* <DEDUP_REMOVED lines=9> */
[----:B------:R-:W-:Y:S01]  /*71f00*/  STL [R1+0x2398], R60 ;  /* 0x0023983c01007387 */ /* 0x000fe20000100800 */
[----:B------:R-:W4:Y:S01]  /*71f10*/  LDL.LU R67, [R1+0x23c0] ;  /* 0x0023c00001437983 */ /* 0x000f220000300800 */
[----:B-1----:R-:W-:Y:S02]  /*71f20*/  MOV R50, R54 ;  /* 0x0000003600327202 */ /* 0x002fe40000000f00 */
[----:B--2---:R-:W2:Y:S01]  /*71f30*/  LDL.LU R54, [R1+0x23c4] ;  /* 0x0023c40001367983 */ /* 0x004ea20000300800 */
        /* <DEDUP_REMOVED lines=10> */
[----:B------:R-:W2:Y:S02]  /*71fe0*/  LDL.LU R66, [R1+0x2488] ;  /* 0x0024880001427983 */ /* 0x000ea40000300800 */
[----:B------:R-:W2:Y:S01]  /*71ff0*/  LDL.LU R65, [R1+0x248c] ;  /* 0x00248c0001417983 */ /* 0x000ea20000300800 */
[-C--:B------:R-:W-:Y:S01]  /*72000*/  IADD3 R53, P1, R53, R241.reuse, RZ ;  /* 0x000000f135357210 */ /* 0x080fe20007f3e0ff */
[----:B------:R-:W2:Y:S01]  /*72010*/  LDL.LU R64, [R1+0x2490] ;  /* 0x0024900001407983 */ /* 0x000ea20000300800 */
[----:B------:R-:W2:Y:S01]  /*72020*/  LDL.LU R63, [R1+0x2494] ;  /* 0x00249400013f7983 */ /* 0x000ea20000300800 */
[----:B-1----:R-:W-:Y:S01]  /*72030*/  MOV R50, R58 ;  /* 0x0000003a00327202 */ /* 0x002fe20000000f00 */
[----:B------:R-:W-:Y:S01]  /*72040*/  IMAD.MOV.U32 R51, RZ, RZ, R59 ;  /* 0x000000ffff337224 */ /* 0x000fe200078e003b */
[----:B------:R-:W2:Y:S01]  /*72050*/  LDL.LU R61, [R1+0x249c] ;  /* 0x00249c00013d7983 */ /* 0x000ea20000300800 */
[----:B------:R-:W2:Y:S01]  /*72060*/  LDL.LU R59, [R1+0x24a4] ;  /* 0x0024a400013b7983 */ /* 0x000ea20000300800 */
[----:B------:R-:W-:-:S02]  /*72070*/  IADD3 R52, P3, R52, R241, RZ ;  /* 0x000000f134347210 */ /* 0x000fc40007f7e0ff */
[----:B------:R-:W-:Y:S04]  /*72080*/  STL [R1+0x23b4], R53 ;  /* 0x0023b43501007387 */ /* 0x000fe80000100800 */
[----:B------:R1:W-:Y:S02]  /*72090*/  LDGSTS.E [R48+0x15300], [R50.64], P2 ;  /* 0x1530000032307fae */ /* 0x0003e40009121844 */
[----:B-1----:R-:W-:Y:S01]  /*720a0*/  MOV R50, R56 ;  /* 0x0000003800327202 */ /* 0x002fe20000000f00 */
[----:B------:R-:W-:-:S05]  /*720b0*/  IMAD.MOV.U32 R51, RZ, RZ, R57 ;  /* 0x000000ffff337224 */ /* 0x000fca00078e0039 */
[----:B------:R1:W-:Y:S02]  /*720c0*/  LDGSTS.E [R48+0x15400], [R50.64], P2 ;  /* 0x1540000032307fae */ /* 0x0003e40009121844 */
[----:B-1----:R-:W-:Y:S02]  /*720d0*/  MOV R50, R53 ;  /* 0x0000003500327202 */ /* 0x002fe40000000f00 */
[----:B---3--:R-:W-:Y:S01]  /*720e0*/  IADD3.X R55, R55, R0, RZ, P1, !PT ;  /* 0x0000000037377210 */ /* 0x008fe20000ffe4ff */
[----:B----4-:R-:W-:-:S04]  /*720f0*/  IMAD.X R49, R49, 0x1, R0, P3 ;  /* 0x0000000131317824 */ /* 0x010fc800018e0600 */
[----:B------:R1:W-:Y:S01]  /*72100*/  STL [R1+0x23b0], R55 ;  /* 0x0023b03701007387 */ /* 0x0003e20000100800 */
[----:B------:R-:W-:Y:S02]  /*72110*/  STL [R1+0x23bc], R52 ;  /* 0x0023bc3401007387 */ /* 0x000fe40000100800 */
[----:B------:R-:W3:Y:S02]  /*72120*/  LDL.LU R62, [R1+0x2498] ;  /* 0x00249800013e7983 */ /* 0x000ee40000300800 */
[----:B------:R4:W-:Y:S01]  /*72130*/  STL [R1+0x23b8], R49 ;  /* 0x0023b83101007387 */ /* 0x0009e20000100800 */
[----:B------:R-:W3:Y:S01]  /*72140*/  LDL.LU R60, [R1+0x24a0] ;  /* 0x0024a000013c7983 */ /* 0x000ee20000300800 */
[----:B------:R-:W3:Y:S02]  /*72150*/  LDL.LU R58, [R1+0x24a8] ;  /* 0x0024a800013a7983 */ /* 0x000ee40000300800 */
[----:B------:R-:W3:Y:S02]  /*72160*/  LDL.LU R57, [R1+0x24ac] ;  /* 0x0024ac0001397983 */ /* 0x000ee40000300800 */
[----:B------:R-:W-:Y:S01]  /*72170*/  IMAD.MOV.U32 R51, RZ, RZ, R55 ;  /* 0x000000ffff337224 */ /* 0x000fe200078e0037 */
[----:B------:R-:W3:Y:S01]  /*72180*/  LDL.LU R56, [R1+0x24b0] ;  /* 0x0024b00001387983 */ /* 0x000ee20000300800 */
[----:B-1----:R-:W3:Y:S01]  /*72190*/  LDL.LU R55, [R1+0x24b4] ;  /* 0x0024b40001377983 */ /* 0x002ee20000300800 */
[----:B------:R-:W-:-:S02]  /*721a0*/  ISETP.GT.AND P1, PT, R3, 0x2e, PT ;  /* 0x0000002e0300780c */ /* 0x000fc40003f24270 */
[----:B------:R-:W3:Y:S04]  /*721b0*/  LDL.LU R53, [R1+0x24bc] ;  /* 0x0024bc0001357983 */ /* 0x000ee80000300800 */
[----:B------:R1:W-:Y:S02]  /*721c0*/  LDGSTS.E [R48+0x15500], [R50.64], P2 ;  /* 0x1550000032307fae */ /* 0x0003e40009121844 */
[----:B-1----:R-:W-:Y:S01]  /*721d0*/  MOV R50, R52 ;  /* 0x0000003400327202 */ /* 0x002fe20000000f00 */
[----:B------:R-:W-:Y:S01]  /*721e0*/  IMAD.MOV.U32 R51, RZ, RZ, R49 ;  /* 0x000000ffff337224 */ /* 0x000fe200078e0031 */
[----:B----4-:R-:W-:Y:S01]  /*721f0*/  SEL R49, RZ, 0x4, !P1 ;  /* 0x00000004ff317807 */ /* 0x010fe20004800000 */
[----:B------:R-:W4:Y:S04]  /*72200*/  LDL.LU R52, [R1+0x24c4] ;  /* 0x0024c40001347983 */ /* 0x000f280000300800 */
[----:B------:R1:W-:Y:S01]  /*72210*/  LDGSTS.E [R48+0x15600], [R50.64], P2 ;  /* 0x1560000032307fae */ /* 0x0003e20009121844 */
[----:B------:R-:W-:-:S04]  /*72220*/  SEL R49, R49, RZ, !P0 ;  /* 0x000000ff31317207 */ /* 0x000fc80004000000 */
[----:B------:R-:W-:Y:S02]  /*72230*/  ISETP.NE.U32.AND P1, PT, R49, RZ, PT ;  /* 0x000000ff3100720c */ /* 0x000fe40003f25070 */
[----:B--2---:R-:W-:-:S04]  /*72240*/  IADD3 R54, P3, R54, R241, RZ ;  /* 0x000000f136367210 */ /* 0x004fc80007f7e0ff */
[----:B------:R-:W-:Y:S01]  /*72250*/  IADD3.X R67, R67, R0, RZ, P3, !PT ;  /* 0x0000000043437210 */ /* 0x000fe20001ffe4ff */
[----:B------:R2:W-:Y:S01]  /*72260*/  STL [R1+0x23c4], R54 ;  /* 0x0023c43601007387 */ /* 0x0005e20000100800 */
[----:B-1----:R-:W-:-:S03]  /*72270*/  IMAD.MOV.U32 R50, RZ, RZ, R54 ;  /* 0x000000ffff327224 */ /* 0x002fc600078e0036 */
[----:B------:R-:W-:Y:S04]  /*72280*/  STL [R1+0x23c0], R67 ;  /* 0x0023c04301007387 */ /* 0x000fe80000100800 */
[----:B--2---:R-:W2:Y:S01]  /*72290*/  LDL.LU R54, [R1+0x24b8] ;  /* 0x0024b80001367983 */ /* 0x004ea20000300800 */
[----:B------:R-:W2:Y:S01]  /*722a0*/  LDL.LU R49, [R1+0x24c0] ;  /* 0x0024c00001317983 */ /* 0x000ea20000300800 */
[----:B------:R-:W-:-:S05]  /*722b0*/  MOV R51, R67 ;  /* 0x0000004300337202 */ /* 0x000fca0000000f00 */
[----:B------:R1:W-:Y:S01]  /*722c0*/  LDGSTS.E [R48+0x15700], [R50.64], P2 ;  /* 0x1570000032307fae */ /* 0x0003e20009121844 */
[----:B------:R-:W-:-:S05]  /*722d0*/  IADD3 R65, P2, R65, R241, RZ ;  /* 0x000000f141417210 */ /* 0x000fca0007f5e0ff */
[----:B------:R-:W-:Y:S01]  /*722e0*/  IMAD.X R66, R66, 0x1, R0, P2 ;  /* 0x0000000142427824 */ /* 0x000fe200010e0600 */
[-C--:B------:R-:W-:Y:S01]  /*722f0*/  IADD3 R63, P3, R63, R241.reuse, RZ ;  /* 0x000000f13f3f7210 */ /* 0x080fe20007f7e0ff */
[----:B-1----:R-:W-:Y:S01]  /*72300*/  IMAD.MOV.U32 R50, RZ, RZ, R65 ;  /* 0x000000ffff327224 */ /* 0x002fe200078e0041 */
[----:B------:R-:W-:Y:S02]  /*72310*/  IADD3 R61, P2, R61, R241, RZ ;  /* 0x000000f13d3d7210 */ /* 0x000fe40007f5e0ff */
[----:B------:R-:W-:Y:S02]  /*72320*/  MOV R51, R66 ;  /* 0x0000004200337202 */ /* 0x000fe40000000f00 */
[----:B------:R-:W-:-:S03]  /*72330*/  IADD3.X R64, R64, R0, RZ, P3, !PT ;  /* 0x0000000040407210 */ /* 0x000fc60001ffe4ff */
[----:B------:R1:W-:Y:S01]  /*72340*/  LDGSTS.E [R48+0x17000], [R50.64], P1 ;  /* 0x1700000032307fae */ /* 0x0003e20008921844 */
[----:B------:R-:W-:-:S03]  /*72350*/  IADD3 R59, P3, R59, R241, RZ ;  /* 0x000000f13b3b7210 */ /* 0x000fc60007f7e0ff */
[----:B------:R-:W-:Y:S01]  /*72360*/  STL [R1+0x248c], R65 ;  /* 0x00248c4101007387 */ /* 0x000fe20000100800 */
[----:B------:R-:W-:Y:S02]  /*72370*/  STL [R1+0x2488], R66 ;  /* 0x0024884201007387 */ /* 0x000fe40000100800 */
[----:B-1----:R-:W-:Y:S01]  /*72380*/  IMAD.MOV.U32 R50, RZ, RZ, R63 ;  /* 0x000000ffff327224 */ /* 0x002fe200078e003f */
[----:B------:R-:W-:Y:S01]  /*72390*/  MOV R51, R64 ;  /* 0x0000004000337202 */ /* 0x000fe20000000f00 */
[----:B------:R-:W-:Y:S04]  /*723a0*/  STL [R1+0x2494], R63 ;  /* 0x0024943f01007387 */ /* 0x000fe80000100800 */
[----:B------:R1:W-:Y:S01]  /*723b0*/  LDGSTS.E [R48+0x17100], [R50.64], P1 ;  /* 0x1710000032307fae */ /* 0x0003e20008921844 */
[----:B------:R-:W-:Y:S02]  /*723c0*/  STL [R1+0x2490], R64 ;  /* 0x0024904001007387 */ /* 0x000fe40000100800 */
[----:B------:R-:W-:Y:S02]  /*723d0*/  STL [R1+0x249c], R61 ;  /* 0x00249c3d01007387 */ /* 0x000fe40000100800 */
[----:B-1----:R-:W-:-:S02]  /*723e0*/  IMAD.MOV.U32 R50, RZ, RZ, R61 ;  /* 0x000000ffff327224 */ /* 0x002fc400078e003d */
[--C-:B---3--:R-:W-:Y:S01]  /*723f0*/  IMAD.X R62, R62, 0x1, R0.reuse, P2 ;  /* 0x000000013e3e7824 */ /* 0x108fe200010e0600 */
[----:B------:R-:W-:Y:S02]  /*72400*/  IADD3.X R60, R60, R0, RZ, P3, !PT ;  /* 0x000000003c3c7210 */ /* 0x000fe40001ffe4ff */
[-C--:B------:R-:W-:Y:S02]  /*72410*/  IADD3 R57, P2, R57, R241.reuse, RZ ;  /* 0x000000f139397210 */ /* 0x080fe40007f5e0ff */
[----:B------:R-:W-:Y:S02]  /*72420*/  MOV R51, R62 ;  /* 0x0000003e00337202 */ /* 0x000fe40000000f00 */
[----:B------:R-:W-:Y:S01]  /*72430*/  IADD3 R55, P3, R55, R241, RZ ;  /* 0x000000f137377210 */ /* 0x000fe20007f7e0ff */
[----:B------:R-:W-:Y:S04]  /*72440*/  STL [R1+0x2498], R62 ;  /* 0x0024983e01007387 */ /* 0x000fe80000100800 */
[----:B------:R1:W-:Y:S01]  /*72450*/  LDGSTS.E [R48+0x17200], [R50.64], P1 ;  /* 0x1720000032307fae */ /* 0x0003e20008921844 */
[----:B------:R-:W-:-:S02]  /*72460*/  IMAD.X R58, R58, 0x1, R0, P2 ;  /* 0x000000013a3a7824 */ /* 0x000fc400010e0600 */
[----:B------:R-:W-:Y:S01]  /*72470*/  STL [R1+0x24a4], R59 ;  /* 0x0024a43b01007387 */ /* 0x000fe20000100800 */
[----:B------:R-:W-:Y:S01]  /*72480*/  IADD3.X R56, R56, R0, RZ, P3, !PT ;  /* 0x0000000038387210 */ /* 0x000fe20001ffe4ff */
[----:B------:R-:W-:Y:S01]  /*72490*/  STL [R1+0x24a0], R60 ;  /* 0x0024a03c01007387 */ /* 0x000fe20000100800 */
[----:B------:R-:W-:Y:S02]  /*724a0*/  STL [R1+0x24ac], R57 ;  /* 0x0024ac3901007387 */ /* 0x000fe40000100800 */
[----:B------:R3:W-:Y:S02]  /*724b0*/  STL [R1+0x24a8], R58 ;  /* 0x0024a83a01007387 */ /* 0x0007e40000100800 */
[----:B------:R-:W-:Y:S02]  /*724c0*/  STL [R1+0x24b4], R55 ;  /* 0x0024b43701007387 */ /* 0x000fe40000100800 */
[----:B-1----:R-:W-:Y:S01]  /*724d0*/  IMAD.MOV.U32 R50, RZ, RZ, R59 ;  /* 0x000000ffff327224 */ /* 0x002fe200078e003b */
[----:B------:R-:W-:Y:S01]  /*724e0*/  MOV R51, R60 ;  /* 0x0000003c00337202 */ /* 0x000fe20000000f00 */
[----:B------:R1:W-:Y:S04]  /*724f0*/  STL [R1+0x24b0], R56 ;  /* 0x0024b03801007387 */ /* 0x0003e80000100800 */
[----:B------:R1:W-:Y:S02]  /*72500*/  LDGSTS.E [R48+0x17300], [R50.64], P1 ;  /* 0x1730000032307fae */ /* 0x0003e40008921844 */
[----:B-1----:R-:W-:-:S02]  /*72510*/  MOV R51, R58 ;  /* 0x0000003a00337202 */ /* 0x002fc40000000f00 */
[----:B---3--:R-:W3:Y:S01]  /*72520*/  LDL.LU.64 R58, [R1+0x16b8] ;  /* 0x0016b800013a7983 */ /* 0x008ee20000300a00 */
[-C--:B------:R-:W-:Y:S02]  /*72530*/  IADD3 R53, P2, R53, R241.reuse, RZ ;  /* 0x000000f135357210 */ /* 0x080fe40007f5e0ff */
[----:B----4-:R-:W-:-:S03]  /*72540*/  IADD3 R52, P3, R52, R241, RZ ;  /* 0x000000f134347210 */ /* 0x010fc60007f7e0ff */
[----:B------:R-:W-:Y:S01]  /*72550*/  STL [R1+0x24bc], R53 ;  /* 0x0024bc3501007387 */ /* 0x000fe20000100800 */
[----:B--2---:R-:W-:Y:S01]  /*72560*/  IMAD.X R54, R54, 0x1, R0, P2 ;  /* 0x0000000136367824 */ /* 0x004fe200010e0600 */
[----:B------:R-:W-:-:S04]  /*72570*/  IADD3.X R49, R49, R0, RZ, P3, !PT ;  /* 0x0000000031317210 */ /* 0x000fc80001ffe4ff */
[----:B------:R1:W-:Y:S01]  /*72580*/  STL [R1+0x24b8], R54 ;  /* 0x0024b83601007387 */ /* 0x0003e20000100800 */
[----:B------:R2:W-:Y:S02]  /*72590*/  STL [R1+0x24c4], R52 ;  /* 0x0024c43401007387 */ /* 0x0005e40000100800 */
[----:B------:R-:W4:Y:S02]  /*725a0*/  LDL.LU.64 R76, [R1+0x16b0] ;  /* 0x0016b000014c7983 */ /* 0x000f240000300a00 */
[----:B------:R1:W-:Y:S01]  /*725b0*/  STL [R1+0x24c0], R49 ;  /* 0x0024c03101007387 */ /* 0x0003e20000100800 */
[----:B------:R-:W4:Y:S01]  /*725c0*/  LDL.LU.64 R74, [R1+0x16a8] ;  /* 0x0016a800014a7983 */ /* 0x000f220000300a00 */
[----:B------:R-:W4:Y:S02]  /*725d0*/  LDL.LU.64 R72, [R1+0x16a0] ;  /* 0x0016a00001487983 */ /* 0x000f240000300a00 */
[----:B------:R-:W4:Y:S02]  /*725e0*/  LDL.LU.64 R68, [R1+0x1698] ;  /* 0x0016980001447983 */ /* 0x000f240000300a00 */
[----:B------:R-:W4:Y:S01]  /*725f0*/  LDL.LU.64 R70, [R1+0x1690] ;  /* 0x0016900001467983 */ /* 0x000f220000300a00 */
[----:B------:R-:W4:Y:S01]  /*72600*/  LDL.LU.64 R66, [R1+0x1688] ;  /* 0x0016880001427983 */ /* 0x000f220000300a00 */
[----:B------:R-:W4:Y:S02]  /*72610*/  LDL.LU.64 R64, [R1+0x1680] ;  /* 0x0016800001407983 */ /* 0x000f240000300a00 */
[----:B------:R-:W4:Y:S02]  /*72620*/  LDL.LU.64 R62, [R1+0x1638] ;  /* 0x00163800013e7983 */ /* 0x000f240000300a00 */
[----:B------:R-:W-:Y:S01]  /*72630*/  IMAD.MOV.U32 R50, RZ, RZ, R57 ;  /* 0x000000ffff327224 */ /* 0x000fe200078e0039 */
[----:B------:R-:W4:Y:S04]  /*72640*/  LDL.LU.64 R60, [R1+0x1630] ;  /* 0x00163000013c7983 */ /* 0x000f280000300a00 */
[----:B------:R1:W-:Y:S02]  /*72650*/  LDGSTS.E [R48+0x17400], [R50.64], P1 ;  /* 0x1740000032307fae */ /* 0x0003e40008921844 */
[----:B-1----:R-:W-:Y:S01]  /*72660*/  IMAD.MOV.U32 R50, RZ, RZ, R55 ;  /* 0x000000ffff327224 */ /* 0x002fe200078e0037 */
[----:B------:R-:W-:-:S02]  /*72670*/  MOV R51, R56 ;  /* 0x0000003800337202 */ /* 0x000fc40000000f00 */
[----:B------:R-:W4:Y:S04]  /*72680*/  LDL.LU.64 R56, [R1+0x1628] ;  /* 0x0016280001387983 */ /* 0x000f280000300a00 */
[----:B------:R1:W-:Y:S02]  /*72690*/  LDGSTS.E [R48+0x17500], [R50.64], P1 ;  /* 0x1750000032307fae */ /* 0x0003e40008921844 */
[----:B-1----:R-:W-:Y:S01]  /*726a0*/  IMAD.MOV.U32 R50, RZ, RZ, R53 ;  /* 0x000000ffff327224 */ /* 0x002fe200078e0035 */
[----:B------:R-:W-:Y:S02]  /*726b0*/  MOV R51, R54 ;  /* 0x0000003600337202 */ /* 0x000fe40000000f00 */
[----:B------:R-:W4:Y:S04]  /*726c0*/  LDL.LU.64 R54, [R1+0x1620] ;  /* 0x0016200001367983 */ /* 0x000f280000300a00 */
[----:B------:R1:W-:Y:S02]  /*726d0*/  LDGSTS.E [R48+0x17600], [R50.64], P1 ;  /* 0x1760000032307fae */ /* 0x0003e40008921844 */
[----:B-1----:R-:W-:-:S02]  /*726e0*/  IMAD.MOV.U32 R50, RZ, RZ, R52 ;  /* 0x000000ffff327224 */ /* 0x002fc400078e0034 */
[----:B--2---:R-:W2:Y:S01]  /*726f0*/  LDL.LU.64 R52, [R1+0x1618] ;  /* 0x0016180001347983 */ /* 0x004ea20000300a00 */
[----:B------:R-:W2:Y:S01]  /*72700*/  LDL.LU R213, [R1+0x2954] ;  /* 0x0029540001d57983 */ /* 0x000ea20000300800 */
[----:B---3--:R-:W-:-:S05]  /*72710*/  IADD3 R180, P4, R58, R241, RZ ;  /* 0x000000f13ab47210 */ /* 0x008fca0007f9e0ff */
[----:B------:R-:W-:Y:S02]  /*72720*/  IMAD.X R179, R59, 0x1, R0, P4 ;  /* 0x000000013bb37824 */ /* 0x000fe400020e0600 */
[----:B------:R-:W3:Y:S01]  /*72730*/  LDL.LU.64 R58, [R1+0x1610] ;  /* 0x00161000013a7983 */ /* 0x000ee20000300a00 */
[----:B----4-:R-:W-:-:S04]  /*72740*/  IADD3 R182, P4, R76, R241, RZ ;  /* 0x000000f14cb67210 */ /* 0x010fc80007f9e0ff */
[----:B------:R-:W-:Y:S01]  /*72750*/  IADD3.X R181, R77, R0, RZ, P4, !PT ;  /* 0x000000004db57210 */ /* 0x000fe200027fe4ff */
[----:B------:R-:W-:-:S05]  /*72760*/  IADD3 R184, P4, R74, R241, RZ ;  /* 0x000000f14ab87210 */ /* 0x000fca0007f9e0ff */
[----:B------:R-:W-:Y:S01]  /*72770*/  IMAD.X R183, R75, 0x1, R0, P4 ;  /* 0x000000014bb77824 */ /* 0x000fe200020e0600 */
[----:B------:R-:W-:-:S04]  /*72780*/  IADD3 R186, P4, R72, R241, RZ ;  /* 0x000000f148ba7210 */ /* 0x000fc80007f9e0ff */
[----:B------:R-:W-:Y:S01]  /*72790*/  IADD3.X R185, R73, R0, RZ, P4, !PT ;  /* 0x0000000049b97210 */ /* 0x000fe200027fe4ff */
[----:B------:R-:W-:-:S05]  /*727a0*/  IADD3 R188, P4, R68, R241, RZ ;  /* 0x000000f144bc7210 */ /* 0x000fca0007f9e0ff */
[----:B------:R-:W-:Y:S02]  /*727b0*/  IMAD.X R187, R69, 0x1, R0, P4 ;  /* 0x0000000145bb7824 */ /* 0x000fe400020e0600 */
[----:B------:R-:W4:Y:S01]  /*727c0*/  LDL.LU.64 R68, [R1+0x1708] ;  /* 0x0017080001447983 */ /* 0x000f220000300a00 */
[----:B------:R-:W-:-:S04]  /*727d0*/  IADD3 R190, P4, R70, R241, RZ ;  /* 0x000000f146be7210 */ /* 0x000fc80007f9e0ff */
[----:B------:R-:W-:Y:S01]  /*727e0*/  IADD3.X R189, R71, R0, RZ, P4, !PT ;  /* 0x0000000047bd7210 */ /* 0x000fe200027fe4ff */
[----:B------:R-:W-:-:S05]  /*727f0*/  IADD3 R192, P4, R66, R241, RZ ;  /* 0x000000f142c07210 */ /* 0x000fca0007f9e0ff */
[----:B------:R-:W-:Y:S01]  /*72800*/  IMAD.X R191, R67, 0x1, R0, P4 ;  /* 0x0000000143bf7824 */ /* 0x000fe200020e0600 */
[----:B------:R-:W-:-:S04]  /*72810*/  IADD3 R194, P4, R64, R241, RZ ;  /* 0x000000f140c27210 */ /* 0x000fc80007f9e0ff */
[----:B------:R-:W-:Y:S01]  /*72820*/  IADD3.X R193, R65, R0, RZ, P4, !PT ;  /* 0x0000000041c17210 */ /* 0x000fe200027fe4ff */
[----:B------:R-:W-:-:S05]  /*72830*/  IADD3 R196, P4, R62, R241, RZ ;  /* 0x000000f13ec47210 */ /* 0x000fca0007f9e0ff */
[--C-:B------:R-:W-:Y:S01]  /*72840*/  IMAD.X R195, R63, 0x1, R0.reuse, P4 ;  /* 0x000000013fc37824 */ /* 0x100fe200020e0600 */
[----:B------:R-:W-:Y:S02]  /*72850*/  IADD3 R198, P4, R60, R241, RZ ;  /* 0x000000f13cc67210 */ /* 0x000fe40007f9e0ff */
[----:B------:R-:W-:Y:S02]  /*72860*/  MOV R51, R49 ;  /* 0x0000003100337202 */ /* 0x000fe40000000f00 */
[----:B------:R-:W-:Y:S01]  /*72870*/  IADD3.X R197, R61, R0, RZ, P4, !PT ;  /* 0x000000003dc57210 */ /* 0x000fe200027fe4ff */
[-C--:B------:R-:W-:Y:S01]  /*72880*/  IADD3 R200, P4, R56, R241.reuse, RZ ;  /* 0x000000f138c87210 */ /* 0x080fe20007f9e0ff */
[----:B------:R-:W-:Y:S01]  /*72890*/  ISETP.GT.AND P2, PT, R3, 0x36, PT ;  /* 0x000000360300780c */ /* 0x000fe20003f44270 */
[----:B------:R1:W-:Y:S03]  /*728a0*/  LDGSTS.E [R48+0x17700], [R50.64], P1 ;  /* 0x1770000032307fae */ /* 0x0003e60008921844 */
[----:B------:R-:W-:Y:S01]  /*728b0*/  IMAD.X R199, R57, 0x1, R0, P4 ;  /* 0x0000000139c77824 */ /* 0x000fe200020e0600 */
[----:B------:R-:W-:-:S04]  /*728c0*/  IADD3 R202, P4, R54, R241, RZ ;  /* 0x000000f136ca7210 */ /* 0x000fc80007f9e0ff */
[----:B------:R-:W-:Y:S02]  /*728d0*/  IADD3.X R201, R55, R0, RZ, P4, !PT ;  /* 0x0000000037c97210 */ /* 0x000fe400027fe4ff */
[----:B-1----:R-:W-:Y:S01]  /*728e0*/  SEL R50, RZ, 0x4, !P2 ;  /* 0x00000004ff327807 */ /* 0x002fe20005000000 */
[----:B--2---:R-:W-:-:S03]  /*728f0*/  IADD3 R204, P4, R52, R241, RZ ;  /* 0x000000f134cc7210 */ /* 0x004fc60007f9e0ff */
[----:B------:R-:W-:Y:S02]  /*72900*/  SEL R50, R50, RZ, !P0 ;  /* 0x000000ff32327207 */ /* 0x000fe40004000000 */
[----:B------:R-:W-:Y:S02]  /*72910*/  IMAD.X R203, R53, 0x1, R0, P4 ;  /* 0x0000000135cb7824 */ /* 0x000fe400020e0600 */
[----:B------:R-:W-:Y:S02]  /*72920*/  ISETP.NE.U32.AND P2, PT, R50, RZ, PT ;  /* 0x000000ff3200720c */ /* 0x000fe40003f45070 */
[----:B------:R-:W2:Y:S01]  /*72930*/  LDL.LU.64 R50, [R1+0x1d38] ;  /* 0x001d380001327983 */ /* 0x000ea20000300a00 */
[----:B------:R-:W2:Y:S02]  /*72940*/  LDL.LU.64 R52, [R1+0x1c88] ;  /* 0x001c880001347983 */ /* 0x000ea40000300a00 */
[----:B------:R-:W2:Y:S02]  /*72950*/  LDL.LU.64 R54, [R1+0x1c80] ;  /* 0x001c800001367983 */ /* 0x000ea40000300a00 */
[----:B------:R-:W2:Y:S01]  /*72960*/  LDL.LU.64 R56, [R1+0x1c78] ;  /* 0x001c780001387983 */ /* 0x000ea20000300a00 */
[----:B---3--:R-:W-:-:S04]  /*72970*/  IADD3 R206, P5, R58, R241, RZ ;  /* 0x000000f13ace7210 */ /* 0x008fc80007fbe0ff */
[----:B------:R-:W-:Y:S02]  /*72980*/  IADD3.X R205, R59, R0, RZ, P5, !PT ;  /* 0x000000003bcd7210 */ /* 0x000fe40002ffe4ff */
[----:B------:R-:W3:Y:S01]  /*72990*/  LDL.LU.64 R58, [R1+0x1c70] ;  /* 0x001c7000013a7983 */ /* 0x000ee20000300a00 */
        /* <DEDUP_REMOVED lines=11> */
[----:B----4-:R-:W-:-:S05]  /*72a50*/  IADD3 R208, P5, R68, R241, RZ ;  /* 0x000000f144d07210 */ /* 0x010fca0007fbe0ff */
[----:B------:R-:W-:Y:S02]  /*72a60*/  IMAD.X R207, R69, 0x1, R0, P5 ;  /* 0x0000000145cf7824 */ /* 0x000fe400028e0600 */
[----:B------:R-:W4:Y:S01]  /*72a70*/  LDL.LU.64 R68, [R1+0x1b50] ;  /* 0x001b500001447983 */ /* 0x000f220000300a00 */
        /* <DEDUP_REMOVED lines=10> */
[----:B------:R-:W-:-:S03]  /*72b20*/  ISETP.GT.AND P4, PT, R3, 0x3, PT ;  /* 0x000000030300780c */ /* 0x000fc60003f84270 */
[----:B------:R-:W-:-:S04]  /*72b30*/  SEL R49, R49, RZ, !P0 ;  /* 0x000000ff31317207 */ /* 0x000fc80004000000 */
[----:B------:R-:W-:Y:S01]  /*72b40*/  ISETP.NE.U32.AND P5, PT, R49, RZ, PT ;  /* 0x000000ff3100720c */ /* 0x000fe20003fa5070 */
[----:B------:R-:W-:-:S04]  /*72b50*/  SEL R49, RZ, 0x4, !P4 ;  /* 0x00000004ff317807 */ /* 0x000fc80006000000 */
[----:B------:R-:W-:Y:S02]  /*72b60*/  SEL R49, R49, RZ, !P0 ;  /* 0x000000ff31317207 */ /* 0x000fe40004000000 */
[-C--:B--2---:R-:W-:Y:S01]  /*72b70*/  IADD3 R178, P4, R50, R241.reuse, RZ ;  /* 0x000000f132b27210 */ /* 0x084fe20007f9e0ff */
[----:B------:R-:W-:-:S03]  /*72b80*/  IADD3 R50, P6, R52, R241, RZ ;  /* 0x000000f134327210 */ /* 0x000fc60007fde0ff */
[----:B------:R-:W-:Y:S01]  /*72b90*/  IADD3.X R177, R51, R0, RZ, P4, !PT ;  /* 0x0000000033b17210 */ /* 0x000fe200027fe4ff */
[----:B------:R-:W-:Y:S02]  /*72ba0*/  ISETP.NE.U32.AND P4, PT, R49, RZ, PT ;  /* 0x000000ff3100720c */ /* 0x000fe40003f85070 */
[----:B------:R-:W-:Y:S01]  /*72bb0*/  IMAD.X R49, R53, 0x1, R0, P6 ;  /* 0x0000000135317824 */ /* 0x000fe200030e0600 */
[----:B------:R-:W-:-:S04]  /*72bc0*/  IADD3 R52, P6, R54, R241, RZ ;  /* 0x000000f136347210 */ /* 0x000fc80007fde0ff */
[----:B------:R-:W-:Y:S01]  /*72bd0*/  IADD3.X R51, R55, R0, RZ, P6, !PT ;  /* 0x0000000037337210 */ /* 0x000fe200037fe4ff */
[----:B------:R-:W-:-:S05]  /*72be0*/  IADD3 R54, P6, R56, R241, RZ ;  /* 0x000000f138367210 */ /* 0x000fca0007fde0ff */
[----:B------:R-:W-:Y:S02]  /*72bf0*/  IMAD.X R53, R57, 0x1, R0, P6 ;  /* 0x0000000139357824 */ /* 0x000fe400030e0600 */
        /* <DEDUP_REMOVED lines=17> */
[----:B------:R-:W-:Y:S01]  /*72d10*/  IMAD.MOV.U32 R205, RZ, RZ, R51 ;  /* 0x000000ffffcd7224 */ /* 0x000fe200078e0033 */
[----:B------:R1:W-:Y:S01]  /*72d20*/  LDGSTS.E [R48+0x19000], [R234.64], P1 ;  /* 0x19000000ea307fae */ /* 0x0003e20008921844 */
[----:B---3--:R-:W-:-:S04]  /*72d30*/  IADD3 R56, P6, R58, R241, RZ ;  /* 0x000000f13a387210 */ /* 0x008fc80007fde0ff */
[----:B------:R-:W-:Y:S01]  /*72d40*/  IADD3.X R55, R59, R0, RZ, P6, !PT ;  /* 0x000000003b377210 */ /* 0x000fe200037fe4ff */
[----:B------:R-:W-:-:S05]  /*72d50*/  IADD3 R58, P6, R60, R241, RZ ;  /* 0x000000f13c3a7210 */ /* 0x000fca0007fde0ff */
[----:B------:R-:W-:Y:S01]  /*72d60*/  IMAD.X R57, R61, 0x1, R0, P6 ;  /* 0x000000013d397824 */ /* 0x000fe200030e0600 */
[----:B------:R-:W-:-:S04]  /*72d70*/  IADD3 R60, P6, R62, R241, RZ ;  /* 0x000000f13e3c7210 */ /* 0x000fc80007fde0ff */
        /* <DEDUP_REMOVED lines=19> */
[----:B----4-:R-:W-:Y:S01]  /*72eb0*/  IADD3 R176, P6, R68, R241, RZ ;  /* 0x000000f144b07210 */ /* 0x010fe20007fde0ff */
[----:B------:R-:W-:-:S03]  /*72ec0*/  IMAD.MOV.U32 R80, RZ, RZ, R182 ;  /* 0x000000ffff507224 */ /* 0x000fc600078e00b6 */
[----:B------:R-:W-:Y:S01]  /*72ed0*/  IADD3.X R175, R69, R0, RZ, P6, !PT ;  /* 0x0000000045af7210 */ /* 0x000fe200037fe4ff */
[----:B------:R-:W-:Y:S01]  /*72ee0*/  IADD3 R213, P6, R213, R241, RZ ;  /* 0x000000f1d5d57210 */ /* 0x000fe20007fde0ff */
[----:B------:R-:W-:Y:S01]  /*72ef0*/  MOV R81, R181 ;  /* 0x000000b500517202 */ /* 0x000fe20000000f00 */
[----:B------:R-:W-:Y:S01]  /*72f00*/  IMAD.MOV.U32 R82, RZ, RZ, R184 ;  /* 0x000000ffff527224 */ /* 0x000fe200078e00b8 */
[----:B------:R-:W-:Y:S02]  /*72f10*/  MOV R83, R183 ;  /* 0x000000b700537202 */ /* 0x000fe40000000f00 */
[----:B------:R-:W-:Y:S01]  /*72f20*/  STL [R1+0x2954], R213 ;  /* 0x002954d501007387 */ /* 0x000fe20000100800 */
[----:B------:R1:W-:Y:S02]  /*72f30*/  STL.64 [R1+0x16b8], R234 ;  /* 0x0016b8ea01007387 */ /* 0x0003e40000100a00 */
[----:B------:R2:W-:Y:S02]  /*72f40*/  STL.64 [R1+0x16b0], R80 ;  /* 0x0016b05001007387 */ /* 0x0005e40000100a00 */
[----:B------:R3:W-:Y:S02]  /*72f50*/  STL.64 [R1+0x16a8], R82 ;  /* 0x0016a85201007387 */ /* 0x0007e40000100a00 */
[----:B------:R-:W-:Y:S01]  /*72f60*/  IMAD.MOV.U32 R72, RZ, RZ, R194 ;  /* 0x000000ffff487224 */ /* 0x000fe200078e00c2 */
[----:B------:R-:W-:Y:S01]  /*72f70*/  MOV R73, R193 ;  /* 0x000000c100497202 */ /* 0x000fe20000000f00 */
[----:B------:R4:W-:Y:S01]  /*72f80*/  STL.64 [R1+0x16a0], R84 ;  /* 0x0016a05401007387 */ /* 0x0009e20000100a00 */
[----:B------:R-:W-:Y:S01]  /*72f90*/  IMAD.MOV.U32 R74, RZ, RZ, R196 ;  /* 0x000000ffff4a7224 */ /* 0x000fe200078e00c4 */
[----:B------:R-:W-:Y:S01]  /*72fa0*/  MOV R75, R195 ;  /* 0x000000c3004b7202 */ /* 0x000fe20000000f00 */
        /* <DEDUP_REMOVED lines=12> */
[----:B------:R1:W-:Y:S01]  /*73070*/  STL.64 [R1+0x1638], R74 ;  /* 0x0016384a01007387 */ /* 0x0003e20000100a00 */
[----:B------:R1:W-:Y:S01]  /*73080*/  STL.64 [R1+0x1630], R76 ;  /* 0x0016304c01007387 */ /* 0x0003e20000100a00 */
[----:B------:R1:W-:Y:S02]  /*73090*/  STL.64 [R1+0x1628], R78 ;  /* 0x0016284e01007387 */ /* 0x0003e40000100a00 */
[----:B------:R1:W-:Y:S02]  /*730a0*/  STL.64 [R1+0x1620], R68 ;  /* 0x0016204401007387 */ /* 0x0003e40000100a00 */
[----:B------:R1:W-:Y:S01]  /*730b0*/  STL.64 [R1+0x1618], R70 ;  /* 0x0016184601007387 */ /* 0x0003e20000100a00 */
[----:B------:R-:W-:Y:S01]  /*730c0*/  MOV R204, R52 ;  /* 0x0000003400cc7202 */ /* 0x000fe20000000f00 */
[----:B------:R1:W-:Y:S01]  /*730d0*/  STL.64 [R1+0x1610], R224 ;  /* 0x001610e001007387 */ /* 0x0003e20000100a00 */
[----:B------:R-:W-:Y:S01]  /*730e0*/  MOV R202, R54 ;  /* 0x0000003600ca7202 */ /* 0x000fe20000000f00 */
[----:B------:R-:W-:-:S02]  /*730f0*/  IMAD.MOV.U32 R203, RZ, RZ, R53 ;  /* 0x000000ffffcb7224 */ /* 0x000fc400078e0035 */
[----:B------:R1:W-:Y:S01]  /*73100*/  STL.64 [R1+0x1708], R226 ;  /* 0x001708e201007387 */ /* 0x0003e20000100a00 */
[----:B------:R-:W-:Y:S01]  /*73110*/  MOV R200, R56 ;  /* 0x0000003800c87202 */ /* 0x000fe20000000f00 */
[----:B------:R-:W-:Y:S01]  /*73120*/  IMAD.MOV.U32 R201, RZ, RZ, R55 ;  /* 0x000000ffffc97224 */ /* 0x000fe200078e0037 */
[----:B------:R-:W-:Y:S01]  /*73130*/  STL.64 [R1+0x1d38], R178 ;  /* 0x001d38b201007387 */ /* 0x000fe20000100a00 */
[----:B------:R-:W-:Y:S01]  /*73140*/  MOV R198, R58 ;  /* 0x0000003a00c67202 */ /* 0x000fe20000000f00 */
[----:B------:R-:W-:Y:S02]  /*73150*/  IMAD.MOV.U32 R199, RZ, RZ, R57 ;  /* 0x000000ffffc77224 */ /* 0x000fe400078e0039 */
[----:B------:R-:W-:Y:S01]  /*73160*/  STL.64 [R1+0x1c88], R206 ;  /* 0x001c88ce01007387 */ /* 0x000fe20000100a00 */
[----:B------:R-:W-:Y:S01]  /*73170*/  MOV R196, R60 ;  /* 0x0000003c00c47202 */ /* 0x000fe20000000f00 */
[----:B------:R-:W-:Y:S01]  /*73180*/  IMAD.MOV.U32 R197, RZ, RZ, R59 ;  /* 0x000000ffffc57224 */ /* 0x000fe200078e003b */
[----:B------:R-:W-:Y:S01]  /*73190*/  STL.64 [R1+0x1c80], R204 ;  /* 0x001c80cc01007387 */ /* 0x000fe20000100a00 */
[----:B------:R-:W-:Y:S01]  /*731a0*/  MOV R194, R62 ;  /* 0x0000003e00c27202 */ /* 0x000fe20000000f00 */
[----:B------:R-:W-:-:S02]  /*731b0*/  IMAD.MOV.U32 R195, RZ, RZ, R61 ;  /* 0x000000ffffc37224 */ /* 0x000fc400078e003d */
[----:B------:R-:W-:Y:S01]  /*731c0*/  STL.64 [R1+0x1c78], R202 ;  /* 0x001c78ca01007387 */ /* 0x000fe20000100a00 */
        /* <DEDUP_REMOVED lines=18> */
[----:B------:R-:W-:Y:S01]  /*732f0*/  STL.64 [R1+0x1b80], R188 ;  /* 0x001b80bc01007387 */ /* 0x000fe20000100a00 */
[----:B------:R-:W-:Y:S01]  /*73300*/  MOV R180, R172 ;  /* 0x000000ac00b47202 */ /* 0x000fe20000000f00 */
[----:B------:R-:W-:-:S02]  /*73310*/  IMAD.MOV.U32 R181, RZ, RZ, R171 ;  /* 0x000000ffffb57224 */ /* 0x000fc400078e00ab */
[----:B------:R-:W-:Y:S01]  /*73320*/  STL.64 [R1+0x1b78], R186 ;  /* 0x001b78ba01007387 */ /* 0x000fe20000100a00 */
[----:B------:R-:W-:Y:S01]  /*73330*/  MOV R218, R174 ;  /* 0x000000ae00da7202 */ /* 0x000fe20000000f00 */
[----:B------:R-:W-:Y:S01]  /*73340*/  IMAD.MOV.U32 R219, RZ, RZ, R173 ;  /* 0x000000ffffdb7224 */ /* 0x000fe200078e00ad */
[----:B------:R-:W-:Y:S01]  /*73350*/  STL.64 [R1+0x1b70], R184 ;  /* 0x001b70b801007387 */ /* 0x000fe20000100a00 */
[----:B------:R-:W-:Y:S01]  /*73360*/  STL.64 [R1+0x1b68], R182 ;  /* 0x001b68b601007387 */ /* 0x000fe20000100a00 */
[----:B------:R-:W-:Y:S01]  /*73370*/  MOV R216, R176 ;  /* 0x000000b000d87202 */ /* 0x000fe20000000f00 */
[----:B------:R-:W-:Y:S01]  /*73380*/  IMAD.MOV.U32 R217, RZ, RZ, R175 ;  /* 0x000000ffffd97224 */ /* 0x000fe200078e00af */
[----:B-1----:R1:W5:Y:S01]  /*73390*/  LDL.LU.64 R234, [R1+0x3030] ;  /* 0x0030300001ea7983 */ /* 0x0023620000300a00 */
[----:B------:R-:W-:Y:S03]  /*733a0*/  STL.64 [R1+0x1b60], R180 ;  /* 0x001b60b401007387 */ /* 0x000fe60000100a00 */
        /* <DEDUP_REMOVED lines=12> */
[----:B--2---:R2:W5:Y:S01]  /*73470*/  LDL.LU.64 R80, [R1+0x3028] ;  /* 0x0030280001507983 */ /* 0x0045620000300a00 */
[----:B------:R-:W-:Y:S02]  /*73480*/  STL.64 [R1+0x1b58], R218 ;  /* 0x001b58da01007387 */ /* 0x000fe40000100a00 */
[----:B---3--:R2:W5:Y:S02]  /*73490*/  LDL.LU.64 R82, [R1+0x3020] ;  /* 0x0030200001527983 */ /* 0x0085640000300a00 */
[----:B------:R-:W-:Y:S01]  /*734a0*/  STL.64 [R1+0x1b50], R216 ;  /* 0x001b50d801007387 */ /* 0x000fe20000100a00 */
[----:B----4-:R2:W5:Y:S01]  /*734b0*/  LDL.LU.64 R84, [R1+0x3018] ;  /* 0x0030180001547983 */ /* 0x0105620000300a00 */
[----:B-1----:R2:W5:Y:S03]  /*734c0*/  LDL.LU.64 R86, [R1+0x3010] ;  /* 0x0030100001567983 */ /* 0x0025660000300a00 */
[----:B------:R2:W5:Y:S01]  /*734d0*/  LDL.LU.64 R236, [R1+0x3008] ;  /* 0x0030080001ec7983 */ /* 0x0005620000300a00 */
[----:B------:R2:W5:Y:S03]  /*734e0*/  LDL.LU.64 R238, [R1+0x3000] ;  /* 0x0030000001ee7983 */ /* 0x0005660000300a00 */
[----:B------:R2:W5:Y:S01]  /*734f0*/  LDL.LU.64 R72, [R1+0x2ff8] ;  /* 0x002ff80001487983 */ /* 0x0005620000300a00 */
[----:B------:R2:W5:Y:S02]  /*73500*/  LDL.LU.64 R74, [R1+0x2ff0] ;  /* 0x002ff000014a7983 */ /* 0x0005640000300a00 */
[----:B------:R2:W5:Y:S02]  /*73510*/  LDL.LU.64 R76, [R1+0x2fe8] ;  /* 0x002fe800014c7983 */ /* 0x0005640000300a00 */
[----:B------:R2:W5:Y:S01]  /*73520*/  LDL.LU.64 R78, [R1+0x2fe0] ;  /* 0x002fe000014e7983 */ /* 0x0005620000300a00 */
[----:B------:R2:W5:Y:S01]  /*73530*/  LDL.LU.64 R68, [R1+0x2fd8] ;  /* 0x002fd80001447983 */ /* 0x0005620000300a00 */
[----:B------:R2:W5:Y:S03]  /*73540*/  LDL.LU.64 R70, [R1+0x2fd0] ;  /* 0x002fd00001467983 */ /* 0x0005660000300a00 */
[----:B------:R1:W-:Y:S01]  /*73550*/  LDGSTS.E [R48+0x1b500], [R224.64], P2 ;  /* 0x1b500000e0307fae */ /* 0x0003e20009121844 */
[----:B------:R3:W-:Y:S02]  /*73560*/  LDGSTS.E [R48+0x1b600], [R226.64], P2 ;  /* 0x1b600000e2307fae */ /* 0x0007e40009121844 */
[----:B------:R4:W-:Y:S02]  /*73570*/  LDGSTS.E [R48+0x1b700], [R178.64], P2 ;  /* 0x1b700000b2307fae */ /* 0x0009e40009121844 */
[----:B------:R4:W-:Y:S01]  /*73580*/  LDGSTS.E [R48+0x1d000], [R206.64], P3 ;  /* 0x1d000000ce307fae */ /* 0x0009e20009921844 */
[----:B------:R4:W-:Y:S01]  /*73590*/  LDGSTS.E [R48+0x1d100], [R204.64], P3 ;  /* 0x1d100000cc307fae */ /* 0x0009e20009921844 */
[----:B------:R4:W-:Y:S02]  /*735a0*/  LDGSTS.E [R48+0x1d200], [R202.64], P3 ;  /* 0x1d200000ca307fae */ /* 0x0009e40009921844 */
[----:B------:R4:W-:Y:S01]  /*735b0*/  LDGSTS.E [R48+0x1d300], [R200.64], P3 ;  /* 0x1d300000c8307fae */ /* 0x0009e20009921844 */
[----:B------:R-:W-:Y:S01]  /*735c0*/  SHF.L.U32 R252, R252, 0x2, RZ ;  /* 0x00000002fcfc7819 */ /* 0x000fe200000006ff */
[----:B------:R4:W-:Y:S01]  /*735d0*/  LDGSTS.E [R48+0x1d400], [R198.64], P3 ;  /* 0x1d400000c6307fae */ /* 0x0009e20009921844 */
[----:B------:R4:W-:Y:S02]  /*735e0*/  LDGSTS.E [R48+0x1d500], [R196.64], P3 ;  /* 0x1d500000c4307fae */ /* 0x0009e40009921844 */
[----:B------:R4:W-:Y:S02]  /*735f0*/  LDGSTS.E [R48+0x1d600], [R194.64], P3 ;  /* 0x1d600000c2307fae */ /* 0x0009e40009921844 */
[----:B------:R4:W-:Y:S01]  /*73600*/  LDGSTS.E [R48+0x1d700], [R192.64], P3 ;  /* 0x1d700000c0307fae */ /* 0x0009e20009921844 */
[----:B-1----:R2:W5:Y:S01]  /*73610*/  LDL.LU.64 R224, [R1+0x2fc8] ;  /* 0x002fc80001e07983 */ /* 0x0025620000300a00 */
[----:B---3--:R2:W5:Y:S02]  /*73620*/  LDL.LU.64 R226, [R1+0x2fc0] ;  /* 0x002fc00001e27983 */ /* 0x0085640000300a00 */
[----:B------:R-:W3:Y:S02]  /*73630*/  LDL.LU R50, [R1+0x2948] ;  /* 0x0029480001327983 */ /* 0x000ee40000300800 */
[----:B------:R-:W2:Y:S01]  /*73640*/  LDL.LU R62, [R1+0x294c] ;  /* 0x00294c00013e7983 */ /* 0x000ea20000300800 */
        /* <DEDUP_REMOVED lines=10> */
[----:B------:R-:W4:Y:S01]  /*736f0*/  LDL.LU R52, [R1+0x2924] ;  /* 0x0029240001347983 */ /* 0x000f220000300800 */
[----:B------:R-:W-:Y:S01]  /*73700*/  LOP3.LUT R208, R252, 0x60, RZ, 0x3c, !PT ;  /* 0x00000060fcd07812 */ /* 0x000fe200078e3cff */
[----:B------:R1:W-:Y:S01]  /*73710*/  LDGSTS.E [R48+0x1f000], [R190.64], P5 ;  /* 0x1f000000be307fae */ /* 0x0003e2000a921844 */
[----:B------:R1:W-:Y:S02]  /*73720*/  LDGSTS.E [R48+0x1f100], [R188.64], P5 ;  /* 0x1f100000bc307fae */ /* 0x0003e4000a921844 */
[----:B------:R1:W-:Y:S02]  /*73730*/  LDGSTS.E [R48+0x1f200], [R186.64], P5 ;  /* 0x1f200000ba307fae */ /* 0x0003e4000a921844 */
[----:B------:R1:W-:Y:S01]  /*73740*/  LDGSTS.E [R48+0x1f300], [R184.64], P5 ;  /* 0x1f300000b8307fae */ /* 0x0003e2000a921844 */
[----:B------:R-:W-:Y:S01]  /*73750*/  LEA R49, R242, R208, 0x11 ;  /* 0x000000d0f2317211 */ /* 0x000fe200078e88ff */
[----:B------:R1:W-:Y:S01]  /*73760*/  LDGSTS.E [R48+0x1f400], [R182.64], P5 ;  /* 0x1f400000b6307fae */ /* 0x0003e2000a921844 */
[----:B------:R1:W-:Y:S02]  /*73770*/  LDGSTS.E [R48+0x1f500], [R180.64], P5 ;  /* 0x1f500000b4307fae */ /* 0x0003e4000a921844 */
[----:B------:R1:W-:Y:S02]  /*73780*/  LDGSTS.E [R48+0x1f600], [R218.64], P5 ;  /* 0x1f600000da307fae */ /* 0x0003e4000a921844 */
[----:B------:R1:W-:Y:S02]  /*73790*/  LDGSTS.E [R48+0x1f700], [R216.64], P5 ;  /* 0x1f700000d8307fae */ /* 0x0003e4000a921844 */
[----:B---3--:R-:W-:Y:S01]  /*737a0*/  IMAD.X R50, R50, 0x1, R0, P6 ;  /* 0x0000000132327824 */ /* 0x008fe200030e0600 */
[----:B--2---:R-:W-:-:S03]  /*737b0*/  IADD3 R62, P1, R62, R241, RZ ;  /* 0x000000f13e3e7210 */ /* 0x004fc60007f3e0ff */
[----:B------:R-:W-:Y:S01]  /*737c0*/  IMAD.MOV.U32 R51, RZ, RZ, R50 ;  /* 0x000000ffff337224 */ /* 0x000fe200078e0032 */
[----:B------:R2:W-:Y:S01]  /*737d0*/  STL [R1+0x2948], R50 ;  /* 0x0029483201007387 */ /* 0x0005e20000100800 */
[----:B----4-:R-:W-:Y:S01]  /*737e0*/  IMAD.X R63, R63, 0x1, R0, P1 ;  /* 0x000000013f3f7824 */ /* 0x010fe200008e0600 */
[----:B------:R-:W-:Y:S02]  /*737f0*/  IADD3 R54, P2, R54, R241, RZ ;  /* 0x000000f136367210 */ /* 0x000fe40007f5e0ff */
[----:B--2---:R-:W-:Y:S02]  /*73800*/  MOV R50, R213 ;  /* 0x000000d500327202 */ /* 0x004fe40000000f00 */
[----:B------:R-:W-:Y:S01]  /*73810*/  IADD3.X R61, R61, R0, RZ, P2, !PT ;  /* 0x000000003d3d7210 */ /* 0x000fe200017fe4ff */
[----:B------:R-:W-:Y:S04]  /*73820*/  STL [R1+0x294c], R62 ;  /* 0x00294c3e01007387 */ /* 0x000fe80000100800 */
[----:B------:R2:W-:Y:S01]  /*73830*/  LDGSTS.E [R49+0x1800], [R50.64], P4 ;  /* 0x0180000032317fae */ /* 0x0005e2000a121844 */
[----:B------:R-:W-:Y:S02]  /*73840*/  STL [R1+0x2940], R63 ;  /* 0x0029403f01007387 */ /* 0x000fe40000100800 */
[----:B------:R3:W-:Y:S02]  /*73850*/  STL [R1+0x2944], R54 ;  /* 0x0029443601007387 */ /* 0x0007e40000100800 */
[----:B------:R3:W-:Y:S01]  /*73860*/  STL [R1+0x2938], R61 ;  /* 0x0029383d01007387 */ /* 0x0007e20000100800 */
[----:B------:R-:W4:Y:S01]  /*73870*/  LDL.LU R65, [R1+0x2890] ;  /* 0x0028900001417983 */ /* 0x000f220000300800 */
[----:B--2---:R-:W-:Y:S01]  /*73880*/  IMAD.MOV.U32 R50, RZ, RZ, R62 ;  /* 0x000000ffff327224 */ /* 0x004fe200078e003e */
[----:B------:R-:W-:-:S05]  /*73890*/  MOV R51, R63 ;  /* 0x0000003f00337202 */ /* 0x000fca0000000f00 */
        /* <DEDUP_REMOVED lines=8> */
[----:B------:R-:W-:Y:S01]  /*73920*/  IMAD.X R60, R60, 0x1, R0, P1 ;  /* 0x000000013c3c7824 */ /* 0x000fe200008e0600 */
[----:B------:R-:W-:Y:S01]  /*73930*/  IADD3.X R58, R58, R0, RZ, P2, !PT ;  /* 0x000000003a3a7210 */ /* 0x000fe200017fe4ff */
[----:B------:R-:W-:Y:S03]  /*73940*/  STL [R1+0x293c], R59 ;  /* 0x00293c3b01007387 */ /* 0x000fe60000100800 */
[----:B------:R1:W-:Y:S02]  /*73950*/  STL [R1+0x2930], R60 ;  /* 0x0029303c01007387 */ /* 0x0003e40000100800 */
[----:B------:R1:W-:Y:S01]  /*73960*/  STL [R1+0x2934], R56 ;  /* 0x0029343801007387 */ /* 0x0003e20000100800 */
[----:B------:R1:W-:Y:S04]  /*73970*/  LDGSTS.E [R49+0x1a00], [R50.64], P4 ;  /* 0x01a0000032317fae */ /* 0x0003e8000a121844 */
[----:B------:R1:W-:Y:S01]  /*73980*/  STL [R1+0x2928], R58 ;  /* 0x0029283a01007387 */ /* 0x0003e20000100800 */
[----:B------:R-:W4:Y:S02]  /*73990*/  LDL.LU R62, [R1+0x2840] ;  /* 0x00284000013e7983 */ /* 0x000f240000300800 */
[----:B------:R-:W4:Y:S01]  /*739a0*/  LDL.LU R61, [R1+0x284c] ;  /* 0x00284c00013d7983 */ /* 0x000f220000300800 */
[----:B------:R-:W-:Y:S01]  /*739b0*/  IADD3 R55, P1, R55, R241, RZ ;  /* 0x000000f137377210 */ /* 0x000fe20007f3e0ff */
[----:B-1----:R-:W-:Y:S01]  /*739c0*/  IMAD.MOV.U32 R50, RZ, RZ, R59 ;  /* 0x000000ffff327224 */ /* 0x002fe200078e003b */
[----:B------:R-:W-:-:S02]  /*739d0*/  MOV R51, R60 ;  /* 0x0000003c00337202 */ /* 0x000fc40000000f00 */
[----:B------:R-:W4:Y:S04]  /*739e0*/  LDL.LU R60, [R1+0x2838] ;  /* 0x00283800013c7983 */ /* 0x000f280000300800 */
[----:B------:R1:W-:Y:S01]  /*739f0*/  LDGSTS.E [R49+0x1b00], [R50.64], P4 ;  /* 0x01b0000032317fae */ /* 0x0003e2000a121844 */
[----:B------:R-:W-:Y:S01]  /*73a00*/  IADD3 R52, P2, R52, R241, RZ ;  /* 0x000000f134347210 */ /* 0x000fe20007f5e0ff */
[----:B------:R-:W-:-:S03]  /*73a10*/  IMAD.X R57, R57, 0x1, R0, P1 ;  /* 0x0000000139397824 */ /* 0x000fc600008e0600 */
[----:B------:R-:W-:Y:S01]  /*73a20*/  IADD3.X R53, R53, R0, RZ, P2, !PT ;  /* 0x0000000035357210 */ /* 0x000fe200017fe4ff */
[----:B-1----:R-:W-:Y:S02]  /*73a30*/  IMAD.MOV.U32 R50, RZ, RZ, R56 ;  /* 0x000000ffff327224 */ /* 0x002fe400078e0038 */
[----:B------:R-:W4:Y:S01]  /*73a40*/  LDL.LU R56, [R1+0x2844] ;  /* 0x0028440001387983 */ /* 0x000f220000300800 */
[----:B------:R-:W-:Y:S01]  /*73a50*/  MOV R51, R58 ;  /* 0x0000003a00337202 */ /* 0x000fe20000000f00 */
[----:B------:R-:W-:Y:S02]  /*73a60*/  STL [R1+0x292c], R55 ;  /* 0x00292c3701007387 */ /* 0x000fe40000100800 */
[----:B------:R1:W-:Y:S01]  /*73a70*/  STL [R1+0x2920], R57 ;  /* 0x0029203901007387 */ /* 0x0003e20000100800 */
[----:B------:R-:W-:Y:S01]  /*73a80*/  STL [R1+0x2924], R52 ;  /* 0x0029243401007387 */ /* 0x000fe20000100800 */
[----:B------:R1:W-:Y:S02]  /*73a90*/  STL [R1+0x2918], R53 ;  /* 0x0029183501007387 */ /* 0x0003e40000100800 */
[----:B------:R-:W4:Y:S01]  /*73aa0*/  LDL.LU R59, [R1+0x2830] ;  /* 0x00283000013b7983 */ /* 0x000f220000300800 */
[----:B------:R1:W-:Y:S01]  /*73ab0*/  LDGSTS.E [R49+0x1c00], [R50.64], P4 ;  /* 0x01c0000032317fae */ /* 0x0003e2000a121844 */
[----:B------:R-:W4:Y:S01]  /*73ac0*/  LDL.LU R58, [R1+0x283c] ;  /* 0x00283c00013a7983 */ /* 0x000f220000300800 */
[----:B-1----:R-:W-:Y:S01]  /*73ad0*/  MOV R51, R57 ;  /* 0x0000003900337202 */ /* 0x002fe20000000f00 */
[----:B------:R-:W-:Y:S01]  /*73ae0*/  IMAD.MOV.U32 R50, RZ, RZ, R55 ;  /* 0x000000ffff327224 */ /* 0x000fe200078e0037 */
        /* <DEDUP_REMOVED lines=14> */
[----:B----4-:R-:W-:Y:S01]  /*73bd0*/  IMAD.X R65, R65, 0x1, R0, P2 ;  /* 0x0000000141417824 */ /* 0x010fe200010e0600 */
[----:B------:R-:W-:Y:S01]  /*73be0*/  IADD3.X R64, R64, R0, RZ, P3, !PT ;  /* 0x0000000040407210 */ /* 0x000fe20001ffe4ff */
[----:B------:R2:W-:Y:S03]  /*73bf0*/  STL [R1+0x291c], R54 ;  /* 0x00291c3601007387 */ /* 0x0005e60000100800 */
[----:B------:R3:W-:Y:S02]  /*73c00*/  STL [R1+0x2890], R65 ;  /* 0x0028904101007387 */ /* 0x0007e40000100800 */
[----:B-1----:R-:W-:Y:S02]  /*73c10*/  IMAD.MOV.U32 R50, RZ, RZ, R54 ;  /* 0x000000ffff327224 */ /* 0x002fe400078e0036 */
[----:B------:R-:W-:Y:S01]  /*73c20*/  STL [R1+0x2854], R63 ;  /* 0x0028543f01007387 */ /* 0x000fe20000100800 */
[----:B--2---:R-:W2:Y:S01]  /*73c30*/  LDL.LU R54, [R1+0x2820] ;  /* 0x0028200001367983 */ /* 0x004ea20000300800 */
[----:B------:R-:W-:Y:S02]  /*73c40*/  STL [R1+0x2848], R64 ;  /* 0x0028484001007387 */ /* 0x000fe40000100800 */
[----:B------:R-:W4:Y:S01]  /*73c50*/  LDL.LU R48, [R1+0x2818] ;  /* 0x0028180001307983 */ /* 0x000f220000300800 */
[----:B------:R-:W-:-:S02]  /*73c60*/  MOV R51, R65 ;  /* 0x0000004100337202 */ /* 0x000fc40000000f00 */
[----:B------:R-:W-:-:S03]  /*73c70*/  IADD3 R61, P2, R61, R241, RZ ;  /* 0x000000f13d3d7210 */ /* 0x000fc60007f5e0ff */
[----:B------:R1:W-:Y:S02]  /*73c80*/  LDGSTS.E [R49+0x1f00], [R50.64], P4 ;  /* 0x01f0000032317fae */ /* 0x0003e4000a121844 */
[----:B------:R-:W-:Y:S02]  /*73c90*/  IMAD.X R62, R62, 0x1, R0, P2 ;  /* 0x000000013e3e7824 */ /* 0x000fe400010e0600 */
[----:B------:R-:W-:Y:S01]  /*73ca0*/  STL [R1+0x284c], R61 ;  /* 0x00284c3d01007387 */ /* 0x000fe20000100800 */
[----:B-1----:R-:W-:Y:S01]  /*73cb0*/  IMAD.MOV.U32 R50, RZ, RZ, R63 ;  /* 0x000000ffff327224 */ /* 0x002fe200078e003f */
[----:B------:R-:W-:Y:S02]  /*73cc0*/  MOV R51, R64 ;  /* 0x0000004000337202 */ /* 0x000fe40000000f00 */
[----:B------:R-:W-:-:S03]  /*73cd0*/  IADD3 R56, P3, R56, R241, RZ ;  /* 0x000000f138387210 */ /* 0x000fc60007f7e0ff */
[----:B------:R1:W-:Y:S01]  /*73ce0*/  LDGSTS.E [R49+0x3800], [R50.64], P1 ;  /* 0x0380000032317fae */ /* 0x0003e20008921844 */
[----:B------:R-:W-:-:S03]  /*73cf0*/  IADD3.X R60, R60, R0, RZ, P3, !PT ;  /* 0x000000003c3c7210 */ /* 0x000fc60001ffe4ff */
[----:B------:R-:W-:Y:S01]  /*73d00*/  STL [R1+0x2840], R62 ;  /* 0x0028403e01007387 */ /* 0x000fe20000100800 */
[----:B------:R3:W-:Y:S02]  /*73d10*/  STL [R1+0x2844], R56 ;  /* 0x0028443801007387 */ /* 0x0007e40000100800 */
[----:B-1----:R-:W-:Y:S01]  /*73d20*/  IMAD.MOV.U32 R50, RZ, RZ, R61 ;  /* 0x000000ffff327224 */ /* 0x002fe200078e003d */
[----:B------:R-:W-:Y:S01]  /*73d30*/  MOV R51, R62 ;  /* 0x0000003e00337202 */ /* 0x000fe20000000f00 */
[----:B------:R1:W-:Y:S01]  /*73d40*/  STL [R1+0x2838], R60 ;  /* 0x0028383c01007387 */ /* 0x0003e20000100800 */
[----:B---3--:R-:W4:Y:S03]  /*73d50*/  LDL.LU R65, [R1+0x2790] ;  /* 0x0027900001417983 */ /* 0x008f260000300800 */
[----:B------:R1:W-:Y:S01]  /*73d60*/  LDGSTS.E [R49+0x3900], [R50.64], P1 ;  /* 0x0390000032317fae */ /* 0x0003e20008921844 */
[----:B------:R-:W-:-:S02]  /*73d70*/  IADD3 R58, P2, R58, R241, RZ ;  /* 0x000000f13a3a7210 */ /* 0x000fc40007f5e0ff */
[-C--:B------:R-:W-:Y:S01]  /*73d80*/  IADD3 R55, P3, R55, R241.reuse, RZ ;  /* 0x000000f137377210 */ /* 0x080fe20007f7e0ff */
[----:B-1----:R-:W-:Y:S02]  /*73d90*/  IMAD.MOV.U32 R50, RZ, RZ, R56 ;  /* 0x000000ffff327224 */ /* 0x002fe400078e0038 */
[----:B------:R-:W4:Y:S01]  /*73da0*/  LDL.LU R56, [R1+0x281c] ;  /* 0x00281c0001387983 */ /* 0x000f220000300800 */
[----:B------:R-:W4:Y:S02]  /*73db0*/  LDL.LU R64, [R1+0x2748] ;  /* 0x0027480001407983 */ /* 0x000f240000300800 */
[----:B------:R-:W4:Y:S02]  /*73dc0*/  LDL.LU R63, [R1+0x275c] ;  /* 0x00275c00013f7983 */ /* 0x000f240000300800 */
[----:B------:R-:W-:Y:S01]  /*73dd0*/  IMAD.X R59, R59, 0x1, R0, P2 ;  /* 0x000000013b3b7824 */ /* 0x000fe200010e0600 */
[----:B------:R-:W-:Y:S02]  /*73de0*/  MOV R51, R60 ;  /* 0x0000003c00337202 */ /* 0x000fe40000000f00 */
[----:B------:R-:W-:Y:S01]  /*73df0*/  IADD3.X R57, R57, R0, RZ, P3, !PT ;  /* 0x0000000039397210 */ /* 0x000fe20001ffe4ff */
[----:B------:R-:W-:Y:S01]  /*73e00*/  STL [R1+0x283c], R58 ;  /* 0x00283c3a01007387 */ /* 0x000fe20000100800 */
[----:B------:R-:W-:Y:S02]  /*73e10*/  STL [R1+0x2830], R59 ;  /* 0x0028303b01007387 */ /* 0x000fe40000100800 */
[----:B------:R1:W-:Y:S01]  /*73e20*/  STL [R1+0x2834], R55 ;  /* 0x0028343701007387 */ /* 0x0003e20000100800 */
[----:B------:R1:W-:Y:S04]  /*73e30*/  LDGSTS.E [R49+0x3a00], [R50.64], P1 ;  /* 0x03a0000032317fae */ /* 0x0003e80008921844 */
[----:B------:R1:W-:Y:S01]  /*73e40*/  STL [R1+0x2828], R57 ;  /* 0x0028283901007387 */ /* 0x0003e20000100800 */
[----:B------:R-:W4:Y:S02]  /*73e50*/  LDL.LU R62, [R1+0x2740] ;  /* 0x00274000013e7983 */ /* 0x000f240000300800 */
[----:B------:R-:W4:Y:S02]  /*73e60*/  LDL.LU R61, [R1+0x274c] ;  /* 0x00274c00013d7983 */ /* 0x000f240000300800 */
[----:B------:R-:W4:Y:S01]  /*73e70*/  LDL.LU R60, [R1+0x2738] ;  /* 0x00273800013c7983 */ /* 0x000f220000300800 */
[----:B------:R-:W-:Y:S01]  /*73e80*/  IADD3 R53, P2, R53, R241, RZ ;  /* 0x000000f135357210 */ /* 0x000fe20007f5e0ff */
[----:B-1----:R-:W-:Y:S01]  /*73e90*/  IMAD.MOV.U32 R50, RZ, RZ, R58 ;  /* 0x000000ffff327224 */ /* 0x002fe200078e003a */
[----:B------:R-:W-:-:S02]  /*73ea0*/  MOV R51, R59 ;  /* 0x0000003b00337202 */ /* 0x000fc40000000f00 */
[----:B------:R-:W-:-:S03]  /*73eb0*/  IADD3 R52, P3, R52, R241, RZ ;  /* 0x000000f134347210 */ /* 0x000fc60007f7e0ff */
[----:B------:R1:W-:Y:S02]  /*73ec0*/  LDGSTS.E [R49+0x3b00], [R50.64], P1 ;  /* 0x03b0000032317fae */ /* 0x0003e40008921844 */
[----:B-1----:R-:W-:Y:S02]  /*73ed0*/  IMAD.MOV.U32 R50, RZ, RZ, R55 ;  /* 0x000000ffff327224 */ /* 0x002fe400078e0037 */
[----:B------:R-:W4:Y:S01]  /*73ee0*/  LDL.LU R55, [R1+0x2744] ;  /* 0x0027440001377983 */ /* 0x000f220000300800 */
[----:B------:R-:W-:Y:S01]  /*73ef0*/  STL [R1+0x282c], R53 ;  /* 0x00282c3501007387 */ /* 0x000fe20000100800 */
[----:B------:R-:W-:-:S05]  /*73f00*/  MOV R51, R57 ;  /* 0x0000003900337202 */ /* 0x000fca0000000f00 */
[----:B------:R1:W-:Y:S01]  /*73f10*/  LDGSTS.E [R49+0x3c00], [R50.64], P1 ;  /* 0x03c0000032317fae */ /* 0x0003e20008921844 */
[----:B--2---:R-:W-:Y:S01]  /*73f20*/  IMAD.X R54, R54, 0x1, R0, P2 ;  /* 0x0000000136367824 */ /* 0x004fe200010e0600 */
[----:B----4-:R-:W-:-:S04]  /*73f30*/  IADD3.X R48, R48, R0, RZ, P3, !PT ;  /* 0x0000000030307210 */ /* 0x010fc80001ffe4ff */
[----:B------:R2:W-:Y:S01]  /*73f40*/  STL [R1+0x2820], R54 ;  /* 0x0028203601007387 */ /* 0x0005e20000100800 */
[----:B------:R-:W-:Y:S03]  /*73f50*/  STL [R1+0x2824], R52 ;  /* 0x0028243401007387 */ /* 0x000fe60000100800 */
[----:B------:R4:W-:Y:S01]  /*73f60*/  STL [R1+0x2818], R48 ;  /* 0x0028183001007387 */ /* 0x0009e20000100800 */
[----:B------:R-:W3:Y:S03]  /*73f70*/  LDL.LU R59, [R1+0x2730] ;  /* 0x00273000013b7983 */ /* 0x000ee60000300800 */
[----:B------:R-:W3:Y:S01]  /*73f80*/  LDL.LU R58, [R1+0x273c] ;  /* 0x00273c00013a7983 */ /* 0x000ee20000300800 */
[----:B-1----:R-:W-:Y:S01]  /*73f90*/  MOV R51, R54 ;  /* 0x0000003600337202 */ /* 0x002fe20000000f00 */
[----:B------:R-:W3:Y:S02]  /*73fa0*/  LDL.LU R57, [R1+0x2728] ;  /* 0x0027280001397983 */ /* 0x000ee40000300800 */
[----:B--2---:R-:W2:Y:S01]  /*73fb0*/  LDL.LU R54, [R1+0x2734] ;  /* 0x0027340001367983 */ /* 0x004ea20000300800 */
[----:B------:R-:W-:Y:S01]  /*73fc0*/  IMAD.MOV.U32 R50, RZ, RZ, R53 ;  /* 0x000000ffff327224 */ /* 0x000fe200078e0035 */
[----:B------:R-:W-:Y:S01]  /*73fd0*/  ISETP.GT.AND P2, PT, R3, 0xb, PT ;  /* 0x0000000b0300780c */ /* 0x000fe20003f44270 */
[----:B------:R-:W2:Y:S03]  /*73fe0*/  LDL.LU R53, [R1+0x272c] ;  /* 0x00272c0001357983 */ /* 0x000ea60000300800 */
[----:B------:R1:W-:Y:S02]  /*73ff0*/  LDGSTS.E [R49+0x3d00], [R50.64], P1 ;  /* 0x03d0000032317fae */ /* 0x0003e40008921844 */
[----:B-1----:R-:W-:Y:S01]  /*74000*/  MOV R51, R48 ;  /* 0x0000003000337202 */ /* 0x002fe20000000f00 */
[----:B------:R-:W-:Y:S01]  /*74010*/  IMAD.MOV.U32 R50, RZ, RZ, R52 ;  /* 0x000000ffff327224 */ /* 0x000fe200078e0034 */
[----:B----4-:R-:W-:Y:S01]  /*74020*/  SEL R48, RZ, 0x4, !P2 ;  /* 0x00000004ff307807 */ /* 0x010fe20005000000 */
[----:B------:R-:W3:Y:S04]  /*74030*/  LDL.LU R52, [R1+0x2724] ;  /* 0x0027240001347983 */ /* 0x000ee80000300800 */
[----:B------:R1:W-:Y:S01]  /*74040*/  LDGSTS.E [R49+0x3e00], [R50.64], P1 ;  /* 0x03e0000032317fae */ /* 0x0003e20008921844 */
[----:B------:R-:W-:-:S04]  /*74050*/  SEL R48, R48, RZ, !P0 ;  /* 0x000000ff30307207 */ /* 0x000fc80004000000 */
[----:B------:R-:W-:Y:S02]  /*74060*/  ISETP.NE.U32.AND P2, PT, R48, RZ, PT ;  /* 0x000000ff3000720c */ /* 0x000fe40003f45070 */
[-C--:B------:R-:W-:Y:S02]  /*74070*/  IADD3 R56, P3, R56, R241.reuse, RZ ;  /* 0x000000f138387210 */ /* 0x080fe40007f7e0ff */
[----:B------:R-:W-:-:S03]  /*74080*/  IADD3 R63, P4, R63, R241, RZ ;  /* 0x000000f13f3f7210 */ /* 0x000fc60007f9e0ff */
[----:B------:R-:W-:Y:S01]  /*74090*/  IMAD.X R65, R65, 0x1, R0, P3 ;  /* 0x0000000141417824 */ /* 0x000fe200018e0600 */
[----:B------:R-:W-:Y:S01]  /*740a0*/  IADD3.X R64, R64, R0, RZ, P4, !PT ;  /* 0x0000000040407210 */ /* 0x000fe200027fe4ff */
[----:B------:R1:W-:Y:S03]  /*740b0*/  STL [R1+0x281c], R56 ;  /* 0x00281c3801007387 */ /* 0x0003e60000100800 */
[----:B------:R1:W-:Y:S02]  /*740c0*/  STL [R1+0x2790], R65 ;  /* 0x0027904101007387 */ /* 0x0003e40000100800 */
[----:B-1----:R-:W-:Y:S01]  /*740d0*/  IMAD.MOV.U32 R50, RZ, RZ, R56 ;  /* 0x000000ffff327224 */ /* 0x002fe200078e0038 */
[----:B------:R-:W-:Y:S01]  /*740e0*/  MOV R51, R65 ;  /* 0x0000004100337202 */ /* 0x000fe20000000f00 */
[----:B------:R-:W-:Y:S04]  /*740f0*/  STL [R1+0x275c], R63 ;  /* 0x00275c3f01007387 */ /* 0x000fe80000100800 */
[----:B------:R1:W-:Y:S04]  /*74100*/  LDGSTS.E [R49+0x3f00], [R50.64], P1 ;  /* 0x03f0000032317fae */ /* 0x0003e80008921844 */
[----:B------:R-:W3:Y:S01]  /*74110*/  LDL.LU R56, [R1+0x2720] ;  /* 0x0027200001387983 */ /* 0x000ee20000300800 */
[----:B------:R-:W-:Y:S02]  /*74120*/  STL [R1+0x2748], R64 ;  /* 0x0027484001007387 */ /* 0x000fe40000100800 */
[----:B------:R-:W3:Y:S01]  /*74130*/  LDL.LU R48, [R1+0x2718] ;  /* 0x0027180001307983 */ /* 0x000ee20000300800 */
[----:B------:R-:W-:-:S05]  /*74140*/  IADD3 R61, P1, R61, R241, RZ ;  /* 0x000000f13d3d7210 */ /* 0x000fca0007f3e0ff */
[----:B------:R-:W-:Y:S02]  /*74150*/  IMAD.X R62, R62, 0x1, R0, P1 ;  /* 0x000000013e3e7824 */ /* 0x000fe400008e0600 */
[----:B-1----:R-:W-:Y:S01]  /*74160*/  IMAD.MOV.U32 R50, RZ, RZ, R63 ;  /* 0x000000ffff327224 */ /* 0x002fe200078e003f */
[----:B------:R-:W-:Y:S01]  /*74170*/  MOV R51, R64 ;  /* 0x0000004000337202 */ /* 0x000fe20000000f00 */
[----:B------:R-:W-:Y:S04]  /*74180*/  STL [R1+0x274c], R61 ;  /* 0x00274c3d01007387 */ /* 0x000fe80000100800 */
[----:B------:R1:W-:Y:S01]  /*74190*/  LDGSTS.E [R49+0x5800], [R50.64], P2 ;  /* 0x0580000032317fae */ /* 0x0003e20009121844 */
[----:B------:R-:W-:Y:S01]  /*741a0*/  STL [R1+0x2740], R62 ;  /* 0x0027403e01007387 */ /* 0x000fe20000100800 */
[----:B------:R-:W-:-:S04]  /*741b0*/  IADD3 R55, P3, R55, R241, RZ ;  /* 0x000000f137377210 */ /* 0x000fc80007f7e0ff */
[----:B------:R-:W-:Y:S01]  /*741c0*/  IADD3.X R60, R60, R0, RZ, P3, !PT ;  /* 0x000000003c3c7210 */ /* 0x000fe20001ffe4ff */
[----:B-1----:R-:W-:Y:S01]  /*741d0*/  IMAD.MOV.U32 R50, RZ, RZ, R61 ;  /* 0x000000ffff327224 */ /* 0x002fe200078e003d */
[----:B------:R-:W-:Y:S01]  /*741e0*/  MOV R51, R62 ;  /* 0x0000003e00337202 */ /* 0x000fe20000000f00 */
        /* <DEDUP_REMOVED lines=10> */
[-C--:B---3--:R-:W-:Y:S02]  /*74290*/  IADD3 R58, P1, R58, R241.reuse, RZ ;  /* 0x000000f13a3a7210 */ /* 0x088fe40007f3e0ff */
[----:B--2---:R-:W-:-:S03]  /*742a0*/  IADD3 R54, P3, R54, R241, RZ ;  /* 0x000000f136367210 */ /* 0x004fc60007f7e0ff */
[----:B------:R-:W-:Y:S01]  /*742b0*/  IMAD.X R59, R59, 0x1, R0, P1 ;  /* 0x000000013b3b7824 */ /* 0x000fe200008e0600 */
[----:B------:R-:W-:Y:S01]  /*742c0*/  STL [R1+0x273c], R58 ;  /* 0x00273c3a01007387 */ /* 0x000fe20000100800 */
[----:B------:R-:W-:-:S03]  /*742d0*/  IADD3.X R57, R57, R0, RZ, P3, !PT ;  /* 0x0000000039397210 */ /* 0x000fc60001ffe4ff */
[----:B------:R-:W-:Y:S01]  /*742e0*/  STL [R1+0x2730], R59 ;  /* 0x0027303b01007387 */ /* 0x000fe20000100800 */
[----:B------:R2:W-:Y:S02]  /*742f0*/  STL [R1+0x2734], R54 ;  /* 0x0027343601007387 */ /* 0x0005e40000100800 */
[----:B------:R3:W-:Y:S02]  /*74300*/  STL [R1+0x2728], R57 ;  /* 0x0027283901007387 */ /* 0x0007e40000100800 */
[----:B-1----:R-:W-:Y:S01]  /*74310*/  IMAD.MOV.U32 R50, RZ, RZ, R58 ;  /* 0x000000ffff327224 */ /* 0x002fe200078e003a */
[----:B------:R-:W-:Y:S01]  /*74320*/  MOV R51, R59 ;  /* 0x0000003b00337202 */ /* 0x000fe20000000f00 */
[----:B------:R-:W4:Y:S01]  /*74330*/  LDL.LU R62, [R1+0x2640] ;  /* 0x00264000013e7983 */ /* 0x000f220000300800 */
[----:B------:R-:W4:Y:S02]  /*74340*/  LDL.LU R61, [R1+0x264c] ;  /* 0x00264c00013d7983 */ /* 0x000f240000300800 */
[----:B------:R-:W4:Y:S01]  /*74350*/  LDL.LU R60, [R1+0x2638] ;  /* 0x00263800013c7983 */ /* 0x000f220000300800 */
[----:B------:R1:W-:Y:S02]  /*74360*/  LDGSTS.E [R49+0x5b00], [R50.64], P2 ;  /* 0x05b0000032317fae */ /* 0x0003e40009121844 */
[----:B-1----:R-:W-:-:S02]  /*74370*/  IMAD.MOV.U32 R50, RZ, RZ, R54 ;  /* 0x000000ffff327224 */ /* 0x002fc400078e0036 */
[----:B--2---:R-:W2:Y:S01]  /*74380*/  LDL.LU R54, [R1+0x2644] ;  /* 0x0026440001367983 */ /* 0x004ea20000300800 */
[-C--:B------:R-:W-:Y:S02]  /*74390*/  IADD3 R53, P1, R53, R241.reuse, RZ ;  /* 0x000000f135357210 */ /* 0x080fe40007f3e0ff */
[----:B---3--:R-:W-:Y:S02]  /*743a0*/  IADD3 R52, P3, R52, R241, RZ ;  /* 0x000000f134347210 */ /* 0x008fe40007f7e0ff */
[----:B------:R-:W-:Y:S01]  /*743b0*/  MOV R51, R57 ;  /* 0x0000003900337202 */ /* 0x000fe20000000f00 */
[----:B------:R-:W-:Y:S04]  /*743c0*/  STL [R1+0x272c], R53 ;  /* 0x00272c3501007387 */ /* 0x000fe80000100800 */
[----:B------:R1:W-:Y:S01]  /*743d0*/  LDGSTS.E [R49+0x5c00], [R50.64], P2 ;  /* 0x05c0000032317fae */ /* 0x0003e20009121844 */
[----:B------:R-:W-:Y:S01]  /*743e0*/  IMAD.X R56, R56, 0x1, R0, P1 ;  /* 0x0000000138387824 */ /* 0x000fe200008e0600 */
[----:B------:R-:W-:-:S04]  /*743f0*/  IADD3.X R48, R48, R0, RZ, P3, !PT ;  /* 0x0000000030307210 */ /* 0x000fc80001ffe4ff */
[----:B------:R3:W-:Y:S01]  /*74400*/  STL [R1+0x2720], R56 ;  /* 0x0027203801007387 */ /* 0x0007e20000100800 */
[----:B------:R-:W-:Y:S02]  /*74410*/  STL [R1+0x2724], R52 ;  /* 0x0027243401007387 */ /* 0x000fe40000100800 */
[----:B------:R3:W-:Y:S02]  /*74420*/  STL [R1+0x2718], R48 ;  /* 0x0027183001007387 */ /* 0x0007e40000100800 */
[----:B------:R-:W2:Y:S01]  /*74430*/  LDL.LU R59, [R1+0x2630] ;  /* 0x00263000013b7983 */ /* 0x000ea20000300800 */
[----:B------:R-:W2:Y:S01]  /*74440*/  LDL.LU R58, [R1+0x263c] ;  /* 0x00263c00013a7983 */ /* 0x000ea20000300800 */
[----:B-1----:R-:W-:Y:S01]  /*74450*/  MOV R51, R56 ;  /* 0x0000003800337202 */ /* 0x002fe20000000f00 */
[----:B------:R-:W2:Y:S02]  /*74460*/  LDL.LU R57, [R1+0x2628] ;  /* 0x0026280001397983 */ /* 0x000ea40000300800 */
[----:B---3--:R-:W4:Y:S01]  /*74470*/  LDL.LU R56, [R1+0x2634] ;  /* 0x0026340001387983 */ /* 0x008f220000300800 */
[----:B------:R-:W-:Y:S01]  /*74480*/  IMAD.MOV.U32 R50, RZ, RZ, R53 ;  /* 0x000000ffff327224 */ /* 0x000fe200078e0035 */
[----:B------:R-:W-:Y:S01]  /*74490*/  ISETP.GT.AND P1, PT, R3, 0xf, PT ;  /* 0x0000000f0300780c */ /* 0x000fe20003f24270 */
[----:B------:R-:W4:Y:S03]  /*744a0*/  LDL.LU R53, [R1+0x262c] ;  /* 0x00262c0001357983 */ /* 0x000f260000300800 */
[----:B------:R1:W-:Y:S02]  /*744b0*/  LDGSTS.E [R49+0x5d00], [R50.64], P2 ;  /* 0x05d0000032317fae */ /* 0x0003e40009121844 */
[----:B-1----:R-:W-:Y:S01]  /*744c0*/  MOV R51, R48 ;  /* 0x0000003000337202 */ /* 0x002fe20000000f00 */
[----:B------:R-:W-:Y:S01]  /*744d0*/  IMAD.MOV.U32 R50, RZ, RZ, R52 ;  /* 0x000000ffff327224 */ /* 0x000fe200078e0034 */
[----:B------:R-:W-:Y:S01]  /*744e0*/  SEL R48, RZ, 0x4, !P1 ;  /* 0x00000004ff307807 */ /* 0x000fe20004800000 */
[----:B------:R-:W4:Y:S04]  /*744f0*/  LDL.LU R52, [R1+0x2624] ;  /* 0x0026240001347983 */ /* 0x000f280000300800 */
[----:B------:R1:W-:Y:S01]  /*74500*/  LDGSTS.E [R49+0x5e00], [R50.64], P2 ;  /* 0x05e0000032317fae */ /* 0x0003e20009121844 */
[----:B------:R-:W-:-:S02]  /*74510*/  SEL R48, R48, RZ, !P0 ;  /* 0x000000ff30307207 */ /* 0x000fc40004000000 */
        /* <DEDUP_REMOVED lines=8> */
[----:B------:R-:W-:Y:S01]  /*745a0*/  STL [R1+0x2714], R63 ;  /* 0x0027143f01007387 */ /* 0x000fe20000100800 */
[----:B------:R-:W-:-:S03]  /*745b0*/  ISETP.NE.U32.AND P1, PT, R48, RZ, PT ;  /* 0x000000ff3000720c */ /* 0x000fc60003f25070 */
[----:B------:R1:W-:Y:S04]  /*745c0*/  LDGSTS.E [R49+0x5f00], [R50.64], P2 ;  /* 0x05f0000032317fae */ /* 0x0003e80009121844 */
[----:B------:R-:W4:Y:S01]  /*745d0*/  LDL.LU R55, [R1+0x2620] ;  /* 0x0026200001377983 */ /* 0x000f220000300800 */
[----:B------:R-:W-:Y:S02]  /*745e0*/  STL [R1+0x2648], R64 ;  /* 0x0026484001007387 */ /* 0x000fe40000100800 */
[----:B------:R-:W4:Y:S02]  /*745f0*/  LDL.LU R48, [R1+0x2618] ;  /* 0x0026180001307983 */ /* 0x000f240000300800 */
[----:B-1----:R-:W-:Y:S01]  /*74600*/  IMAD.MOV.U32 R50, RZ, RZ, R63 ;  /* 0x000000ffff327224 */ /* 0x002fe200078e003f */
[----:B------:R-:W-:-:S05]  /*74610*/  MOV R51, R64 ;  /* 0x0000004000337202 */ /* 0x000fca0000000f00 */
[----:B------:R1:W-:Y:S01]  /*74620*/  LDGSTS.E [R49+0x7800], [R50.64], P1 ;  /* 0x0780000032317fae */ /* 0x0003e20008921844 */
[----:B----4-:R-:W-:-:S05]  /*74630*/  IADD3 R61, P2, R61, R241, RZ ;  /* 0x000000f13d3d7210 */ /* 0x010fca0007f5e0ff */
[----:B------:R-:W-:Y:S02]  /*74640*/  IMAD.X R62, R62, 0x1, R0, P2 ;  /* 0x000000013e3e7824 */ /* 0x000fe400010e0600 */
[----:B-1----:R-:W-:Y:S01]  /*74650*/  IMAD.MOV.U32 R50, RZ, RZ, R61 ;  /* 0x000000ffff327224 */ /* 0x002fe200078e003d */
[----:B------:R-:W-:Y:S02]  /*74660*/  STL [R1+0x264c], R61 ;  /* 0x00264c3d01007387 */ /* 0x000fe40000100800 */
[----:B------:R-:W-:Y:S02]  /*74670*/  MOV R51, R62 ;  /* 0x0000003e00337202 */ /* 0x000fe40000000f00 */
[----:B--2---:R-:W-:Y:S01]  /*74680*/  IADD3 R54, P3, R54, R241, RZ ;  /* 0x000000f136367210 */ /* 0x004fe20007f7e0ff */
[----:B------:R-:W-:Y:S04]  /*74690*/  STL [R1+0x2640], R62 ;  /* 0x0026403e01007387 */ /* 0x000fe80000100800 */
[----:B------:R1:W-:Y:S01]  /*746a0*/  LDGSTS.E [R49+0x7900], [R50.64], P1 ;  /* 0x0790000032317fae */ /* 0x0003e20008921844 */
[----:B------:R-:W-:-:S03]  /*746b0*/  IADD3.X R60, R60, R0, RZ, P3, !PT ;  /* 0x000000003c3c7210 */ /* 0x000fc60001ffe4ff */
[----:B------:R2:W-:Y:S04]  /*746c0*/  STL [R1+0x2644], R54 ;  /* 0x0026443601007387 */ /* 0x0005e80000100800 */
[----:B------:R4:W-:Y:S01]  /*746d0*/  STL [R1+0x2638], R60 ;  /* 0x0026383c01007387 */ /* 0x0009e20000100800 */
[----:B------:R-:W3:Y:S02]  /*746e0*/  LDL.LU R65, [R1+0x2550] ;  /* 0x0025500001417983 */ /* 0x000ee40000300800 */
[----:B-1----:R-:W-:Y:S02]  /*746f0*/  IMAD.MOV.U32 R50, RZ, RZ, R54 ;  /* 0x000000ffff327224 */ /* 0x002fe400078e0036 */
[----:B--2---:R-:W2:Y:S01]  /*74700*/  LDL.LU R54, [R1+0x261c] ;  /* 0x00261c0001367983 */ /* 0x004ea20000300800 */
[----:B------:R-:W3:Y:S02]  /*74710*/  LDL.LU R64, [R1+0x2548] ;  /* 0x0025480001407983 */ /* 0x000ee40000300800 */
[----:B------:R-:W3:Y:S01]  /*74720*/  LDL.LU R63, [R1+0x2614] ;  /* 0x00261400013f7983 */ /* 0x000ee20000300800 */
[----:B------:R-:W-:-:S05]  /*74730*/  MOV R51, R60 ;  /* 0x0000003c00337202 */ /* 0x000fca0000000f00 */
[----:B------:R1:W-:Y:S01]  /*74740*/  LDGSTS.E [R49+0x7a00], [R50.64], P1 ;  /* 0x07a0000032317fae */ /* 0x0003e20008921844 */
[-C--:B------:R-:W-:Y:S02]  /*74750*/  IADD3 R58, P2, R58, R241.reuse, RZ ;  /* 0x000000f13a3a7210 */ /* 0x080fe40007f5e0ff */
[----:B----4-:R-:W-:-:S03]  /*74760*/  IADD3 R56, P3, R56, R241, RZ ;  /* 0x000000f138387210 */ /* 0x010fc60007f7e0ff */
        /* <DEDUP_REMOVED lines=8> */
[----:B------:R-:W3:Y:S01]  /*747f0*/  LDL.LU R62, [R1+0x2540] ;  /* 0x00254000013e7983 */ /* 0x000ee20000300800 */
[----:B------:R-:W3:Y:S02]  /*74800*/  LDL.LU R61, [R1+0x254c] ;  /* 0x00254c00013d7983 */ /* 0x000ee40000300800 */
[----:B------:R-:W3:Y:S01]  /*74810*/  LDL.LU R60, [R1+0x2538] ;  /* 0x00253800013c7983 */ /* 0x000ee20000300800 */
[-C--:B------:R-:W-:Y:S01]  /*74820*/  IADD3 R53, P2, R53, R241.reuse, RZ ;  /* 0x000000f135357210 */ /* 0x080fe20007f5e0ff */
[----:B------:R1:W-:Y:S01]  /*74830*/  LDGSTS.E [R49+0x7b00], [R50.64], P1 ;  /* 0x07b0000032317fae */ /* 0x0003e20008921844 */
[----:B------:R-:W-:Y:S01]  /*74840*/  IADD3 R52, P3, R52, R241, RZ ;  /* 0x000000f134347210 */ /* 0x000fe20007f7e0ff */
[----:B-1----:R-:W-:-:S02]  /*74850*/  IMAD.MOV.U32 R50, RZ, RZ, R56 ;  /* 0x000000ffff327224 */ /* 0x002fc400078e0038 */
[----:B----4-:R-:W4:Y:S01]  /*74860*/  LDL.LU R56, [R1+0x2544] ;  /* 0x0025440001387983 */ /* 0x010f220000300800 */
[----:B------:R-:W-:Y:S01]  /*74870*/  STL [R1+0x262c], R53 ;  /* 0x00262c3501007387 */ /* 0x000fe20000100800 */
[----:B------:R-:W-:-:S05]  /*74880*/  MOV R51, R57 ;  /* 0x0000003900337202 */ /* 0x000fca0000000f00 */
[----:B------:R1:W-:Y:S01]  /*74890*/  LDGSTS.E [R49+0x7c00], [R50.64], P1 ;  /* 0x07c0000032317fae */ /* 0x0003e20008921844 */
[----:B------:R-:W-:Y:S01]  /*748a0*/  IMAD.X R55, R55, 0x1, R0, P2 ;  /* 0x0000000137377824 */ /* 0x000fe200010e0600 */
[----:B------:R-:W-:-:S04]  /*748b0*/  IADD3.X R48, R48, R0, RZ, P3, !PT ;  /* 0x0000000030307210 */ /* 0x000fc80001ffe4ff */
[----:B------:R1:W-:Y:S01]  /*748c0*/  STL [R1+0x2620], R55 ;  /* 0x0026203701007387 */ /* 0x0003e20000100800 */
[----:B------:R-:W-:Y:S02]  /*748d0*/  STL [R1+0x2624], R52 ;  /* 0x0026243401007387 */ /* 0x000fe40000100800 */
[----:B------:R1:W-:Y:S02]  /*748e0*/  STL [R1+0x2618], R48 ;  /* 0x0026183001007387 */ /* 0x0003e40000100800 */
[----:B------:R-:W4:Y:S01]  /*748f0*/  LDL.LU R59, [R1+0x2530] ;  /* 0x00253000013b7983 */ /* 0x000f220000300800 */
[----:B------:R-:W4:Y:S01]  /*74900*/  LDL.LU R58, [R1+0x253c] ;  /* 0x00253c00013a7983 */ /* 0x000f220000300800 */
[----:B-1----:R-:W-:-:S03]  /*74910*/  MOV R51, R55 ;  /* 0x0000003700337202 */ /* 0x002fc60000000f00 */
[----:B------:R-:W4:Y:S04]  /*74920*/  LDL.LU R57, [R1+0x2528] ;  /* 0x0025280001397983 */ /* 0x000f280000300800 */
[----:B------:R-:W4:Y:S01]  /*74930*/  LDL.LU R55, [R1+0x2534] ;  /* 0x0025340001377983 */ /* 0x000f220000300800 */
[----:B------:R-:W-:Y:S01]  /*74940*/  IMAD.MOV.U32 R50, RZ, RZ, R53 ;  /* 0x000000ffff327224 */ /* 0x000fe200078e0035 */
[----:B------:R-:W-:Y:S01]  /*74950*/  ISETP.GT.AND P2, PT, R3, 0x13, PT ;  /* 0x000000130300780c */ /* 0x000fe20003f44270 */
[----:B------:R-:W4:Y:S03]  /*74960*/  LDL.LU R53, [R1+0x252c] ;  /* 0x00252c0001357983 */ /* 0x000f260000300800 */
[----:B------:R1:W-:Y:S02]  /*74970*/  LDGSTS.E [R49+0x7d00], [R50.64], P1 ;  /* 0x07d0000032317fae */ /* 0x0003e40008921844 */
[----:B-1----:R-:W-:Y:S01]  /*74980*/  MOV R51, R48 ;  /* 0x0000003000337202 */ /* 0x002fe20000000f00 */
[----:B------:R-:W-:-:S02]  /*74990*/  SEL R48, RZ, 0x4, !P2 ;  /* 0x00000004ff307807 */ /* 0x000fc40005000000 */
[----:B------:R-:W-:Y:S02]  /*749a0*/  IMAD.MOV.U32 R50, RZ, RZ, R52 ;  /* 0x000000ffff327224 */ /* 0x000fe400078e0034 */
[----:B------:R-:W4:Y:S01]  /*749b0*/  LDL.LU R52, [R1+0x2524] ;  /* 0x0025240001347983 */ /* 0x000f220000300800 */
[----:B------:R-:W-:-:S03]  /*749c0*/  SEL R48, R48, RZ, !P0 ;  /* 0x000000ff30307207 */ /* 0x000fc60004000000 */
[----:B------:R1:W-:Y:S01]  /*749d0*/  LDGSTS.E [R49+0x7e00], [R50.64], P1 ;  /* 0x07e0000032317fae */ /* 0x0003e20008921844 */
[----:B------:R-:W-:Y:S02]  /*749e0*/  ISETP.NE.U32.AND P2, PT, R48, RZ, PT ;  /* 0x000000ff3000720c */ /* 0x000fe40003f45070 */
[-C--:B--2---:R-:W-:Y:S02]  /*749f0*/  IADD3 R54, P3, R54, R241.reuse, RZ ;  /* 0x000000f136367210 */ /* 0x084fe40007f7e0ff */
[----:B---3--:R-:W-:-:S03]  /*74a00*/  IADD3 R63, P4, R63, R241, RZ ;  /* 0x000000f13f3f7210 */ /* 0x008fc60007f9e0ff */
[----:B------:R-:W-:Y:S01]  /*74a10*/  IMAD.X R65, R65, 0x1, R0, P3 ;  /* 0x0000000141417824 */ /* 0x000fe200018e0600 */
[----:B------:R-:W-:Y:S01]  /*74a20*/  IADD3.X R64, R64, R0, RZ, P4, !PT ;  /* 0x0000000040407210 */ /* 0x000fe200027fe4ff */
[----:B------:R2:W-:Y:S03]  /*74a30*/  STL [R1+0x261c], R54 ;  /* 0x00261c3601007387 */ /* 0x0005e60000100800 */
[----:B------:R3:W-:Y:S02]  /*74a40*/  STL [R1+0x2550], R65 ;  /* 0x0025504101007387 */ /* 0x0007e40000100800 */
[----:B-1----:R-:W-:Y:S02]  /*74a50*/  IMAD.MOV.U32 R50, RZ, RZ, R54 ;  /* 0x000000ffff327224 */ /* 0x002fe400078e0036 */
[----:B------:R-:W-:Y:S01]  /*74a60*/  STL [R1+0x2614], R63 ;  /* 0x0026143f01007387 */ /* 0x000fe20000100800 */
[----:B--2---:R-:W2:Y:S01]  /*74a70*/  LDL.LU R54, [R1+0x2520] ;  /* 0x0025200001367983 */ /* 0x004ea20000300800 */
[----:B------:R-:W-:Y:S02]  /*74a80*/  STL [R1+0x2548], R64 ;  /* 0x0025484001007387 */ /* 0x000fe40000100800 */
[----:B------:R-:W2:Y:S01]  /*74a90*/  LDL.LU R48, [R1+0x2518] ;  /* 0x0025180001307983 */ /* 0x000ea20000300800 */
[----:B------:R-:W-:-:S05]  /*74aa0*/  MOV R51, R65 ;  /* 0x0000004100337202 */ /* 0x000fca0000000f00 */
[----:B------:R1:W-:Y:S02]  /*74ab0*/  LDGSTS.E [R49+0x7f00], [R50.64], P1 ;  /* 0x07f0000032317fae */ /* 0x0003e40008921844 */
[----:B-1----:R-:W-:Y:S01]  /*74ac0*/  IMAD.MOV.U32 R50, RZ, RZ, R63 ;  /* 0x000000ffff327224 */ /* 0x002fe200078e003f */
[----:B------:R-:W-:Y:S02]  /*74ad0*/  MOV R51, R64 ;  /* 0x0000004000337202 */ /* 0x000fe40000000f00 */
[----:B------:R-:W-:-:S03]  /*74ae0*/  IADD3 R61, P1, R61, R241, RZ ;  /* 0x000000f13d3d7210 */ /* 0x000fc60007f3e0ff */
[----:B------:R1:W-:Y:S02]  /*74af0*/  LDGSTS.E [R49+0x9800], [R50.64], P2 ;  /* 0x0980000032317fae */ /* 0x0003e40009121844 */
[----:B------:R-:W-:Y:S02]  /*74b00*/  IMAD.X R62, R62, 0x1, R0, P1 ;  /* 0x000000013e3e7824 */ /* 0x000fe400008e0600 */
[----:B------:R-:W-:Y:S04]  /*74b10*/  STL [R1+0x254c], R61 ;  /* 0x00254c3d01007387 */ /* 0x000fe80000100800 */
[----:B------:R-:W-:Y:S01]  /*74b20*/  STL [R1+0x2540], R62 ;  /* 0x0025403e01007387 */ /* 0x000fe20000100800 */
[----:B-1----:R-:W-:Y:S01]  /*74b30*/  IMAD.MOV.U32 R50, RZ, RZ, R61 ;  /* 0x000000ffff327224 */ /* 0x002fe200078e003d */
[----:B----4-:R-:W-:-:S02]  /*74b40*/  IADD3 R56, P3, R56, R241, RZ ;  /* 0x000000f138387210 */ /* 0x010fc40007f7e0ff */
[----:B------:R-:W-:Y:S02]  /*74b50*/  MOV R51, R62 ;  /* 0x0000003e00337202 */ /* 0x000fe40000000f00 */
[----:B------:R-:W-:Y:S01]  /*74b60*/  IADD3.X R60, R60, R0, RZ, P3, !PT ;  /* 0x000000003c3c7210 */ /* 0x000fe20001ffe4ff */
[----:B------:R1:W-:Y:S04]  /*74b70*/  STL [R1+0x2544], R56 ;  /* 0x0025443801007387 */ /* 0x0003e80000100800 */
[----:B------:R4:W-:Y:S04]  /*74b80*/  LDGSTS.E [R49+0x9900], [R50.64], P2 ;  /* 0x0990000032317fae */ /* 0x0009e80009121844 */
[----:B------:R1:W-:Y:S01]  /*74b90*/  STL [R1+0x2538], R60 ;  /* 0x0025383c01007387 */ /* 0x0003e20000100800 */
[----:B---3--:R-:W4:Y:S02]  /*74ba0*/  LDL.LU R65, [R1+0x1e04] ;  /* 0x001e040001417983 */ /* 0x008f240000300800 */
[----:B----4-:R-:W-:-:S02]  /*74bb0*/  IMAD.MOV.U32 R50, RZ, RZ, R56 ;  /* 0x000000ffff327224 */ /* 0x010fc400078e0038 */
[----:B-1----:R-:W4:Y:S01]  /*74bc0*/  LDL.LU R56, [R1+0x251c] ;  /* 0x00251c0001387983 */ /* 0x002f220000300800 */
[----:B------:R-:W4:Y:S02]  /*74bd0*/  LDL.LU R64, [R1+0x1ec8] ;  /* 0x001ec80001407983 */ /* 0x000f240000300800 */
[----:B------:R-:W4:Y:S01]  /*74be0*/  LDL.LU R63, [R1+0x1ecc] ;  /* 0x001ecc00013f7983 */ /* 0x000f220000300800 */
[----:B------:R-:W-:-:S05]  /*74bf0*/  MOV R51, R60 ;  /* 0x0000003c00337202 */ /* 0x000fca0000000f00 */
[----:B------:R1:W-:Y:S01]  /*74c00*/  LDGSTS.E [R49+0x9a00], [R50.64], P2 ;  /* 0x09a0000032317fae */ /* 0x0003e20009121844 */
[-C--:B------:R-:W-:Y:S02]  /*74c10*/  IADD3 R58, P1, R58, R241.reuse, RZ ;  /* 0x000000f13a3a7210 */ /* 0x080fe40007f3e0ff */
[----:B------:R-:W-:-:S03]  /*74c20*/  IADD3 R55, P3, R55, R241, RZ ;  /* 0x000000f137377210 */ /* 0x000fc60007f7e0ff */
        /* <DEDUP_REMOVED lines=11> */
[-C--:B------:R-:W-:Y:S01]  /*74ce0*/  IADD3 R53, P1, R53, R241.reuse, RZ ;  /* 0x000000f135357210 */ /* 0x080fe20007f3e0ff */
[----:B------:R1:W-:Y:S01]  /*74cf0*/  LDGSTS.E [R49+0x9b00], [R50.64], P2 ;  /* 0x09b0000032317fae */ /* 0x0003e20009121844 */
[----:B------:R-:W-:Y:S01]  /*74d00*/  IADD3 R52, P3, R52, R241, RZ ;  /* 0x000000f134347210 */ /* 0x000fe20007f7e0ff */
[----:B-1----:R-:W-:-:S02]  /*74d10*/  IMAD.MOV.U32 R50, RZ, RZ, R55 ;  /* 0x000000ffff327224 */ /* 0x002fc400078e0037 */
[----:B------:R-:W4:Y:S01]  /*74d20*/  LDL.LU R55, [R1+0x1edc] ;  /* 0x001edc0001377983 */ /* 0x000f220000300800 */
[----:B------:R-:W-:Y:S01]  /*74d30*/  STL [R1+0x252c], R53 ;  /* 0x00252c3501007387 */ /* 0x000fe20000100800 */
[----:B------:R-:W-:-:S05]  /*74d40*/  MOV R51, R57 ;  /* 0x0000003900337202 */ /* 0x000fca0000000f00 */
[----:B------:R1:W-:Y:S01]  /*74d50*/  LDGSTS.E [R49+0x9c00], [R50.64], P2 ;  /* 0x09c0000032317fae */ /* 0x0003e20009121844 */
[----:B--2---:R-:W-:Y:S01]  /*74d60*/  IMAD.X R54, R54, 0x1, R0, P1 ;  /* 0x0000000136367824 */ /* 0x004fe200008e0600 */
[----:B------:R-:W-:-:S04]  /*74d70*/  IADD3.X R48, R48, R0, RZ, P3, !PT ;  /* 0x0000000030307210 */ /* 0x000fc80001ffe4ff */
[----:B------:R2:W-:Y:S01]  /*74d80*/  STL [R1+0x2520], R54 ;  /* 0x0025203601007387 */ /* 0x0005e20000100800 */
[----:B------:R-:W-:Y:S02]  /*74d90*/  STL [R1+0x2524], R52 ;  /* 0x0025243401007387 */ /* 0x000fe40000100800 */
[----:B------:R2:W-:Y:S02]  /*74da0*/  STL [R1+0x2518], R48 ;  /* 0x0025183001007387 */ /* 0x0005e40000100800 */
[----:B------:R-:W3:Y:S01]  /*74db0*/  LDL.LU R59, [R1+0x1ee0] ;  /* 0x001ee000013b7983 */ /* 0x000ee20000300800 */
        /* <DEDUP_REMOVED lines=10> */
[----:B------:R-:W-:Y:S01]  /*74e60*/  SEL R48, RZ, 0x4, !P1 ;  /* 0x00000004ff307807 */ /* 0x000fe20004800000 */
[----:B------:R-:W2:Y:S04]  /*74e70*/  LDL.LU R52, [R1+0x1efc] ;  /* 0x001efc0001347983 */ /* 0x000ea80000300800 */
[----:B------:R1:W-:Y:S01]  /*74e80*/  LDGSTS.E [R49+0x9e00], [R50.64], P2 ;  /* 0x09e0000032317fae */ /* 0x0003e20009121844 */
[----:B------:R-:W-:-:S04]  /*74e90*/  SEL R48, R48, RZ, !P0 ;  /* 0x000000ff30307207 */ /* 0x000fc80004000000 */
[----:B------:R-:W-:Y:S02]  /*74ea0*/  ISETP.NE.U32.AND P1, PT, R48, RZ, PT ;  /* 0x000000ff3000720c */ /* 0x000fe40003f25070 */
[-C--:B----4-:R-:W-:Y:S02]  /*74eb0*/  IADD3 R56, P3, R56, R241.reuse, RZ ;  /* 0x000000f138387210 */ /* 0x090fe40007f7e0ff */
        /* <DEDUP_REMOVED lines=9> */
[----:B----4-:R-:W3:Y:S01]  /*74f50*/  LDL.LU R56, [R1+0x1ef0] ;  /* 0x001ef00001387983 */ /* 0x010ee20000300800 */
[----:B------:R-:W-:Y:S02]  /*74f60*/  STL [R1+0x1ec8], R64 ;  /* 0x001ec84001007387 */ /* 0x000fe40000100800 */
[----:B------:R-:W3:Y:S01]  /*74f70*/  LDL.LU R48, [R1+0x1ef8] ;  /* 0x001ef80001307983 */ /* 0x000ee20000300800 */
[----:B------:R-:W-:Y:S01]  /*74f80*/  IADD3 R61, P2, R61, R241, RZ ;  /* 0x000000f13d3d7210 */ /* 0x000fe20007f5e0ff */
[----:B-1----:R-:W-:Y:S01]  /*74f90*/  IMAD.MOV.U32 R50, RZ, RZ, R63 ;  /* 0x000000ffff327224 */ /* 0x002fe200078e003f */
[----:B------:R-:W-:-:S03]  /*74fa0*/  MOV R51, R64 ;  /* 0x0000004000337202 */ /* 0x000fc60000000f00 */
[----:B------:R-:W-:Y:S02]  /*74fb0*/  IMAD.X R62, R62, 0x1, R0, P2 ;  /* 0x000000013e3e7824 */ /* 0x000fe400010e0600 */
[----:B------:R1:W-:Y:S04]  /*74fc0*/  LDGSTS.E [R49+0xb800], [R50.64], P1 ;  /* 0x0b80000032317fae */ /* 0x0003e80008921844 */
[----:B------:R-:W-:Y:S01]  /*74fd0*/  STL [R1+0x1ed4], R61 ;  /* 0x001ed43d01007387 */ /* 0x000fe20000100800 */
[----:B------:R-:W-:Y:S01]  /*74fe0*/  STL [R1+0x1ed0], R62 ;  /* 0x001ed03e01007387 */ /* 0x000fe20000100800 */
[----:B------:R-:W-:Y:S01]  /*74ff0*/  IADD3 R55, P3, R55, R241, RZ ;  /* 0x000000f137377210 */ /* 0x000fe20007f7e0ff */
[----:B-1----:R-:W-:Y:S01]  /*75000*/  IMAD.MOV.U32 R50, RZ, RZ, R61 ;  /* 0x000000ffff327224 */ /* 0x002fe200078e003d */
[----:B------:R-:W-:-:S02]  /*75010*/  MOV R51, R62 ;  /* 0x0000003e00337202 */ /* 0x000fc40000000f00 */
[----:B------:R-:W-:Y:S01]  /*75020*/  IADD3.X R60, R60, R0, RZ, P3, !PT ;  /* 0x000000003c3c7210 */ /* 0x000fe20001ffe4ff */
[----:B------:R1:W-:Y:S04]  /*75030*/  STL [R1+0x1edc], R55 ;  /* 0x001edc3701007387 */ /* 0x0003e80000100800 */
[----:B------:R1:W-:Y:S04]  /*75040*/  LDGSTS.E [R49+0xb900], [R50.64], P1 ;  /* 0x0b90000032317fae */ /* 0x0003e80008921844 */
[----:B------:R1:W-:Y:S01]  /*75050*/  STL [R1+0x1ed8], R60 ;  /* 0x001ed83c01007387 */ /* 0x0003e20000100800 */
[----:B------:R-:W3:Y:S02]  /*75060*/  LDL.LU R65, [R1+0x1f00] ;  /* 0x001f000001417983 */ /* 0x000ee40000300800 */
        /* <DEDUP_REMOVED lines=23> */
[----:B------:R-:W-:Y:S02]  /*751e0*/  IADD3 R52, P3, R52, R241, RZ ;  /* 0x000000f134347210 */ /* 0x000fe40007f7e0ff */
[----:B------:R-:W-:Y:S01]  /*751f0*/  MOV R51, R57 ;  /* 0x0000003900337202 */ /* 0x000fe20000000f00 */
[----:B------:R-:W-:Y:S04]  /*75200*/  STL [R1+0x1ef4], R53 ;  /* 0x001ef43501007387 */ /* 0x000fe80000100800 */
[----:B------:R1:W-:Y:S01]  /*75210*/  LDGSTS.E [R49+0xbc00], [R50.64], P1 ;  /* 0x0bc0000032317fae */ /* 0x0003e20008921844 */
[----:B---3--:R-:W-:Y:S01]  /*75220*/  IMAD.X R56, R56, 0x1, R0, P2 ;  /* 0x0000000138387824 */ /* 0x008fe200010e0600 */
        /* <DEDUP_REMOVED lines=110> */
[----:B------:R-:W-:-:S05]  /*75910*/  MOV R51, R64 ;  /* 0x0000004000337202 */ /* 0x000fca0000000f00 */
[----:B------:R1:W-:Y:S01]  /*75920*/  LDGSTS.E [R49+0xf800], [R50.64], P1 ;  /* 0x0f80000032317fae */ /* 0x0003e20008921844 */
[----:B------:R-:W-:-:S05]  /*75930*/  IADD3 R61, P2, R61, R241, RZ ;  /* 0x000000f13d3d7210 */ /* 0x000fca0007f5e0ff */
[----:B------:R-:W-:Y:S01]  /*75940*/  IMAD.X R62, R62, 0x1, R0, P2 ;  /* 0x000000013e3e7824 */ /* 0x000fe200010e0600 */
[----:B------:R-:W-:Y:S01]  /*75950*/  STL [R1+0x20d4], R61 ;  /* 0x0020d43d01007387 */ /* 0x000fe20000100800 */
[----:B-1----:R-:W-:-:S03]  /*75960*/  IMAD.MOV.U32 R50, RZ, RZ, R61 ;  /* 0x000000ffff327224 */ /* 0x002fc600078e003d */
[----:B------:R-:W-:Y:S02]  /*75970*/  MOV R51, R62 ;  /* 0x0000003e00337202 */ /* 0x000fe40000000f00 */
[----:B----4-:R-:W-:Y:S01]  /*75980*/  IADD3 R56, P3, R56, R241, RZ ;  /* 0x000000f138387210 */ /* 0x010fe20007f7e0ff */
[----:B------:R-:W-:Y:S04]  /*75990*/  STL [R1+0x20d0], R62 ;  /* 0x0020d03e01007387 */ /* 0x000fe80000100800 */
[----:B------:R1:W-:Y:S01]  /*759a0*/  LDGSTS.E [R49+0xf900], [R50.64], P1 ;  /* 0x0f90000032317fae */ /* 0x0003e20008921844 */
[----:B------:R-:W-:-:S03]  /*759b0*/  IADD3.X R60, R60, R0, RZ, P3, !PT ;  /* 0x000000003c3c7210 */ /* 0x000fc60001ffe4ff */
[----:B------:R4:W-:Y:S04]  /*759c0*/  STL [R1+0x20dc], R56 ;  /* 0x0020dc3801007387 */ /* 0x0009e80000100800 */
[----:B------:R4:W-:Y:S01]  /*759d0*/  STL [R1+0x20d8], R60 ;  /* 0x0020d83c01007387 */ /* 0x0009e20000100800 */
[----:B---3--:R-:W4:Y:S02]  /*759e0*/  LDL.LU R65, [R1+0x2100] ;  /* 0x0021000001417983 */ /* 0x008f240000300800 */
[----:B-1----:R-:W-:Y:S02]  /*759f0*/  IMAD.MOV.U32 R50, RZ, RZ, R56 ;  /* 0x000000ffff327224 */ /* 0x002fe400078e0038 */
[----:B----4-:R-:W4:Y:S01]  /*75a00*/  LDL.LU R56, [R1+0x2104] ;  /* 0x0021040001387983 */ /* 0x010f220000300800 */
[----:B------:R-:W-:Y:S01]  /*75a10*/  MOV R51, R60 ;  /* 0x0000003c00337202 */ /* 0x000fe20000000f00 */
[----:B------:R-:W4:Y:S02]  /*75a20*/  LDL.LU R64, [R1+0x21c8] ;  /* 0x0021c80001407983 */ /* 0x000f240000300800 */
[----:B------:R-:W4:Y:S02]  /*75a30*/  LDL.LU R63, [R1+0x21cc] ;  /* 0x0021cc00013f7983 */ /* 0x000f240000300800 */
[----:B------:R1:W-:Y:S01]  /*75a40*/  LDGSTS.E [R49+0xfa00], [R50.64], P1 ;  /* 0x0fa0000032317fae */ /* 0x0003e20008921844 */
[----:B------:R-:W-:-:S02]  /*75a50*/  IADD3 R58, P2, R58, R241, RZ ;  /* 0x000000f13a3a7210 */ /* 0x000fc40007f5e0ff */
        /* <DEDUP_REMOVED lines=41> */
[----:B----4-:R-:W-:-:S05]  /*75cf0*/  IADD3 R56, P3, R56, R241, RZ ;  /* 0x000000f138387210 */ /* 0x010fca0007f7e0ff */
[----:B------:R-:W-:Y:S02]  /*75d00*/  IMAD.X R65, R65, 0x1, R0, P3 ;  /* 0x0000000141417824 */ /* 0x000fe400018e0600 */
[----:B-1----:R-:W-:Y:S01]  /*75d10*/  IMAD.MOV.U32 R50, RZ, RZ, R56 ;  /* 0x000000ffff327224 */ /* 0x002fe200078e0038 */
[----:B------:R-:W-:Y:S02]  /*75d20*/  IADD3 R63, P4, R63, R241, RZ ;  /* 0x000000f13f3f7210 */ /* 0x000fe40007f9e0ff */
[----:B------:R-:W-:Y:S02]  /*75d30*/  MOV R51, R65 ;  /* 0x0000004100337202 */ /* 0x000fe40000000f00 */
[----:B------:R-:W-:-:S03]  /*75d40*/  IADD3.X R64, R64, R0, RZ, P4, !PT ;  /* 0x0000000040407210 */ /* 0x000fc600027fe4ff */
[----:B------:R1:W-:Y:S04]  /*75d50*/  LDGSTS.E [R49+0xff00], [R50.64], P1 ;  /* 0x0ff0000032317fae */ /* 0x0003e80008921844 */
[----:B------:R4:W-:Y:S01]  /*75d60*/  STL [R1+0x2104], R56 ;  /* 0x0021043801007387 */ /* 0x0009e20000100800 */
[----:B------:R1:W-:Y:S02]  /*75d70*/  STL [R1+0x2100], R65 ;  /* 0x0021004101007387 */ /* 0x0003e40000100800 */
[----:B------:R-:W-:Y:S01]  /*75d80*/  STL [R1+0x21cc], R63 ;  /* 0x0021cc3f01007387 */ /* 0x000fe20000100800 */
[----:B----4-:R-:W3:Y:S01]  /*75d90*/  LDL.LU R56, [R1+0x21f0] ;  /* 0x0021f00001387983 */ /* 0x010ee20000300800 */
[----:B-1----:R-:W-:Y:S01]  /*75da0*/  IMAD.MOV.U32 R50, RZ, RZ, R63 ;  /* 0x000000ffff327224 */ /* 0x002fe200078e003f */
[----:B------:R-:W-:-:S02]  /*75db0*/  MOV R51, R64 ;  /* 0x0000004000337202 */ /* 0x000fc40000000f00 */
[----:B------:R-:W-:-:S03]  /*75dc0*/  IADD3 R61, P1, R61, R241, RZ ;  /* 0x000000f13d3d7210 */ /* 0x000fc60007f3e0ff */
[----:B------:R1:W-:Y:S02]  /*75dd0*/  LDGSTS.E [R49+0x11800], [R50.64], P2 ;  /* 0x1180000032317fae */ /* 0x0003e40009121844 */
[----:B------:R-:W-:Y:S02]  /*75de0*/  IMAD.X R62, R62, 0x1, R0, P1 ;  /* 0x000000013e3e7824 */ /* 0x000fe400008e0600 */
[----:B------:R-:W-:Y:S01]  /*75df0*/  STL [R1+0x21c8], R64 ;  /* 0x0021c84001007387 */ /* 0x000fe20000100800 */
[----:B------:R-:W3:Y:S02]  /*75e00*/  LDL.LU R48, [R1+0x21f8] ;  /* 0x0021f80001307983 */ /* 0x000ee40000300800 */
[----:B------:R-:W-:Y:S01]  /*75e10*/  STL [R1+0x21d4], R61 ;  /* 0x0021d43d01007387 */ /* 0x000fe20000100800 */
[----:B------:R-:W-:Y:S01]  /*75e20*/  STL [R1+0x21d0], R62 ;  /* 0x0021d03e01007387 */ /* 0x000fe20000100800 */
[----:B-1----:R-:W-:Y:S01]  /*75e30*/  IMAD.MOV.U32 R50, RZ, RZ, R61 ;  /* 0x000000ffff327224 */ /* 0x002fe200078e003d */
[----:B------:R-:W-:-:S02]  /*75e40*/  IADD3 R55, P3, R55, R241, RZ ;  /* 0x000000f137377210 */ /* 0x000fc40007f7e0ff */
[----:B------:R-:W-:Y:S02]  /*75e50*/  MOV R51, R62 ;  /* 0x0000003e00337202 */ /* 0x000fe40000000f00 */
[----:B------:R-:W-:Y:S01]  /*75e60*/  IADD3.X R60, R60, R0, RZ, P3, !PT ;  /* 0x000000003c3c7210 */ /* 0x000fe20001ffe4ff */
[----:B------:R1:W-:Y:S04]  /*75e70*/  STL [R1+0x21dc], R55 ;  /* 0x0021dc3701007387 */ /* 0x0003e80000100800 */
[----:B------:R1:W-:Y:S04]  /*75e80*/  LDGSTS.E [R49+0x11900], [R50.64], P2 ;  /* 0x1190000032317fae */ /* 0x0003e80009121844 */
[----:B------:R1:W-:Y:S01]  /*75e90*/  STL [R1+0x21d8], R60 ;  /* 0x0021d83c01007387 */ /* 0x0003e20000100800 */
[----:B------:R-:W3:Y:S02]  /*75ea0*/  LDL.LU R65, [R1+0x2200] ;  /* 0x0022000001417983 */ /* 0x000ee40000300800 */
[----:B-1----:R-:W-:-:S02]  /*75eb0*/  IMAD.MOV.U32 R50, RZ, RZ, R55 ;  /* 0x000000ffff327224 */ /* 0x002fc400078e0037 */
[----:B------:R-:W3:Y:S01]  /*75ec0*/  LDL.LU R55, [R1+0x2204] ;  /* 0x0022040001377983 */ /* 0x000ee20000300800 */
[----:B------:R-:W-:Y:S01]  /*75ed0*/  MOV R51, R60 ;  /* 0x0000003c00337202 */ /* 0x000fe20000000f00 */
[----:B------:R-:W3:Y:S02]  /*75ee0*/  LDL.LU R64, [R1+0x22c8] ;  /* 0x0022c80001407983 */ /* 0x000ee40000300800 */
[----:B------:R-:W3:Y:S02]  /*75ef0*/  LDL.LU R63, [R1+0x22cc] ;  /* 0x0022cc00013f7983 */ /* 0x000ee40000300800 */
        /* <DEDUP_REMOVED lines=17> */
[----:B------:R-:W-:Y:S02]  /*76010*/  IADD3 R53, P1, R53, R241, RZ ;  /* 0x000000f135357210 */ /* 0x000fe40007f3e0ff */
[----:B------:R-:W-:Y:S02]  /*76020*/  MOV R51, R57 ;  /* 0x0000003900337202 */ /* 0x000fe40000000f00 */
[----:B------:R-:W-:-:S03]  /*76030*/  IADD3 R52, P3, R52, R241, RZ ;  /* 0x000000f134347210 */ /* 0x000fc60007f7e0ff */
[----:B------:R1:W-:Y:S04]  /*76040*/  LDGSTS.E [R49+0x11c00], [R50.64], P2 ;  /* 0x11c0000032317fae */ /* 0x0003e80009121844 */
[----:B------:R-:W-:Y:S01]  /*76050*/  STL [R1+0x21f4], R53 ;  /* 0x0021f43501007387 */ /* 0x000fe20000100800 */
[----:B-1----:R-:W-:Y:S02]  /*76060*/  IMAD.MOV.U32 R50, RZ, RZ, R53 ;  /* 0x000000ffff327224 */ /* 0x002fe400078e0035 */
[----:B---3--:R-:W-:Y:S01]  /*76070*/  IMAD.X R56, R56, 0x1, R0, P1 ;  /* 0x0000000138387824 */ /* 0x008fe200008e0600 */
[----:B------:R-:W-:-:S04]  /*76080*/  ISETP.GT.AND P1, PT, R3, 0x27, PT ;  /* 0x000000270300780c */ /* 0x000fc80003f24270 */
[----:B------:R-:W-:Y:S01]  /*76090*/  MOV R51, R56 ;  /* 0x0000003800337202 */ /* 0x000fe20000000f00 */
[----:B------:R1:W-:Y:S01]  /*760a0*/  STL [R1+0x21f0], R56 ;  /* 0x0021f03801007387 */ /* 0x0003e20000100800 */
[----:B------:R3:W-:Y:S03]  /*760b0*/  STL [R1+0x21fc], R52 ;  /* 0x0021fc3401007387 */ /* 0x0007e60000100800 */
[----:B------:R1:W-:Y:S01]  /*760c0*/  LDGSTS.E [R49+0x11d00], [R50.64], P2 ;  /* 0x11d0000032317fae */ /* 0x0003e20009121844 */
[----:B------:R-:W-:-:S05]  /*760d0*/  IADD3.X R48, R48, R0, RZ, P3, !PT ;  /* 0x0000000030307210 */ /* 0x000fca0001ffe4ff */
[----:B------:R3:W-:Y:S01]  /*760e0*/  STL [R1+0x21f8], R48 ;  /* 0x0021f83001007387 */ /* 0x0007e20000100800 */
[----:B------:R-:W2:Y:S02]  /*760f0*/  LDL.LU R59, [R1+0x22e0] ;  /* 0x0022e000013b7983 */ /* 0x000ea40000300800 */
[----:B------:R-:W2:Y:S01]  /*76100*/  LDL.LU R58, [R1+0x22e4] ;  /* 0x0022e400013a7983 */ /* 0x000ea20000300800 */
[----:B-1----:R-:W-:Y:S01]  /*76110*/  MOV R51, R48 ;  /* 0x0000003000337202 */ /* 0x002fe20000000f00 */
[----:B------:R-:W-:Y:S01]  /*76120*/  IMAD.MOV.U32 R50, RZ, RZ, R52 ;  /* 0x000000ffff327224 */ /* 0x000fe200078e0034 */
[----:B------:R-:W2:Y:S01]  /*76130*/  LDL.LU R57, [R1+0x22e8] ;  /* 0x0022e80001397983 */ /* 0x000ea20000300800 */
[----:B------:R-:W2:Y:S02]  /*76140*/  LDL.LU R56, [R1+0x22ec] ;  /* 0x0022ec0001387983 */ /* 0x000ea40000300800 */
[----:B------:R-:W2:Y:S02]  /*76150*/  LDL.LU R53, [R1+0x22f4] ;  /* 0x0022f40001357983 */ /* 0x000ea40000300800 */
[----:B---3--:R-:W4:Y:S01]  /*76160*/  LDL.LU R52, [R1+0x22fc] ;  /* 0x0022fc0001347983 */ /* 0x008f220000300800 */
[----:B------:R1:W-:Y:S01]  /*76170*/  LDGSTS.E [R49+0x11e00], [R50.64], P2 ;  /* 0x11e0000032317fae */ /* 0x0003e20009121844 */
[----:B------:R-:W-:-:S04]  /*76180*/  SEL R48, RZ, 0x4, !P1 ;  /* 0x00000004ff307807 */ /* 0x000fc80004800000 */
[----:B------:R-:W-:Y:S02]  /*76190*/  SEL R48, R48, RZ, !P0 ;  /* 0x000000ff30307207 */ /* 0x000fe40004000000 */
[----:B------:R-:W-:-:S05]  /*761a0*/  IADD3 R55, P3, R55, R241, RZ ;  /* 0x000000f137377210 */ /* 0x000fca0007f7e0ff */
[----:B------:R-:W-:Y:S02]  /*761b0*/  IMAD.X R65, R65, 0x1, R0, P3 ;  /* 0x0000000141417824 */ /* 0x000fe400018e0600 */
[----:B-1----:R-:W-:Y:S01]  /*761c0*/  IMAD.MOV.U32 R50, RZ, RZ, R55 ;  /* 0x000000ffff327224 */ /* 0x002fe200078e0037 */
[----:B------:R-:W-:Y:S02]  /*761d0*/  ISETP.NE.U32.AND P1, PT, R48, RZ, PT ;  /* 0x000000ff3000720c */ /* 0x000fe40003f25070 */
[----:B------:R-:W-:Y:S02]  /*761e0*/  IADD3 R63, P4, R63, R241, RZ ;  /* 0x000000f13f3f7210 */ /* 0x000fe40007f9e0ff */
[----:B------:R-:W-:Y:S01]  /*761f0*/  MOV R51, R65 ;  /* 0x0000004100337202 */ /* 0x000fe20000000f00 */
[----:B------:R1:W-:Y:S01]  /*76200*/  STL [R1+0x2204], R55 ;  /* 0x0022043701007387 */ /* 0x0003e20000100800 */
[----:B------:R-:W-:Y:S01]  /*76210*/  IADD3.X R64, R64, R0, RZ, P4, !PT ;  /* 0x0000000040407210 */ /* 0x000fe200027fe4ff */
[----:B------:R2:W-:Y:S02]  /*76220*/  STL [R1+0x2200], R65 ;  /* 0x0022004101007387 */ /* 0x0005e40000100800 */
[----:B------:R1:W-:Y:S01]  /*76230*/  LDGSTS.E [R49+0x11f00], [R50.64], P2 ;  /* 0x11f0000032317fae */ /* 0x0003e20009121844 */
[----:B------:R-:W-:Y:S03]  /*76240*/  STL [R1+0x22cc], R63 ;  /* 0x0022cc3f01007387 */ /* 0x000fe60000100800 */
[----:B-1----:R-:W4:Y:S01]  /*76250*/  LDL.LU R55, [R1+0x22f0] ;  /* 0x0022f00001377983 */ /* 0x002f220000300800 */
[----:B------:R-:W-:Y:S02]  /*76260*/  STL [R1+0x22c8], R64 ;  /* 0x0022c84001007387 */ /* 0x000fe40000100800 */
[----:B------:R-:W4:Y:S02]  /*76270*/  LDL.LU R48, [R1+0x22f8] ;  /* 0x0022f80001307983 */ /* 0x000f240000300800 */
[----:B------:R-:W-:Y:S01]  /*76280*/  IMAD.MOV.U32 R50, RZ, RZ, R63 ;  /* 0x000000ffff327224 */ /* 0x000fe200078e003f */
        /* <DEDUP_REMOVED lines=21> */
[----:B------:R-:W-:-:S03]  /*763e0*/  IADD3 R56, P3, R56, R241, RZ ;  /* 0x000000f138387210 */ /* 0x000fc60007f7e0ff */
[----:B------:R-:W-:Y:S01]  /*763f0*/  IMAD.X R59, R59, 0x1, R0, P2 ;  /* 0x000000013b3b7824 */ /* 0x000fe200010e0600 */
[----:B------:R-:W-:Y:S02]  /*76400*/  IADD3 R53, P2, R53, R241, RZ ;  /* 0x000000f135357210 */ /* 0x000fe40007f5e0ff */
[----:B------:R-:W-:Y:S01]  /*76410*/  IADD3.X R57, R57, R0, RZ, P3, !PT ;  /* 0x0000000039397210 */ /* 0x000fe20001ffe4ff */
[----:B------:R-:W-:Y:S01]  /*76420*/  STL [R1+0x22e4], R58 ;  /* 0x0022e43a01007387 */ /* 0x000fe20000100800 */
[----:B------:R4:W-:Y:S02]  /*76430*/  STL [R1+0x22e0], R59 ;  /* 0x0022e03b01007387 */ /* 0x0009e40000100800 */
[----:B-1----:R-:W-:Y:S01]  /*76440*/  IMAD.MOV.U32 R50, RZ, RZ, R58 ;  /* 0x000000ffff327224 */ /* 0x002fe200078e003a */
[----:B------:R-:W-:Y:S01]  /*76450*/  MOV R51, R59 ;  /* 0x0000003b00337202 */ /* 0x000fe20000000f00 */
[----:B------:R-:W-:Y:S01]  /*76460*/  STL [R1+0x22ec], R56 ;  /* 0x0022ec3801007387 */ /* 0x000fe20000100800 */
[----:B------:R1:W-:Y:S02]  /*76470*/  STL [R1+0x22e8], R57 ;  /* 0x0022e83901007387 */ /* 0x0003e40000100800 */
[----:B------:R-:W3:Y:S02]  /*76480*/  LDL.LU R62, [R1+0x23d0] ;  /* 0x0023d000013e7983 */ /* 0x000ee40000300800 */
[----:B------:R-:W3:Y:S01]  /*76490*/  LDL.LU R61, [R1+0x23d4] ;  /* 0x0023d400013d7983 */ /* 0x000ee20000300800 */
[----:B----4-:R-:W-:Y:S01]  /*764a0*/  IADD3 R52, P3, R52, R241, RZ ;  /* 0x000000f134347210 */ /* 0x010fe20007f7e0ff */
[----:B------:R-:W4:Y:S04]  /*764b0*/  LDL.LU R60, [R1+0x23d8] ;  /* 0x0023d800013c7983 */ /* 0x000f280000300800 */
[----:B------:R1:W-:Y:S01]  /*764c0*/  LDGSTS.E [R49+0x13b00], [R50.64], P1 ;  /* 0x13b0000032317fae */ /* 0x0003e20008921844 */
[----:B------:R-:W4:Y:S02]  /*764d0*/  LDL.LU R59, [R1+0x23dc] ;  /* 0x0023dc00013b7983 */ /* 0x000f240000300800 */
[----:B------:R-:W-:Y:S02]  /*764e0*/  STL [R1+0x22f4], R53 ;  /* 0x0022f43501007387 */ /* 0x000fe40000100800 */
[----:B-1----:R-:W-:Y:S01]  /*764f0*/  IMAD.MOV.U32 R50, RZ, RZ, R56 ;  /* 0x000000ffff327224 */ /* 0x002fe200078e0038 */
[----:B------:R-:W-:-:S05]  /*76500*/  MOV R51, R57 ;  /* 0x0000003900337202 */ /* 0x000fca0000000f00 */
[----:B------:R1:W-:Y:S01]  /*76510*/  LDGSTS.E [R49+0x13c00], [R50.64], P1 ;  /* 0x13c0000032317fae */ /* 0x0003e20008921844 */
[----:B------:R-:W-:Y:S01]  /*76520*/  IMAD.X R55, R55, 0x1, R0, P2 ;  /* 0x0000000137377824 */ /* 0x000fe200010e0600 */
[----:B------:R-:W-:-:S04]  /*76530*/  IADD3.X R48, R48, R0, RZ, P3, !PT ;  /* 0x0000000030307210 */ /* 0x000fc80001ffe4ff */
[----:B------:R1:W-:Y:S01]  /*76540*/  STL [R1+0x22f0], R55 ;  /* 0x0022f03701007387 */ /* 0x0003e20000100800 */
[----:B------:R-:W-:Y:S02]  /*76550*/  STL [R1+0x22fc], R52 ;  /* 0x0022fc3401007387 */ /* 0x000fe40000100800 */
[----:B------:R-:W4:Y:S01]  /*76560*/  LDL.LU R57, [R1+0x23e4] ;  /* 0x0023e40001397983 */ /* 0x000f220000300800 */
[----:B-1----:R-:W-:Y:S01]  /*76570*/  MOV R51, R55 ;  /* 0x0000003700337202 */ /* 0x002fe20000000f00 */
[----:B------:R1:W-:Y:S01]  /*76580*/  STL [R1+0x22f8], R48 ;  /* 0x0022f83001007387 */ /* 0x0003e20000100800 */
[----:B------:R-:W-:Y:S01]  /*76590*/  IMAD.MOV.U32 R50, RZ, RZ, R53 ;  /* 0x000000ffff327224 */ /* 0x000fe200078e0035 */
[----:B------:R-:W-:Y:S02]  /*765a0*/  ISETP.GT.AND P2, PT, R3, 0x2b, PT ;  /* 0x0000002b0300780c */ /* 0x000fe40003f44270 */
[----:B------:R-:W4:Y:S01]  /*765b0*/  LDL.LU R55, [R1+0x23ec] ;  /* 0x0023ec0001377983 */ /* 0x000f220000300800 */
[----:B------:R-:W4:Y:S03]  /*765c0*/  LDL.LU R58, [R1+0x23e0] ;  /* 0x0023e000013a7983 */ /* 0x000f260000300800 */
[----:B------:R1:W-:Y:S01]  /*765d0*/  LDGSTS.E [R49+0x13d00], [R50.64], P1 ;  /* 0x13d0000032317fae */ /* 0x0003e20008921844 */
[----:B------:R-:W4:Y:S02]  /*765e0*/  LDL.LU R56, [R1+0x23e8] ;  /* 0x0023e80001387983 */ /* 0x000f240000300800 */
[----:B------:R-:W4:Y:S01]  /*765f0*/  LDL.LU R53, [R1+0x23f4] ;  /* 0x0023f40001357983 */ /* 0x000f220000300800 */
[----:B-1----:R-:W-:Y:S01]  /*76600*/  MOV R51, R48 ;  /* 0x0000003000337202 */ /* 0x002fe20000000f00 */
[----:B------:R-:W-:Y:S01]  /*76610*/  IMAD.MOV.U32 R50, RZ, RZ, R52 ;  /* 0x000000ffff327224 */ /* 0x000fe200078e0034 */
[----:B------:R-:W-:Y:S01]  /*76620*/  SEL R48, RZ, 0x4, !P2 ;  /* 0x00000004ff307807 */ /* 0x000fe20005000000 */
[----:B------:R-:W4:Y:S04]  /*76630*/  LDL.LU R52, [R1+0x23fc] ;  /* 0x0023fc0001347983 */ /* 0x000f280000300800 */
[----:B------:R1:W-:Y:S01]  /*76640*/  LDGSTS.E [R49+0x13e00], [R50.64], P1 ;  /* 0x13e0000032317fae */ /* 0x0003e20008921844 */
[----:B------:R-:W-:-:S04]  /*76650*/  SEL R48, R48, RZ, !P0 ;  /* 0x000000ff30307207 */ /* 0x000fc80004000000 */
        /* <DEDUP_REMOVED lines=10> */
[----:B------:R1:W-:Y:S02]  /*76700*/  STL [R1+0x23c8], R64 ;  /* 0x0023c84001007387 */ /* 0x0003e40000100800 */
[----:B------:R-:W2:Y:S01]  /*76710*/  LDL.LU R48, [R1+0x23f8] ;  /* 0x0023f80001307983 */ /* 0x000ea20000300800 */
[----:B------:R-:W-:-:S05]  /*76720*/  MOV R51, R65 ;  /* 0x0000004100337202 */ /* 0x000fca0000000f00 */
[----:B------:R1:W-:Y:S02]  /*76730*/  LDGSTS.E [R49+0x13f00], [R50.64], P1 ;  /* 0x13f0000032317fae */ /* 0x0003e40008921844 */
[----:B-1----:R-:W-:Y:S01]  /*76740*/  IMAD.MOV.U32 R50, RZ, RZ, R63 ;  /* 0x000000ffff327224 */ /* 0x002fe200078e003f */
[----:B------:R-:W-:-:S05]  /*76750*/  MOV R51, R64 ;  /* 0x0000004000337202 */ /* 0x000fca0000000f00 */
[----:B------:R1:W-:Y:S01]  /*76760*/  LDGSTS.E [R49+0x15800], [R50.64], P2 ;  /* 0x1580000032317fae */ /* 0x0003e20009121844 */
[-C--:B------:R-:W-:Y:S02]  /*76770*/  IADD3 R61, P1, R61, R241.reuse, RZ ;  /* 0x000000f13d3d7210 */ /* 0x080fe40007f3e0ff */
[----:B----4-:R-:W-:-:S03]  /*76780*/  IADD3 R59, P3, R59, R241, RZ ;  /* 0x000000f13b3b7210 */ /* 0x010fc60007f7e0ff */
[----:B------:R-:W-:Y:S01]  /*76790*/  IMAD.X R62, R62, 0x1, R0, P1 ;  /* 0x000000013e3e7824 */ /* 0x000fe200008e0600 */
[----:B------:R-:W-:Y:S01]  /*767a0*/  STL [R1+0x23d4], R61 ;  /* 0x0023d43d01007387 */ /* 0x000fe20000100800 */
[----:B------:R-:W-:-:S03]  /*767b0*/  IADD3.X R60, R60, R0, RZ, P3, !PT ;  /* 0x000000003c3c7210 */ /* 0x000fc60001ffe4ff */
[----:B------:R4:W-:Y:S01]  /*767c0*/  STL [R1+0x23d0], R62 ;  /* 0x0023d03e01007387 */ /* 0x0009e20000100800 */
[----:B------:R-:W-:Y:S02]  /*767d0*/  STL [R1+0x23dc], R59 ;  /* 0x0023dc3b01007387 */ /* 0x000fe40000100800 */
[----:B------:R3:W-:Y:S02]  /*767e0*/  STL [R1+0x23d8], R60 ;  /* 0x0023d83c01007387 */ /* 0x0007e40000100800 */
[----:B-1----:R-:W-:Y:S01]  /*767f0*/  IMAD.MOV.U32 R50, RZ, RZ, R61 ;  /* 0x000000ffff327224 */ /* 0x002fe200078e003d */
[----:B------:R-:W-:Y:S01]  /*76800*/  MOV R51, R62 ;  /* 0x0000003e00337202 */ /* 0x000fe20000000f00 */
[----:B------:R-:W2:Y:S04]  /*76810*/  LDL.LU R164, [R1+0x2404] ;  /* 0x0024040001a47983 */ /* 0x000ea80000300800 */
[----:B------:R1:W-:Y:S01]  /*76820*/  LDGSTS.E [R49+0x15900], [R50.64], P2 ;  /* 0x1590000032317fae */ /* 0x0003e20009121844 */
[----:B------:R-:W-:Y:S01]  /*76830*/  IADD3 R57, P1, R57, R241, RZ ;  /* 0x000000f139397210 */ /* 0x000fe20007f3e0ff */
[----:B-1----:R-:W-:-:S04]  /*76840*/  IMAD.MOV.U32 R50, RZ, RZ, R59 ;  /* 0x000000ffff327224 */ /* 0x002fc800078e003b */
[----:B------:R-:W-:Y:S01]  /*76850*/  STL [R1+0x23e4], R57 ;  /* 0x0023e43901007387 */ /* 0x000fe20000100800 */
[-C--:B------:R-:W-:Y:S01]  /*76860*/  IADD3 R55, P3, R55, R241.reuse, RZ ;  /* 0x000000f137377210 */ /* 0x080fe20007f7e0ff */
[----:B------:R-:W-:Y:S01]  /*76870*/  IMAD.X R58, R58, 0x1, R0, P1 ;  /* 0x000000013a3a7824 */ /* 0x000fe200008e0600 */
[----:B------:R-:W-:Y:S02]  /*76880*/  MOV R51, R60 ;  /* 0x0000003c00337202 */ /* 0x000fe40000000f00 */
[----:B------:R-:W-:Y:S02]  /*76890*/  IADD3.X R56, R56, R0, RZ, P3, !PT ;  /* 0x0000000038387210 */ /* 0x000fe40001ffe4ff */
[----:B------:R1:W-:Y:S01]  /*768a0*/  STL [R1+0x23e0], R58 ;  /* 0x0023e03a01007387 */ /* 0x0003e20000100800 */
[----:B------:R-:W-:Y:S02]  /*768b0*/  STL [R1+0x23ec], R55 ;  /* 0x0023ec3701007387 */ /* 0x000fe40000100800 */
[----:B------:R-:W2:Y:S01]  /*768c0*/  LDL.LU R165, [R1+0x2400] ;  /* 0x0024000001a57983 */ /* 0x000ea20000300800 */
[-C--:B------:R-:W-:Y:S01]  /*768d0*/  IADD3 R53, P1, R53, R241.reuse, RZ ;  /* 0x000000f135357210 */ /* 0x080fe20007f3e0ff */
[----:B------:R1:W-:Y:S01]  /*768e0*/  STL [R1+0x23e8], R56 ;  /* 0x0023e83801007387 */ /* 0x0003e20000100800 */
[----:B------:R-:W2:Y:S03]  /*768f0*/  LDL.LU R67, [R1+0x24c8] ;  /* 0x0024c80001437983 */ /* 0x000ea60000300800 */
[----:B------:R1:W-:Y:S01]  /*76900*/  LDGSTS.E [R49+0x15a00], [R50.64], P2 ;  /* 0x15a0000032317fae */ /* 0x0003e20009121844 */
[----:B------:R-:W2:Y:S02]  /*76910*/  LDL.LU R66, [R1+0x24cc] ;  /* 0x0024cc0001427983 */ /* 0x000ea40000300800 */
[----:B---3--:R-:W3:Y:S02]  /*76920*/  LDL.LU R65, [R1+0x24d0] ;  /* 0x0024d00001417983 */ /* 0x008ee40000300800 */
[----:B------:R-:W3:Y:S01]  /*76930*/  LDL.LU R64, [R1+0x24d4] ;  /* 0x0024d40001407983 */ /* 0x000ee20000300800 */
[----:B----4-:R-:W3:Y:S01]  /*76940*/  LDL.LU R62, [R1+0x24dc] ;  /* 0x0024dc00013e7983 */ /* 0x010ee20000300800 */
[----:B------:R-:W-:Y:S01]  /*76950*/  IADD3 R52, P3, R52, R241, RZ ;  /* 0x000000f134347210 */ /* 0x000fe20007f7e0ff */
[----:B------:R-:W3:Y:S02]  /*76960*/  LDL.LU R60, [R1+0x24e4] ;  /* 0x0024e400013c7983 */ /* 0x000ee40000300800 */
[----:B------:R-:W-:Y:S02]  /*76970*/  STL [R1+0x23f4], R53 ;  /* 0x0023f43501007387 */ /* 0x000fe40000100800 */
[----:B-1----:R-:W-:Y:S01]  /*76980*/  IMAD.MOV.U32 R50, RZ, RZ, R57 ;  /* 0x000000ffff327224 */ /* 0x002fe200078e0039 */
[----:B------:R-:W-:-:S05]  /*76990*/  MOV R51, R58 ;  /* 0x0000003a00337202 */ /* 0x000fca0000000f00 */
[----:B------:R1:W-:Y:S02]  /*769a0*/  LDGSTS.E [R49+0x15b00], [R50.64], P2 ;  /* 0x15b0000032317fae */ /* 0x0003e40009121844 */
[----:B-1----:R-:W-:Y:S01]  /*769b0*/  IMAD.MOV.U32 R50, RZ, RZ, R55 ;  /* 0x000000ffff327224 */ /* 0x002fe200078e0037 */
[----:B------:R-:W-:-:S05]  /*769c0*/  MOV R51, R56 ;  /* 0x0000003800337202 */ /* 0x000fca0000000f00 */
[----:B------:R1:W-:Y:S02]  /*769d0*/  LDGSTS.E [R49+0x15c00], [R50.64], P2 ;  /* 0x15c0000032317fae */ /* 0x0003e40009121844 */
[----:B-1----:R-:W-:Y:S02]  /*769e0*/  IMAD.MOV.U32 R50, RZ, RZ, R53 ;  /* 0x000000ffff327224 */ /* 0x002fe400078e0035 */
[----:B--2---:R-:W-:Y:S01]  /*769f0*/  IMAD.X R54, R54, 0x1, R0, P1 ;  /* 0x0000000136367824 */ /* 0x004fe200008e0600 */
[----:B------:R-:W-:-:S04]  /*76a00*/  IADD3.X R48, R48, R0, RZ, P3, !PT ;  /* 0x0000000030307210 */ /* 0x000fc80001ffe4ff */
[----:B------:R1:W-:Y:S01]  /*76a10*/  STL [R1+0x23f0], R54 ;  /* 0x0023f03601007387 */ /* 0x0003e20000100800 */
[----:B------:R2:W-:Y:S02]  /*76a20*/  STL [R1+0x23fc], R52 ;  /* 0x0023fc3401007387 */ /* 0x0005e40000100800 */
[----:B------:R-:W4:Y:S02]  /*76a30*/  LDL.LU R63, [R1+0x24d8] ;  /* 0x0024d800013f7983 */ /* 0x000f240000300800 */
[----:B------:R2:W-:Y:S01]  /*76a40*/  STL [R1+0x23f8], R48 ;  /* 0x0023f83001007387 */ /* 0x0005e20000100800 */
[----:B------:R-:W4:Y:S01]  /*76a50*/  LDL.LU R61, [R1+0x24e0] ;  /* 0x0024e000013d7983 */ /* 0x000f220000300800 */
[----:B------:R-:W4:Y:S02]  /*76a60*/  LDL.LU R59, [R1+0x24e8] ;  /* 0x0024e800013b7983 */ /* 0x000f240000300800 */
[----:B------:R-:W4:Y:S01]  /*76a70*/  LDL.LU R58, [R1+0x24ec] ;  /* 0x0024ec00013a7983 */ /* 0x000f220000300800 */
[----:B------:R-:W-:Y:S01]  /*76a80*/  MOV R51, R54 ;  /* 0x0000003600337202 */ /* 0x000fe20000000f00 */
[----:B------:R-:W4:Y:S01]  /*76a90*/  LDL.LU R57, [R1+0x24f0] ;  /* 0x0024f00001397983 */ /* 0x000f220000300800 */
[----:B------:R-:W4:Y:S02]  /*76aa0*/  LDL.LU R56, [R1+0x24f4] ;  /* 0x0024f40001387983 */ /* 0x000f240000300800 */
[----:B------:R-:W4:Y:S02]  /*76ab0*/  LDL.LU R55, [R1+0x24f8] ;  /* 0x0024f80001377983 */ /* 0x000f240000300800 */
[----:B-1----:R-:W4:Y:S01]  /*76ac0*/  LDL.LU R54, [R1+0x24fc] ;  /* 0x0024fc0001367983 */ /* 0x002f220000300800 */
[----:B------:R1:W-:Y:S04]  /*76ad0*/  LDGSTS.E [R49+0x15d00], [R50.64], P2 ;  /* 0x15d0000032317fae */ /* 0x0003e80009121844 */
[----:B------:R-:W4:Y:S01]  /*76ae0*/  LDL.LU R53, [R1+0x2500] ;  /* 0x0025000001357983 */ /* 0x000f220000300800 */
[----:B-1----:R-:W-:-:S03]  /*76af0*/  IMAD.MOV.U32 R50, RZ, RZ, R52 ;  /* 0x000000ffff327224 */ /* 0x002fc600078e0034 */
[----:B--2---:R-:W2:Y:S01]  /*76b00*/  LDL.LU R52, [R1+0x2504] ;  /* 0x0025040001347983 */ /* 0x004ea20000300800 */
[----:B------:R-:W-:-:S05]  /*76b10*/  MOV R51, R48 ;  /* 0x0000003000337202 */ /* 0x000fca0000000f00 */
[----:B------:R1:W-:Y:S01]  /*76b20*/  LDGSTS.E [R49+0x15e00], [R50.64], P2 ;  /* 0x15e0000032317fae */ /* 0x0003e20009121844 */
[----:B------:R-:W-:-:S04]  /*76b30*/  IADD3 R164, P3, R164, R241, RZ ;  /* 0x000000f1a4a47210 */ /* 0x000fc80007f7e0ff */
[----:B-1----:R-:W-:Y:S01]  /*76b40*/  MOV R50, R164 ;  /* 0x000000a400327202 */ /* 0x002fe20000000f00 */
[----:B------:R-:W-:Y:S01]  /*76b50*/  STL [R1+0x2404], R164 ;  /* 0x002404a401007387 */ /* 0x000fe20000100800 */
[----:B------:R-:W-:-:S04]  /*76b60*/  IMAD.X R165, R165, 0x1, R0, P3 ;  /* 0x00000001a5a57824 */ /* 0x000fc800018e0600 */
[----:B------:R-:W-:Y:S01]  /*76b70*/  IMAD.MOV.U32 R51, RZ, RZ, R165 ;  /* 0x000000ffff337224 */ /* 0x000fe200078e00a5 */
[----:B---3--:R-:W-:-:S04]  /*76b80*/  IADD3 R64, P3, R64, R241, RZ ;  /* 0x000000f140407210 */ /* 0x008fc80007f7e0ff */
[----:B------:R1:W-:Y:S01]  /*76b90*/  LDGSTS.E [R49+0x15f00], [R50.64], P2 ;  /* 0x15f0000032317fae */ /* 0x0003e20009121844 */
[-C--:B------:R-:W-:Y:S01]  /*76ba0*/  IADD3 R66, P2, R66, R241.reuse, RZ ;  /* 0x000000f142427210 */ /* 0x080fe20007f5e0ff */
[--C-:B------:R-:W-:Y:S01]  /*76bb0*/  IMAD.X R65, R65, 0x1, R0.reuse, P3 ;  /* 0x0000000141417824 */ /* 0x100fe200018e0600 */
[-C--:B------:R-:W-:Y:S02]  /*76bc0*/  IADD3 R60, P3, R60, R241.reuse, RZ ;  /* 0x000000f13c3c7210 */ /* 0x080fe40007f7e0ff */
[-C--:B------:R-:W-:Y:S01]  /*76bd0*/  IADD3.X R67, R67, R0.reuse, RZ, P2, !PT ;  /* 0x0000000043437210 */ /* 0x080fe200017fe4ff */
[-C--:B------:R-:W-:Y:S01]  /*76be0*/  IADD3 R62, P2, R62, R241.reuse, RZ ;  /* 0x000000f13e3e7210 */ /* 0x080fe20007f5e0ff */
[----:B------:R-:W-:Y:S01]  /*76bf0*/  STL [R1+0x2400], R165 ;  /* 0x002400a501007387 */ /* 0x000fe20000100800 */
[----:B------:R-:W-:Y:S02]  /*76c00*/  STL [R1+0x24cc], R66 ;  /* 0x0024cc4201007387 */ /* 0x000fe40000100800 */
[----:B------:R-:W-:Y:S02]  /*76c10*/  STL [R1+0x24c8], R67 ;  /* 0x0024c84301007387 */ /* 0x000fe40000100800 */
[----:B------:R-:W-:Y:S01]  /*76c20*/  STL [R1+0x24d4], R64 ;  /* 0x0024d44001007387 */ /* 0x000fe20000100800 */
[----:B------:R-:W-:Y:S01]  /*76c30*/  STL [R1+0x24d0], R65 ;  /* 0x0024d04101007387 */ /* 0x000fe20000100800 */
[----:B------:R-:W-:Y:S01]  /*76c40*/  STL [R1+0x24dc], R62 ;  /* 0x0024dc3e01007387 */ /* 0x000fe20000100800 */
[----:B----4-:R-:W-:Y:S01]  /*76c50*/  IADD3.X R63, R63, R0, RZ, P2, !PT ;  /* 0x000000003f3f7210 */ /* 0x010fe200017fe4ff */
[----:B------:R-:W-:Y:S01]  /*76c60*/  IMAD.X R61, R61, 0x1, R0, P3 ;  /* 0x000000013d3d7824 */ /* 0x000fe200018e0600 */
[----:B------:R-:W-:-:S02]  /*76c70*/  IADD3 R58, P2, R58, R241, RZ ;  /* 0x000000f13a3a7210 */ /* 0x000fc40007f5e0ff */
[-C--:B------:R-:W-:Y:S02]  /*76c80*/  IADD3 R56, P3, R56, R241.reuse, RZ ;  /* 0x000000f138387210 */ /* 0x080fe40007f7e0ff */
[-C--:B------:R-:W-:Y:S01]  /*76c90*/  IADD3.X R59, R59, R0.reuse, RZ, P2, !PT ;  /* 0x000000003b3b7210 */ /* 0x080fe200017fe4ff */
[-C--:B------:R-:W-:Y:S01]  /*76ca0*/  IADD3 R54, P2, R54, R241.reuse, RZ ;  /* 0x000000f136367210 */ /* 0x080fe20007f5e0ff */
[----:B------:R-:W-:Y:S01]  /*76cb0*/  STL [R1+0x24d8], R63 ;  /* 0x0024d83f01007387 */ /* 0x000fe20000100800 */
[----:B------:R-:W-:Y:S02]  /*76cc0*/  IMAD.X R57, R57, 0x1, R0, P3 ;  /* 0x0000000139397824 */ /* 0x000fe400018e0600 */
[----:B------:R-:W-:Y:S01]  /*76cd0*/  STL [R1+0x24e4], R60 ;  /* 0x0024e43c01007387 */ /* 0x000fe20000100800 */
[----:B------:R-:W-:Y:S01]  /*76ce0*/  STL [R1+0x24e0], R61 ;  /* 0x0024e03d01007387 */ /* 0x000fe20000100800 */
[----:B------:R-:W-:Y:S01]  /*76cf0*/  STL [R1+0x24ec], R58 ;  /* 0x0024ec3a01007387 */ /* 0x000fe20000100800 */
[----:B------:R-:W-:Y:S01]  /*76d00*/  IADD3.X R55, R55, R0, RZ, P2, !PT ;  /* 0x0000000037377210 */ /* 0x000fe200017fe4ff */
[----:B------:R-:W-:Y:S01]  /*76d10*/  STL [R1+0x24e8], R59 ;  /* 0x0024e83b01007387 */ /* 0x000fe20000100800 */
[----:B------:R-:W-:Y:S01]  /*76d20*/  STL [R1+0x24f4], R56 ;  /* 0x0024f43801007387 */ /* 0x000fe20000100800 */
[----:B--2---:R-:W-:-:S03]  /*76d30*/  IADD3 R52, P3, R52, R241, RZ ;  /* 0x000000f134347210 */ /* 0x004fc60007f7e0ff */
[----:B------:R-:W-:Y:S01]  /*76d40*/  STL [R1+0x24f0], R57 ;  /* 0x0024f03901007387 */ /* 0x000fe20000100800 */
[----:B------:R-:W-:Y:S02]  /*76d50*/  STL [R1+0x24fc], R54 ;  /* 0x0024fc3601007387 */ /* 0x000fe40000100800 */
[----:B------:R-:W-:Y:S01]  /*76d60*/  IMAD.X R53, R53, 0x1, R0, P3 ;  /* 0x0000000135357824 */ /* 0x000fe200018e0600 */
[----:B------:R-:W-:Y:S01]  /*76d70*/  STL [R1+0x24f8], R55 ;  /* 0x0024f83701007387 */ /* 0x000fe20000100800 */
[----:B------:R2:W-:Y:S03]  /*76d80*/  STL [R1+0x2504], R52 ;  /* 0x0025043401007387 */ /* 0x0005e60000100800 */
[----:B------:R3:W-:Y:S01]  /*76d90*/  STL [R1+0x2500], R53 ;  /* 0x0025003501007387 */ /* 0x0007e20000100800 */
[----:B------:R-:W4:Y:S01]  /*76da0*/  LDL.LU.64 R170, [R1+0x1db8] ;  /* 0x001db80001aa7983 */ /* 0x000f220000300a00 */
[----:B------:R-:W-:-:S04]  /*76db0*/  ISETP.GT.AND P1, PT, R3, 0x2f, PT ;  /* 0x0000002f0300780c */ /* 0x000fc80003f24270 */
[----:B------:R-:W-:-:S04]  /*76dc0*/  SEL R48, RZ, 0x4, !P1 ;  /* 0x00000004ff307807 */ /* 0x000fc80004800000 */
[----:B------:R-:W-:-:S04]  /*76dd0*/  SEL R48, R48, RZ, !P0 ;  /* 0x000000ff30307207 */ /* 0x000fc80004000000 */
[----:B------:R-:W-:Y:S02]  /*76de0*/  ISETP.NE.U32.AND P1, PT, R48, RZ, PT ;  /* 0x000000ff3000720c */ /* 0x000fe40003f25070 */
[----:B-1----:R-:W-:Y:S01]  /*76df0*/  MOV R50, R66 ;  /* 0x0000004200327202 */ /* 0x002fe20000000f00 */
[----:B------:R-:W-:-:S10]  /*76e00*/  IMAD.MOV.U32 R51, RZ, RZ, R67 ;  /* 0x000000ffff337224 */ /* 0x000fd400078e0043 */
[----:B------:R1:W-:Y:S02]  /*76e10*/  LDGSTS.E [R49+0x17800], [R50.64], P1 ;  /* 0x1780000032317fae */ /* 0x0003e40008921844 */
[----:B-1----:R-:W-:Y:S01]  /*76e20*/  MOV R50, R64 ;  /* 0x0000004000327202 */ /* 0x002fe20000000f00 */
[----:B------:R-:W-:-:S05]  /*76e30*/  IMAD.MOV.U32 R51, RZ, RZ, R65 ;  /* 0x000000ffff337224 */ /* 0x000fca00078e0041 */
[----:B------:R1:W-:Y:S04]  /*76e40*/  LDGSTS.E [R49+0x17900], [R50.64], P1 ;  /* 0x1790000032317fae */ /* 0x0003e80008921844 */
[----:B------:R-:W2:Y:S01]  /*76e50*/  S2R R214, SR_TID.X ;  /* 0x0000000000d67919 */ /* 0x000ea20000002100 */
[----:B-1----:R-:W-:Y:S01]  /*76e60*/  MOV R50, R62 ;  /* 0x0000003e00327202 */ /* 0x002fe20000000f00 */
[----:B------:R-:W-:-:S05]  /*76e70*/  IMAD.MOV.U32 R51, RZ, RZ, R63 ;  /* 0x000000ffff337224 */ /* 0x000fca00078e003f */
[----:B------:R1:W-:Y:S02]  /*76e80*/  LDGSTS.E [R49+0x17a00], [R50.64], P1 ;  /* 0x17a0000032317fae */ /* 0x0003e40008921844 */
        /* <DEDUP_REMOVED lines=13> */
[----:B--2---:R-:W-:Y:S02]  /*76f60*/  LOP3.LUT R52, R214, 0x3f, RZ, 0xc0, !PT ;  /* 0x0000003fd6347812 */ /* 0x004fe400078ec0ff */
[----:B------:R-:W-:Y:S02]  /*76f70*/  IMAD.MOV.U32 R51, RZ, RZ, R53 ;  /* 0x000000ffff337224 */ /* 0x000fe400078e0035 */
[----:B------:R-:W-:Y:S02]  /*76f80*/  ISETP.GE.AND P4, PT, R52, R3, PT ;  /* 0x000000033400720c */ /* 0x000fe40003f86270 */
[----:B---3--:R-:W2:Y:S01]  /*76f90*/  LDL.LU.64 R52, [R1+0x1db0] ;  /* 0x001db00001347983 */ /* 0x008ea20000300a00 */
[----:B------:R-:W3:Y:S02]  /*76fa0*/  LDL.LU.64 R54, [R1+0x1da8] ;  /* 0x001da80001367983 */ /* 0x000ee40000300a00 */
[----:B------:R-:W3:Y:S02]  /*76fb0*/  LDL.LU.64 R56, [R1+0x1da0] ;  /* 0x001da00001387983 */ /* 0x000ee40000300a00 */
[----:B------:R-:W3:Y:S01]  /*76fc0*/  LDL.LU.64 R58, [R1+0x1d98] ;  /* 0x001d9800013a7983 */ /* 0x000ee20000300a00 */
[----:B------:R-:W3:Y:S04]  /*76fd0*/  LDL.LU.64 R60, [R1+0x1d90] ;  /* 0x001d9000013c7983 */ /* 0x000ee80000300a00 */
[----:B------:R2:W-:Y:S01]  /*76fe0*/  LDGSTS.E [R49+0x17f00], [R50.64], P1 ;  /* 0x17f0000032317fae */ /* 0x0005e20008921844 */
[C---:B------:R-:W-:Y:S01]  /*76ff0*/  ISETP.GT.AND P1, PT, R3.reuse, 0x33, PT ;  /* 0x000000330300780c */ /* 0x040fe20003f24270 */
[----:B------:R-:W3:Y:S02]  /*77000*/  LDL.LU.64 R62, [R1+0x1d88] ;  /* 0x001d8800013e7983 */ /* 0x000ee40000300a00 */
[----:B------:R-:W3:Y:S01]  /*77010*/  LDL.LU.64 R64, [R1+0x1d80] ;  /* 0x001d800001407983 */ /* 0x000ee20000300a00 */
[----:B------:R-:W-:-:S02]  /*77020*/  ISETP.GT.AND P2, PT, R3, 0x37, PT ;  /* 0x000000370300780c */ /* 0x000fc40003f44270 */
[----:B------:R-:W-:Y:S02]  /*77030*/  SEL R48, RZ, 0x4, !P1 ;  /* 0x00000004ff307807 */ /* 0x000fe40004800000 */
[C---:B------:R-:W-:Y:S01]  /*77040*/  ISETP.GT.AND P3, PT, R3.reuse, 0x3b, PT ;  /* 0x0000003b0300780c */ /* 0x040fe20003f64270 */
[----:B------:R-:W3:Y:S01]  /*77050*/  LDL.LU.64 R66, [R1+0x1d30] ;  /* 0x001d300001427983 */ /* 0x000ee20000300a00 */
[----:B------:R-:W-:Y:S02]  /*77060*/  ISETP.GT.AND P5, PT, R3, 0x3f, PT ;  /* 0x0000003f0300780c */ /* 0x000fe40003fa4270 */
[----:B------:R-:W-:Y:S01]  /*77070*/  SEL R48, R48, RZ, !P0 ;  /* 0x000000ff30307207 */ /* 0x000fe20004000000 */
[----:B------:R-:W3:Y:S01]  /*77080*/  LDL.LU.64 R164, [R1+0x1d28] ;  /* 0x001d280001a47983 */ /* 0x000ee20000300a00 */
[----:B------:R-:W-:Y:S01]  /*77090*/  SEL R3, RZ, 0x4, !P3 ;  /* 0x00000004ff037807 */ /* 0x000fe20005800000 */
[----:B------:R-:W3:Y:S01]  /*770a0*/  LDL.LU.64 R166, [R1+0x1d20] ;  /* 0x001d200001a67983 */ /* 0x000ee20000300a00 */
[----:B------:R-:W-:Y:S01]  /*770b0*/  ISETP.NE.U32.AND P1, PT, R48, RZ, PT ;  /* 0x000000ff3000720c */ /* 0x000fe20003f25070 */
[----:B------:R-:W-:Y:S01]  /*770c0*/  SEL R48, RZ, 0x4, !P2 ;  /* 0x00000004ff307807 */ /* 0x000fe20005000000 */
[----:B------:R-:W-:Y:S01]  /*770d0*/  SEL R3, R3, RZ, !P0 ;  /* 0x000000ff03037207 */ /* 0x000fe20004000000 */
[----:B------:R-:W3:Y:S02]  /*770e0*/  LDL.LU.64 R168, [R1+0x1d18] ;  /* 0x001d180001a87983 */ /* 0x000ee40000300a00 */
[----:B------:R-:W-:-:S04]  /*770f0*/  SEL R48, R48, RZ, !P0 ;  /* 0x000000ff30307207 */ /* 0x000fc80004000000 */
[----:B------:R-:W-:Y:S01]  /*77100*/  ISETP.NE.U32.AND P3, PT, R48, RZ, PT ;  /* 0x000000ff3000720c */ /* 0x000fe20003f65070 */
[----:B------:R-:W-:Y:S01]  /*77110*/  SEL R48, RZ, 0x4, !P5 ;  /* 0x00000004ff307807 */ /* 0x000fe20006800000 */
[----:B------:R-:W-:Y:S01]  /*77120*/  ISETP.NE.U32.AND P2, PT, R3, RZ, PT ;  /* 0x000000ff0300720c */ /* 0x000fe20003f45070 */
[----:B------:R-:W-:Y:S02]  /*77130*/  SEL R3, RZ, 0x4, P4 ;  /* 0x00000004ff037807 */ /* 0x000fe40002000000 */
[----:B------:R-:W-:Y:S02]  /*77140*/  SEL R48, R48, RZ, !P0 ;  /* 0x000000ff30307207 */ /* 0x000fe40004000000 */
[----:B------:R-:W-:Y:S02]  /*77150*/  SEL R3, R3, RZ, !P0 ;  /* 0x000000ff03037207 */ /* 0x000fe40004000000 */
[----:B------:R-:W-:Y:S02]  /*77160*/  ISETP.NE.U32.AND P4, PT, R48, RZ, PT ;  /* 0x000000ff3000720c */ /* 0x000fe40003f85070 */
[----:B------:R-:W-:-:S02]  /*77170*/  ISETP.NE.U32.AND P0, PT, R3, RZ, PT ;  /* 0x000000ff0300720c */ /* 0x000fc40003f05070 */
[----:B----4-:R-:W-:-:S04]  /*77180*/  IADD3 R48, P5, R170, R241, RZ ;  /* 0x000000f1aa307210 */ /* 0x010fc80007fbe0ff */
[----:B------:R-:W-:Y:S02]  /*77190*/  IADD3.X R3, R171, R0, RZ, P5, !PT ;  /* 0x00000000ab037210 */ /* 0x000fe40002ffe4ff */
[----:B------:R-:W4:Y:S01]  /*771a0*/  LDL.LU.64 R170, [R1+0x1d10] ;  /* 0x001d100001aa7983 */ /* 0x000f220000300a00 */
        /* <DEDUP_REMOVED lines=19> */
[----:B--2---:R-:W-:-:S05]  /*772e0*/  IADD3 R51, P5, R52, R241, RZ ;  /* 0x000000f134337210 */ /* 0x004fca0007fbe0ff */
[----:B------:R-:W-:Y:S01]  /*772f0*/  IMAD.X R50, R53, 0x1, R0, P5 ;  /* 0x0000000135327824 */ /* 0x000fe200028e0600 */
        /* <DEDUP_REMOVED lines=20> */
[----:B------:R-:W-:Y:S02]  /*77440*/  LOP3.LUT R51, R51, R50, RZ, 0x3c, !PT ;  /* 0x0000003233337212 */ /* 0x000fe400078e3cff */
[----:B------:R-:W-:Y:S02]  /*77450*/  LOP3.LUT R53, R53, R52, RZ, 0x3c, !PT ;  /* 0x0000003435357212 */ /* 0x000fe400078e3cff */
[----:B------:R-:W-:Y:S02]  /*77460*/  LOP3.LUT R55, R55, R54, RZ, 0x3c, !PT ;  /* 0x0000003637377212 */ /* 0x000fe400078e3cff */
[----:B------:R-:W-:Y:S02]  /*77470*/  LOP3.LUT R57, R57, R56, RZ, 0x3c, !PT ;  /* 0x0000003839397212 */ /* 0x000fe400078e3cff */
[----:B------:R-:W-:Y:S02]  /*77480*/  LOP3.LUT R50, R51, R50, RZ, 0x3c, !PT ;  /* 0x0000003233327212 */ /* 0x000fe400078e3cff */
[----:B------:R-:W-:-:S02]  /*77490*/  LOP3.LUT R59, R59, R58, RZ, 0x3c, !PT ;  /* 0x0000003a3b3b7212 */ /* 0x000fc400078e3cff */
[----:B------:R-:W-:Y:S02]  /*774a0*/  LOP3.LUT R52, R53, R52, RZ, 0x3c, !PT ;  /* 0x0000003435347212 */ /* 0x000fe400078e3cff */
[----:B------:R-:W-:Y:S02]  /*774b0*/  LOP3.LUT R61, R61, R60, RZ, 0x3c, !PT ;  /* 0x0000003c3d3d7212 */ /* 0x000fe400078e3cff */
[----:B------:R-:W-:Y:S02]  /*774c0*/  LOP3.LUT R54, R55, R54, RZ, 0x3c, !PT ;  /* 0x0000003637367212 */ /* 0x000fe400078e3cff */
[----:B----4-:R-:W-:-:S04]  /*774d0*/  IADD3 R169, P5, R170, R241, RZ ;  /* 0x000000f1aaa97210 */ /* 0x010fc80007fbe0ff */
        /* <DEDUP_REMOVED lines=27> */
[-C--:B------:R-:W-:Y:S02]  /*77690*/  IADD3 R197, P5, R198, R241.reuse, RZ ;  /* 0x000000f1c6c57210 */ /* 0x080fe40007fbe0ff */
[----:B------:R-:W-:Y:S02]  /*776a0*/  LOP3.LUT R63, R63, R62, RZ, 0x3c, !PT ;  /* 0x0000003e3f3f7212 */ /* 0x000fe400078e3cff */
[----:B------:R-:W-:Y:S01]  /*776b0*/  IADD3.X R196, R199, R0, RZ, P5, !PT ;  /* 0x00000000c7c47210 */ /* 0x000fe20002ffe4ff */
[----:B------:R-:W-:Y:S01]  /*776c0*/  IADD3 R199, P5, R200, R241, RZ ;  /* 0x000000f1c8c77210 */ /* 0x000fe20007fbe0ff */
[----:B------:R-:W-:Y:S01]  /*776d0*/  MOV R218, R48 ;  /* 0x0000003000da7202 */ /* 0x000fe20000000f00 */
[----:B------:R-:W-:Y:S01]  /*776e0*/  IMAD.MOV.U32 R219, RZ, RZ, R3 ;  /* 0x000000ffffdb7224 */ /* 0x000fe200078e0003 */
[----:B------:R-:W-:Y:S02]  /*776f0*/  LOP3.LUT R56, R57, R56, RZ, 0x3c, !PT ;  /* 0x0000003839387212 */ /* 0x000fe400078e3cff */
[----:B------:R-:W-:-:S02]  /*77700*/  LOP3.LUT R65, R65, R64, RZ, 0x3c, !PT ;  /* 0x0000004041417212 */ /* 0x000fc400078e3cff */
[----:B------:R-:W-:Y:S02]  /*77710*/  LOP3.LUT R51, R51, R50, RZ, 0x3c, !PT ;  /* 0x0000003233337212 */ /* 0x000fe400078e3cff */
[----:B------:R-:W-:Y:S02]  /*77720*/  LOP3.LUT R58, R59, R58, RZ, 0x3c, !PT ;  /* 0x0000003a3b3a7212 */ /* 0x000fe400078e3cff */
[----:B------:R-:W-:Y:S01]  /*77730*/  LOP3.LUT R67, R67, R66, RZ, 0x3c, !PT ;  /* 0x0000004243437212 */ /* 0x000fe200078e3cff */
[----:B------:R-:W-:Y:S01]  /*77740*/  IMAD.X R198, R201, 0x1, R0, P5 ;  /* 0x00000001c9c67824 */ /* 0x000fe200028e0600 */
[----:B------:R-:W-:Y:S02]  /*77750*/  LOP3.LUT R53, R53, R52, RZ, 0x3c, !PT ;  /* 0x0000003435357212 */ /* 0x000fe400078e3cff */
[----:B------:R-:W-:Y:S02]  /*77760*/  LOP3.LUT R60, R61, R60, RZ, 0x3c, !PT ;  /* 0x0000003c3d3c7212 */ /* 0x000fe400078e3cff */
[----:B------:R-:W-:-:S02]  /*77770*/  LOP3.LUT R165, R165, R164, RZ, 0x3c, !PT ;  /* 0x000000a4a5a57212 */ /* 0x000fc400078e3cff */
[----:B------:R-:W-:Y:S02]  /*77780*/  IADD3 R201, P5, R202, R241, RZ ;  /* 0x000000f1cac97210 */ /* 0x000fe40007fbe0ff */
[----:B------:R-:W-:Y:S02]  /*77790*/  LOP3.LUT R55, R55, R54, RZ, 0x3c, !PT ;  /* 0x0000003637377212 */ /* 0x000fe400078e3cff */
[----:B------:R-:W-:Y:S02]  /*777a0*/  LOP3.LUT R62, R63, R62, RZ, 0x3c, !PT ;  /* 0x0000003e3f3e7212 */ /* 0x000fe400078e3cff */
[----:B------:R-:W-:Y:S02]  /*777b0*/  LOP3.LUT R167, R167, R166, RZ, 0x3c, !PT ;  /* 0x000000a6a7a77212 */ /* 0x000fe400078e3cff */
[----:B------:R-:W-:Y:S02]  /*777c0*/  LOP3.LUT R57, R57, R56, RZ, 0x3c, !PT ;  /* 0x0000003839397212 */ /* 0x000fe400078e3cff */
[----:B------:R-:W-:-:S02]  /*777d0*/  LOP3.LUT R64, R65, R64, RZ, 0x3c, !PT ;  /* 0x0000004041407212 */ /* 0x000fc400078e3cff */
[----:B------:R-:W-:Y:S01]  /*777e0*/  LOP3.LUT R169, R169, R168, RZ, 0x3c, !PT ;  /* 0x000000a8a9a97212 */ /* 0x000fe200078e3cff */
[----:B------:R-:W-:Y:S01]  /*777f0*/  STL.64 [R1+0x1db8], R218 ;  /* 0x001db8da01007387 */ /* 0x000fe20000100a00 */
[----:B------:R-:W-:Y:S02]  /*77800*/  LOP3.LUT R59, R59, R58, RZ, 0x3c, !PT ;  /* 0x0000003a3b3b7212 */ /* 0x000fe400078e3cff */
[----:B------:R-:W-:Y:S02]  /*77810*/  LOP3.LUT R66, R67, R66, RZ, 0x3c, !PT ;  /* 0x0000004243427212 */ /* 0x000fe400078e3cff */
[----:B------:R-:W-:Y:S01]  /*77820*/  LOP3.LUT R171, R171, R170, RZ, 0x3c, !PT ;  /* 0x000000aaabab7212 */ /* 0x000fe200078e3cff */
[----:B------:R1:W-:Y:S01]  /*77830*/  STL.64 [R1+0x1db0], R50 ;  /* 0x001db03201007387 */ /* 0x0003e20000100a00 */
[----:B------:R-:W-:Y:S02]  /*77840*/  LOP3.LUT R61, R61, R60, RZ, 0x3c, !PT ;  /* 0x0000003c3d3d7212 */ /* 0x000fe400078e3cff */
[----:B------:R-:W-:-:S02]  /*77850*/  LOP3.LUT R164, R165, R164, RZ, 0x3c, !PT ;  /* 0x000000a4a5a47212 */ /* 0x000fc400078e3cff */
[----:B------:R-:W-:Y:S02]  /*77860*/  LOP3.LUT R173, R173, R172, RZ, 0x3c, !PT ;  /* 0x000000acadad7212 */ /* 0x000fe400078e3cff */
[----:B------:R-:W-:Y:S01]  /*77870*/  IADD3.X R200, R203, R0, RZ, P5, !PT ;  /* 0x00000000cbc87210 */ /* 0x000fe20002ffe4ff */
[----:B------:R2:W-:Y:S01]  /*77880*/  STL.64 [R1+0x1da8], R52 ;  /* 0x001da83401007387 */ /* 0x0005e20000100a00 */
[----:B------:R-:W-:Y:S02]  /*77890*/  LOP3.LUT R63, R63, R62, RZ, 0x3c, !PT ;  /* 0x0000003e3f3f7212 */ /* 0x000fe400078e3cff */
[----:B------:R-:W-:Y:S02]  /*778a0*/  LOP3.LUT R166, R167, R166, RZ, 0x3c, !PT ;  /* 0x000000a6a7a67212 */ /* 0x000fe400078e3cff */
[----:B------:R-:W-:Y:S02]  /*778b0*/  LOP3.LUT R175, R175, R174, RZ, 0x3c, !PT ;  /* 0x000000aeafaf7212 */ /* 0x000fe400078e3cff */
[----:B------:R-:W-:Y:S01]  /*778c0*/  IADD3 R203, P5, R204, R241, RZ ;  /* 0x000000f1cccb7210 */ /* 0x000fe20007fbe0ff */
[----:B------:R3:W-:Y:S01]  /*778d0*/  STL.64 [R1+0x1da0], R54 ;  /* 0x001da03601007387 */ /* 0x0007e20000100a00 */
[----:B------:R-:W-:-:S02]  /*778e0*/  LOP3.LUT R65, R65, R64, RZ, 0x3c, !PT ;  /* 0x0000004041417212 */ /* 0x000fc400078e3cff */
[----:B------:R-:W-:Y:S02]  /*778f0*/  LOP3.LUT R168, R169, R168, RZ, 0x3c, !PT ;  /* 0x000000a8a9a87212 */ /* 0x000fe400078e3cff */
[----:B------:R-:W-:Y:S01]  /*77900*/  LOP3.LUT R177, R177, R176, RZ, 0x3c, !PT ;  /* 0x000000b0b1b17212 */ /* 0x000fe200078e3cff */
[----:B------:R3:W-:Y:S01]  /*77910*/  STL.64 [R1+0x1d98], R56 ;  /* 0x001d983801007387 */ /* 0x0007e20000100a00 */
[----:B------:R-:W-:Y:S02]  /*77920*/  LOP3.LUT R67, R67, R66, RZ, 0x3c, !PT ;  /* 0x0000004243437212 */ /* 0x000fe400078e3cff */
[----:B------:R-:W-:Y:S02]  /*77930*/  LOP3.LUT R170, R171, R170, RZ, 0x3c, !PT ;  /* 0x000000aaabaa7212 */ /* 0x000fe400078e3cff */
[----:B------:R-:W-:Y:S01]  /*77940*/  LOP3.LUT R179, R179, R178, RZ, 0x3c, !PT ;  /* 0x000000b2b3b37212 */ /* 0x000fe200078e3cff */
        /* <DEDUP_REMOVED lines=12> */
[----:B------:R-:W-:Y:S01]  /*77a10*/  IMAD.X R202, R205, 0x1, R0, P5 ;  /* 0x00000001cdca7824 */ /* 0x000fe200028e0600 */
        /* <DEDUP_REMOVED lines=20> */
[----:B------:R-:W-:Y:S02]  /*77b60*/  LOP3.LUT R195, R195, R194, RZ, 0x3c, !PT ;  /* 0x000000c2c3c37212 */ /* 0x000fe400078e3cff */
[----:B------:R-:W-:Y:S01]  /*77b70*/  IADD3.X R204, R207, R0, RZ, P5, !PT ;  /* 0x00000000cfcc7210 */ /* 0x000fe20002ffe4ff */
        /* <DEDUP_REMOVED lines=8> */
[----:B------:R-:W-:Y:S01]  /*77c00*/  STL.64 [R1+0x1cf8], R174 ;  /* 0x001cf8ae01007387 */ /* 0x000fe20000100a00 */
[----:B------:R-:W-:-:S02]  /*77c10*/  LOP3.LUT R185, R185, R184, RZ, 0x3c, !PT ;  /* 0x000000b8b9b97212 */ /* 0x000fc400078e3cff */
[----:B------:R-:W-:Y:S02]  /*77c20*/  LOP3.LUT R192, R193, R192, RZ, 0x3c, !PT ;  /* 0x000000c0c1c07212 */ /* 0x000fe400078e3cff */
[----:B------:R-:W-:Y:S01]  /*77c30*/  LOP3.LUT R201, R201, R200, RZ, 0x3c, !PT ;  /* 0x000000c8c9c97212 */ /* 0x000fe200078e3cff */
[----:B------:R-:W-:Y:S01]  /*77c40*/  STL.64 [R1+0x1c48], R176 ;  /* 0x001c48b001007387 */ /* 0x000fe20000100a00 */
        /* <DEDUP_REMOVED lines=8> */
[----:B------:R-:W-:Y:S01]  /*77cd0*/  STL.64 [R1+0x1c38], R180 ;  /* 0x001c38b401007387 */ /* 0x000fe20000100a00 */
[----:B------:R-:W-:Y:S02]  /*77ce0*/  LOP3.LUT R191, R191, R190, RZ, 0x3c, !PT ;  /* 0x000000bebfbf7212 */ /* 0x000fe400078e3cff */
[----:B------:R-:W-:Y:S01]  /*77cf0*/  LOP3.LUT R198, R199, R198, RZ, 0x3c, !PT ;  /* 0x000000c6c7c67212 */ /* 0x000fe200078e3cff */
[----:B------:R-:W-:Y:S01]  /*77d00*/  STL.64 [R1+0x1c30], R182 ;  /* 0x001c30b601007387 */ /* 0x000fe20000100a00 */
[----:B------:R-:W-:Y:S02]  /*77d10*/  LOP3.LUT R193, R193, R192, RZ, 0x3c, !PT ;  /* 0x000000c0c1c17212 */ /* 0x000fe400078e3cff */
[----:B------:R-:W-:Y:S01]  /*77d20*/  LOP3.LUT R200, R201, R200, RZ, 0x3c, !PT ;  /* 0x000000c8c9c87212 */ /* 0x000fe200078e3cff */
[----:B------:R-:W-:Y:S01]  /*77d30*/  STL.64 [R1+0x1c28], R184 ;  /* 0x001c28b801007387 */ /* 0x000fe20000100a00 */
[----:B------:R-:W-:-:S02]  /*77d40*/  LOP3.LUT R195, R195, R194, RZ, 0x3c, !PT ;  /* 0x000000c2c3c37212 */ /* 0x000fc400078e3cff */
[----:B------:R-:W-:Y:S01]  /*77d50*/  LOP3.LUT R202, R203, R202, RZ, 0x3c, !PT ;  /* 0x000000cacbca7212 */ /* 0x000fe200078e3cff */
[----:B------:R-:W-:Y:S01]  /*77d60*/  STL.64 [R1+0x1c20], R186 ;  /* 0x001c20ba01007387 */ /* 0x000fe20000100a00 */
[----:B------:R-:W-:Y:S02]  /*77d70*/  LOP3.LUT R197, R197, R196, RZ, 0x3c, !PT ;  /* 0x000000c4c5c57212 */ /* 0x000fe400078e3cff */
[----:B------:R-:W-:Y:S01]  /*77d80*/  LOP3.LUT R204, R205, R204, RZ, 0x3c, !PT ;  /* 0x000000cccdcc7212 */ /* 0x000fe200078e3cff */
[----:B------:R-:W-:Y:S01]  /*77d90*/  IMAD.X R206, R217, 0x1, R0, P5 ;  /* 0x00000001d9ce7824 */ /* 0x000fe200028e0600 */
[----:B------:R-:W-:Y:S01]  /*77da0*/  STL.64 [R1+0x1c18], R188 ;  /* 0x001c18bc01007387 */ /* 0x000fe20000100a00 */
[----:B------:R-:W-:Y:S01]  /*77db0*/  LOP3.LUT R199, R199, R198, RZ, 0x3c, !PT ;  /* 0x000000c6c7c77212 */ /* 0x000fe200078e3cff */
[----:B------:R-:W-:Y:S01]  /*77dc0*/  STL.64 [R1+0x1c10], R190 ;  /* 0x001c10be01007387 */ /* 0x000fe20000100a00 */
[----:B------:R-:W-:Y:S01]  /*77dd0*/  LOP3.LUT R201, R201, R200, RZ, 0x3c, !PT ;  /* 0x000000c8c9c97212 */ /* 0x000fe200078e3cff */
[----:B------:R-:W-:Y:S01]  /*77de0*/  STL.64 [R1+0x1b48], R192 ;  /* 0x001b48c001007387 */ /* 0x000fe20000100a00 */
[----:B------:R-:W-:Y:S01]  /*77df0*/  LOP3.LUT R203, R203, R202, RZ, 0x3c, !PT ;  /* 0x000000cacbcb7212 */ /* 0x000fe200078e3cff */
[----:B------:R-:W-:Y:S01]  /*77e00*/  STL.64 [R1+0x1b40], R194 ;  /* 0x001b40c201007387 */ /* 0x000fe20000100a00 */
[----:B------:R-:W-:Y:S01]  /*77e10*/  LOP3.LUT R205, R205, R204, RZ, 0x3c, !PT ;  /* 0x000000cccdcd7212 */ /* 0x000fe200078e3cff */
[----:B------:R-:W-:Y:S01]  /*77e20*/  STL.64 [R1+0x1b38], R196 ;  /* 0x001b38c401007387 */ /* 0x000fe20000100a00 */
[----:B------:R-:W-:Y:S01]  /*77e30*/  MOV R216, R207 ;  /* 0x000000cf00d87202 */ /* 0x000fe20000000f00 */
[----:B------:R-:W-:-:S02]  /*77e40*/  IMAD.MOV.U32 R217, RZ, RZ, R206 ;  /* 0x000000ffffd97224 */ /* 0x000fc400078e00ce */
[----:B------:R-:W-:Y:S01]  /*77e50*/  STL.64 [R1+0x1b30], R198 ;  /* 0x001b30c601007387 */ /* 0x000fe20000100a00 */
[----:B------:R-:W-:Y:S01]  /*77e60*/  STL.64 [R1+0x1b28], R200 ;  /* 0x001b28c801007387 */ /* 0x000fe20000100a00 */
[----:B------:R-:W-:Y:S03]  /*77e70*/  STL.64 [R1+0x1b20], R202 ;  /* 0x001b20ca01007387 */ /* 0x000fe60000100a00 */
[----:B------:R1:W-:Y:S01]  /*77e80*/  LDGSTS.E [R49+0x19800], [R218.64], P1 ;  /* 0x19800000da317fae */ /* 0x0003e20008921844 */
[----:B------:R1:W-:Y:S02]  /*77e90*/  STL.64 [R1+0x1b18], R204 ;  /* 0x001b18cc01007387 */ /* 0x0003e40000100a00 */
[----:B------:R1:W-:Y:S02]  /*77ea0*/  LDGSTS.E [R49+0x19900], [R50.64], P1 ;  /* 0x1990000032317fae */ /* 0x0003e40008921844 */
[----:B------:R3:W-:Y:S01]  /*77eb0*/  STL.64 [R1+0x1b10], R216 ;  /* 0x001b10d801007387 */ /* 0x0007e20000100a00 */
        /* <DEDUP_REMOVED lines=9> */
[----:B-1----:R-:W4:Y:S01]  /*77f50*/  LDL.LU.64 R50, [R1+0x1b08] ;  /* 0x001b080001327983 */ /* 0x002f220000300a00 */
[----:B--2---:R-:W2:Y:S03]  /*77f60*/  LDL.LU.64 R52, [R1+0x1ac8] ;  /* 0x001ac80001347983 */ /* 0x004ea60000300a00 */
[----:B------:R1:W-:Y:S01]  /*77f70*/  LDGSTS.E [R49+0x1bb00], [R166.64], P3 ;  /* 0x1bb00000a6317fae */ /* 0x0003e20009921844 */
[----:B------:R1:W-:Y:S03]  /*77f80*/  LDGSTS.E [R49+0x1bc00], [R168.64], P3 ;  /* 0x1bc00000a8317fae */ /* 0x0003e60009921844 */
[----:B---3--:R-:W3:Y:S01]  /*77f90*/  LDL.LU.64 R54, [R1+0x1a88] ;  /* 0x001a880001367983 */ /* 0x008ee20000300a00 */
[----:B------:R-:W2:Y:S02]  /*77fa0*/  LDL.LU.64 R56, [R1+0x1a48] ;  /* 0x001a480001387983 */ /* 0x000ea40000300a00 */
[----:B------:R-:W2:Y:S02]  /*77fb0*/  LDL.LU.64 R58, [R1+0x1a08] ;  /* 0x001a0800013a7983 */ /* 0x000ea40000300a00 */
[----:B------:R-:W3:Y:S01]  /*77fc0*/  LDL.LU.64 R60, [R1+0x19c8] ;  /* 0x0019c800013c7983 */ /* 0x000ee20000300a00 */
[----:B------:R-:W3:Y:S01]  /*77fd0*/  LDL.LU.64 R62, [R1+0x1988] ;  /* 0x00198800013e7983 */ /* 0x000ee20000300a00 */
[----:B------:R-:W3:Y:S02]  /*77fe0*/  LDL.LU.64 R64, [R1+0x1948] ;  /* 0x0019480001407983 */ /* 0x000ee40000300a00 */
[----:B------:R-:W3:Y:S02]  /*77ff0*/  LDL.LU.64 R66, [R1+0x1908] ;  /* 0x0019080001427983 */ /* 0x000ee40000300a00 */
[----:B------:R-:W3:Y:S01]  /*78000*/  LDL.LU.64 R164, [R1+0x1748] ;  /* 0x0017480001a47983 */ /* 0x000ee20000300a00 */
[----:B------:R1:W-:Y:S04]  /*78010*/  LDGSTS.E [R49+0x1bd00], [R170.64], P3 ;  /* 0x1bd00000aa317fae */ /* 0x0003e80009921844 */
[----:B-1----:R-:W3:Y:S01]  /*78020*/  LDL.LU.64 R166, [R1+0x18c8] ;  /* 0x0018c80001a67983 */ /* 0x002ee20000300a00 */
[----:B------:R-:W3:Y:S02]  /*78030*/  LDL.LU.64 R168, [R1+0x1888] ;  /* 0x0018880001a87983 */ /* 0x000ee40000300a00 */
[----:B------:R1:W-:Y:S02]  /*78040*/  LDGSTS.E [R49+0x1be00], [R172.64], P3 ;  /* 0x1be00000ac317fae */ /* 0x0003e40009921844 */
[----:B------:R1:W-:Y:S01]  /*78050*/  LDGSTS.E [R49+0x1bf00], [R174.64], P3 ;  /* 0x1bf00000ae317fae */ /* 0x0003e20009921844 */
[----:B------:R1:W-:Y:S01]  /*78060*/  LDGSTS.E [R49+0x1d800], [R176.64], P2 ;  /* 0x1d800000b0317fae */ /* 0x0003e20009121844 */
[----:B------:R1:W-:Y:S02]  /*78070*/  LDGSTS.E [R49+0x1d900], [R178.64], P2 ;  /* 0x1d900000b2317fae */ /* 0x0003e40009121844 */
[----:B------:R2:W-:Y:S02]  /*78080*/  LDGSTS.E [R49+0x1da00], [R180.64], P2 ;  /* 0x1da00000b4317fae */ /* 0x0005e40009121844 */
[----:B------:R2:W-:Y:S01]  /*78090*/  LDGSTS.E [R49+0x1db00], [R182.64], P2 ;  /* 0x1db00000b6317fae */ /* 0x0005e20009121844 */
[----:B------:R2:W-:Y:S04]  /*780a0*/  LDGSTS.E [R49+0x1dc00], [R184.64], P2 ;  /* 0x1dc00000b8317fae */ /* 0x0005e80009121844 */
[----:B------:R-:W3:Y:S01]  /*780b0*/  LDL.LU.64 R170, [R1+0x1848] ;  /* 0x0018480001aa7983 */ /* 0x000ee20000300a00 */
[----:B------:R2:W-:Y:S02]  /*780c0*/  LDGSTS.E [R49+0x1dd00], [R186.64], P2 ;  /* 0x1dd00000ba317fae */ /* 0x0005e40009121844 */
[----:B------:R2:W-:Y:S02]  /*780d0*/  LDGSTS.E [R49+0x1de00], [R188.64], P2 ;  /* 0x1de00000bc317fae */ /* 0x0005e40009121844 */
[----:B------:R2:W-:Y:S01]  /*780e0*/  LDGSTS.E [R49+0x1df00], [R190.64], P2 ;  /* 0x1df00000be317fae */ /* 0x0005e20009121844 */
[----:B------:R2:W-:Y:S04]  /*780f0*/  LDGSTS.E [R49+0x1f800], [R192.64], P4 ;  /* 0x1f800000c0317fae */ /* 0x0005e8000a121844 */
[----:B-1----:R-:W3:Y:S01]  /*78100*/  LDL.LU.64 R172, [R1+0x1808] ;  /* 0x0018080001ac7983 */ /* 0x002ee20000300a00 */
[----:B------:R-:W3:Y:S02]  /*78110*/  LDL.LU.64 R178, [R1+0x17c8] ;  /* 0x0017c80001b27983 */ /* 0x000ee40000300a00 */
[----:B------:R-:W3:Y:S01]  /*78120*/  LDL.LU.64 R176, [R1+0x1788] ;  /* 0x0017880001b07983 */ /* 0x000ee20000300a00 */
[----:B------:R-:W-:Y:S01]  /*78130*/  MOV R175, c[0x0][0x18c] ;  /* 0x0000630000af7a02 */ /* 0x000fe20000000f00 */
[----:B------:R1:W-:Y:S01]  /*78140*/  LDGSTS.E [R49+0x1f900], [R194.64], P4 ;  /* 0x1f900000c2317fae */ /* 0x0003e2000a121844 */
[----:B------:R1:W-:Y:S02]  /*78150*/  LDGSTS.E [R49+0x1fa00], [R196.64], P4 ;  /* 0x1fa00000c4317fae */ /* 0x0003e4000a121844 */
[----:B------:R1:W-:Y:S02]  /*78160*/  LDGSTS.E [R49+0x1fb00], [R198.64], P4 ;  /* 0x1fb00000c6317fae */ /* 0x0003e4000a121844 */
[----:B------:R1:W-:Y:S02]  /*78170*/  LDGSTS.E [R49+0x1fc00], [R200.64], P4 ;  /* 0x1fc00000c8317fae */ /* 0x0003e4000a121844 */
[----:B------:R-:W-:Y:S01]  /*78180*/  IMAD.SHL.U32 R175, R175, 0x40, RZ ;  /* 0x00000040afaf7824 */ /* 0x000fe200078e00ff */
[----:B------:R1:W-:Y:S01]  /*78190*/  LDGSTS.E [R49+0x1fd00], [R202.64], P4 ;  /* 0x1fd00000ca317fae */ /* 0x0003e2000a121844 */
[----:B------:R1:W-:Y:S02]  /*781a0*/  LDGSTS.E [R49+0x1fe00], [R204.64], P4 ;  /* 0x1fe00000cc317fae */ /* 0x0003e4000a121844 */
[----:B------:R1:W-:Y:S01]  /*781b0*/  LDGSTS.E [R49+0x1ff00], [R216.64], P4 ;  /* 0x1ff00000d8317fae */ /* 0x0003e2000a121844 */
[----:B------:R-:W-:-:S04]  /*781c0*/  SHF.L.U32 R175, R175, 0x2, RZ ;  /* 0x00000002afaf7819 */ /* 0x000fc800000006ff */
[----:B----4-:R-:W-:-:S05]  /*781d0*/  IADD3 R48, P1, R50, R175, RZ ;  /* 0x000000af32307210 */ /* 0x010fca0007f3e0ff */
[----:B------:R-:W-:Y:S01]  /*781e0*/  IMAD.X R3, R51, 0x1, R2, P1 ;  /* 0x0000000133037824 */ /* 0x000fe200008e0602 */
[----:B--2---:R-:W-:-:S04]  /*781f0*/  IADD3 R50, P1, R52, R175, RZ ;  /* 0x000000af34327210 */ /* 0x004fc80007f3e0ff */
[----:B-1----:R-:W-:Y:S01]  /*78200*/  IADD3.X R49, R53, R2, RZ, P1, !PT ;  /* 0x0000000235317210 */ /* 0x002fe20000ffe4ff */
[----:B---3--:R-:W-:-:S05]  /*78210*/  IADD3 R52, P1, R54, R175, RZ ;  /* 0x000000af36347210 */ /* 0x008fca0007f3e0ff */
        /* <DEDUP_REMOVED lines=21> */
[----:B------:R-:W-:Y:S01]  /*78370*/  IADD3 R170, P1, R172, R175, RZ ;  /* 0x000000afacaa7210 */ /* 0x000fe20007f3e0ff */
[----:B------:R-:W-:-:S03]  /*78380*/  IMAD.MOV.U32 R206, RZ, RZ, R48 ;  /* 0x000000ffffce7224 */ /* 0x000fc600078e0030 */
[----:B------:R-:W-:Y:S01]  /*78390*/  IADD3.X R169, R173, R2, RZ, P1, !PT ;  /* 0x00000002ada97210 */ /* 0x000fe20000ffe4ff */
[----:B------:R-:W-:Y:S01]  /*783a0*/  IADD3 R172, P1, R178, R175, RZ ;  /* 0x000000afb2ac7210 */ /* 0x000fe20007f3e0ff */
[----:B------:R-:W-:Y:S01]  /*783b0*/  MOV R207, R3 ;  /* 0x0000000300cf7202 */ /* 0x000fe20000000f00 */
[----:B------:R-:W-:Y:S01]  /*783c0*/  IMAD.MOV.U32 R204, RZ, RZ, R50 ;  /* 0x000000ffffcc7224 */ /* 0x000fe200078e0032 */
[----:B------:R-:W-:Y:S01]  /*783d0*/  MOV R205, R49 ;  /* 0x0000003100cd7202 */ /* 0x000fe20000000f00 */
[----:B------:R-:W-:Y:S01]  /*783e0*/  IMAD.MOV.U32 R202, RZ, RZ, R52 ;  /* 0x000000ffffca7224 */ /* 0x000fe200078e0034 */
[----:B------:R-:W-:Y:S01]  /*783f0*/  MOV R203, R51 ;  /* 0x0000003300cb7202 */ /* 0x000fe20000000f00 */
[----:B------:R-:W-:Y:S02]  /*78400*/  IMAD.X R171, R179, 0x1, R2, P1 ;  /* 0x00000001b3ab7824 */ /* 0x000fe400008e0602 */
[----:B------:R-:W-:Y:S01]  /*78410*/  IMAD.MOV.U32 R200, RZ, RZ, R54 ;  /* 0x000000ffffc87224 */ /* 0x000fe200078e0036 */
[----:B------:R-:W-:-:S02]  /*78420*/  MOV R201, R53 ;  /* 0x0000003500c97202 */ /* 0x000fc40000000f00 */
[----:B------:R-:W-:Y:S01]  /*78430*/  IADD3 R174, P1, R176, R175, RZ ;  /* 0x000000afb0ae7210 */ /* 0x000fe20007f3e0ff */
        /* <DEDUP_REMOVED lines=10> */
[----:B------:R-:W-:-:S02]  /*784e0*/  MOV R193, R61 ;  /* 0x0000003d00c17202 */ /* 0x000fc40000000f00 */
[----:B------:R-:W-:Y:S01]  /*784f0*/  IADD3.X R173, R177, R2, RZ, P1, !PT ;  /* 0x00000002b1ad7210 */ /* 0x000fe20000ffe4ff */
        /* <DEDUP_REMOVED lines=19> */
[----:B------:R-:W-:Y:S01]  /*78630*/  MOV R178, R174 ;  /* 0x000000ae00b27202 */ /* 0x000fe20000000f00 */
[----:B------:R-:W-:-:S02]  /*78640*/  IMAD.MOV.U32 R179, RZ, RZ, R173 ;  /* 0x000000ffffb37224 */ /* 0x000fc400078e00ad */
[----:B------:R1:W-:Y:S02]  /*78650*/  STL.64 [R1+0x18c8], R188 ;  /* 0x0018c8bc01007387 */ /* 0x0003e40000100a00 */
[----:B------:R-:W-:Y:S01]  /*78660*/  IMAD.MOV.U32 R180, RZ, RZ, R172 ;  /* 0x000000ffffb47224 */ /* 0x000fe200078e00ac */
[----:B------:R-:W-:Y:S01]  /*78670*/  MOV R181, R171 ;  /* 0x000000ab00b57202 */ /* 0x000fe20000000f00 */
[----:B------:R1:W-:Y:S01]  /*78680*/  STL.64 [R1+0x1888], R186 ;  /* 0x001888ba01007387 */ /* 0x0003e20000100a00 */
[----:B------:R1:W-:Y:S02]  /*78690*/  STL.64 [R1+0x1848], R184 ;  /* 0x001848b801007387 */ /* 0x0003e40000100a00 */
[----:B------:R1:W-:Y:S02]  /*786a0*/  STL.64 [R1+0x1808], R182 ;  /* 0x001808b601007387 */ /* 0x0003e40000100a00 */
[----:B------:R1:W-:Y:S01]  /*786b0*/  STL.64 [R1+0x1788], R178 ;  /* 0x001788b201007387 */ /* 0x0003e20000100a00 */
[----:B------:R1:W-:Y:S01]  /*786c0*/  STL.64 [R1+0x17c8], R180 ;  /* 0x0017c8b401007387 */ /* 0x0003e20000100a00 */
[----:B------:R-:W-:-:S03]  /*786d0*/  IMAD R3, R242, 0x8000, R210 ;  /* 0x00008000f2037824 */ /* 0x000fc600078e02d2 */
[----:B------:R-:W2:Y:S04]  /*786e0*/  LDL.LU.64 R50, [R1+0x1b00] ;  /* 0x001b000001327983 */ /* 0x000ea80000300a00 */
        /* <DEDUP_REMOVED lines=11> */
[----:B------:R-:W0:Y:S04]  /*787a0*/  LDGDEPBAR ;  /* 0x00000000000079af */ /* 0x000e280000000000 */
[----:B------:R1:W-:Y:S04]  /*787b0*/  LDGSTS.E [R3+0x40000], [R206.64], P0 ;  /* 0x40000000ce037fae */ /* 0x0003e80008121844 */
[----:B------:R1:W-:Y:S04]  /*787c0*/  LDGSTS.E [R3+0x40800], [R204.64], P0 ;  /* 0x40800000cc037fae */ /* 0x0003e80008121844 */
[----:B------:R1:W-:Y:S04]  /*787d0*/  LDGSTS.E [R3+0x41000], [R202.64], P0 ;  /* 0x41000000ca037fae */ /* 0x0003e80008121844 */
[----:B------:R1:W-:Y:S04]  /*787e0*/  LDGSTS.E [R3+0x41800], [R200.64], P0 ;  /* 0x41800000c8037fae */ /* 0x0003e80008121844 */
[----:B------:R1:W-:Y:S04]  /*787f0*/  LDGSTS.E [R3+0x42000], [R198.64], P0 ;  /* 0x42000000c6037fae */ /* 0x0003e80008121844 */
[----:B------:R-:W4:Y:S04]  /*78800*/  LDL.LU.64 R170, [R1+0x1840] ;  /* 0x0018400001aa7983 */ /* 0x000f280000300a00 */
        /* <DEDUP_REMOVED lines=11> */
[----:B------:R1:W-:Y:S04]  /*788c0*/  LDGSTS.E [R3+0x47800], [R176.64], P0 ;  /* 0x47800000b0037fae */ /* 0x0003e80008121844 */
[----:B-1----:R-:W4:Y:S04]  /*788d0*/  LDL.LU.64 R178, [R1+0x17c0] ;  /* 0x0017c00001b27983 */ /* 0x002f280000300a00 */
[----:B------:R-:W4:Y:S01]  /*788e0*/  LDL.LU.64 R176, [R1+0x1780] ;  /* 0x0017800001b07983 */ /* 0x000f220000300a00 */
[----:B--2---:R-:W-:-:S04]  /*788f0*/  IADD3 R48, P1, R50, R175, RZ ;  /* 0x000000af32307210 */ /* 0x004fc80007f3e0ff */
[----:B------:R-:W-:Y:S02]  /*78900*/  IADD3.X R49, R51, R2, RZ, P1, !PT ;  /* 0x0000000233317210 */ /* 0x000fe40000ffe4ff */
[----:B---3--:R-:W-:-:S05]  /*78910*/  IADD3 R50, P1, R52, R175, RZ ;  /* 0x000000af34327210 */ /* 0x008fca0007f3e0ff */
[----:B------:R-:W-:Y:S01]  /*78920*/  IMAD.X R3, R53, 0x1, R2, P1 ;  /* 0x0000000135037824 */ /* 0x000fe200008e0602 */
[----:B----4-:R-:W-:-:S04]  /*78930*/  IADD3 R52, P1, R54, R175, RZ ;  /* 0x000000af36347210 */ /* 0x010fc80007f3e0ff */
[----:B------:R-:W-:Y:S02]  /*78940*/  IADD3.X R51, R55, R2, RZ, P1, !PT ;  /* 0x0000000237337210 */ /* 0x000fe40000ffe4ff */
[----:B------:R-:W-:-:S05]  /*78950*/  IADD3 R54, P1, R56, R175, RZ ;  /* 0x000000af38367210 */ /* 0x000fca0007f3e0ff */
[----:B------:R-:W-:Y:S01]  /*78960*/  IMAD.X R53, R57, 0x1, R2, P1 ;  /* 0x0000000139357824 */ /* 0x000fe200008e0602 */
[----:B------:R-:W-:-:S04]  /*78970*/  IADD3 R56, P1, R58, R175, RZ ;  /* 0x000000af3a387210 */ /* 0x000fc80007f3e0ff */
        /* <DEDUP_REMOVED lines=16> */
[----:B------:R-:W-:Y:S01]  /*78a80*/  IADD3.X R167, R171, R2, RZ, P1, !PT ;  /* 0x00000002aba77210 */ /* 0x000fe20000ffe4ff */
        /* <DEDUP_REMOVED lines=9> */
[----:B------:R-:W-:-:S05]  /*78b20*/  IADD3 R170, P1, R172, R175, RZ ;  /* 0x000000afacaa7210 */ /* 0x000fca0007f3e0ff */
[----:B------:R-:W-:Y:S01]  /*78b30*/  IMAD.X R169, R173, 0x1, R2, P1 ;  /* 0x00000001ada97824 */ /* 0x000fe200008e0602 */
[----:B------:R-:W-:Y:S01]  /*78b40*/  MOV R194, R56 ;  /* 0x0000003800c27202 */ /* 0x000fe20000000f00 */
[----:B------:R-:W-:Y:S01]  /*78b50*/  STL.64 [R1+0x1b00], R202 ;  /* 0x001b00ca01007387 */ /* 0x000fe20000100a00 */
[----:B------:R-:W-:Y:S01]  /*78b60*/  MOV R192, R58 ;  /* 0x0000003a00c07202 */ /* 0x000fe20000000f00 */
[----:B------:R-:W-:Y:S01]  /*78b70*/  IMAD.MOV.U32 R193, RZ, RZ, R57 ;  /* 0x000000ffffc17224 */ /* 0x000fe200078e0039 */
[----:B------:R-:W-:Y:S01]  /*78b80*/  MOV R190, R60 ;  /* 0x0000003c00be7202 */ /* 0x000fe20000000f00 */
[----:B------:R-:W-:Y:S01]  /*78b90*/  STL.64 [R1+0x1ac0], R200 ;  /* 0x001ac0c801007387 */ /* 0x000fe20000100a00 */
[----:B------:R-:W-:Y:S01]  /*78ba0*/  IMAD.MOV.U32 R191, RZ, RZ, R59 ;  /* 0x000000ffffbf7224 */ /* 0x000fe200078e003b */
[----:B------:R-:W-:Y:S01]  /*78bb0*/  MOV R188, R62 ;  /* 0x0000003e00bc7202 */ /* 0x000fe20000000f00 */
[----:B------:R-:W-:Y:S01]  /*78bc0*/  IMAD.MOV.U32 R189, RZ, RZ, R61 ;  /* 0x000000ffffbd7224 */ /* 0x000fe200078e003d */
[----:B------:R-:W-:Y:S01]  /*78bd0*/  STL.64 [R1+0x1a80], R198 ;  /* 0x001a80c601007387 */ /* 0x000fe20000100a00 */
[----:B------:R-:W-:Y:S01]  /*78be0*/  MOV R186, R64 ;  /* 0x0000004000ba7202 */ /* 0x000fe20000000f00 */
[----:B------:R-:W-:Y:S01]  /*78bf0*/  IMAD.MOV.U32 R187, RZ, RZ, R63 ;  /* 0x000000ffffbb7224 */ /* 0x000fe200078e003f */
[----:B------:R-:W-:Y:S01]  /*78c00*/  MOV R184, R66 ;  /* 0x0000004200b87202 */ /* 0x000fe20000000f00 */
[----:B------:R-:W-:Y:S01]  /*78c10*/  STL.64 [R1+0x1a40], R196 ;  /* 0x001a40c401007387 */ /* 0x000fe20000100a00 */
[----:B------:R-:W-:Y:S01]  /*78c20*/  IMAD.MOV.U32 R185, RZ, RZ, R65 ;  /* 0x000000ffffb97224 */ /* 0x000fe200078e0041 */
[----:B------:R-:W-:-:S04]  /*78c30*/  IADD3 R172, P1, R178, R175, RZ ;  /* 0x000000afb2ac7210 */ /* 0x000fc80007f3e0ff */
[----:B------:R-:W-:Y:S02]  /*78c40*/  IADD3.X R171, R179, R2, RZ, P1, !PT ;  /* 0x00000002b3ab7210 */ /* 0x000fe40000ffe4ff */
[----:B------:R-:W-:Y:S01]  /*78c50*/  IADD3 R174, P1, R176, R175, RZ ;  /* 0x000000afb0ae7210 */ /* 0x000fe20007f3e0ff */
[----:B------:R-:W-:Y:S01]  /*78c60*/  STL.64 [R1+0x1a00], R194 ;  /* 0x001a00c201007387 */ /* 0x000fe20000100a00 */
[----:B------:R-:W-:Y:S01]  /*78c70*/  LOP3.LUT R178, R215, 0x10, RZ, 0x3c, !PT ;  /* 0x00000010d7b27812 */ /* 0x000fe200078e3cff */
[----:B------:R-:W-:Y:S01]  /*78c80*/  IMAD.MOV.U32 R183, RZ, RZ, R165 ;  /* 0x000000ffffb77224 */ /* 0x000fe200078e00a5 */
[----:B------:R-:W-:Y:S01]  /*78c90*/  MOV R176, R164 ;  /* 0x000000a400b07202 */ /* 0x000fe20000000f00 */
[----:B------:R-:W-:Y:S01]  /*78ca0*/  IMAD.X R173, R177, 0x1, R2, P1 ;  /* 0x00000001b1ad7824 */ /* 0x000fe200008e0602 */
[----:B------:R-:W-:Y:S01]  /*78cb0*/  STL.64 [R1+0x19c0], R192 ;  /* 0x0019c0c001007387 */ /* 0x000fe20000100a00 */
[----:B------:R-:W-:Y:S01]  /*78cc0*/  IMAD.MOV.U32 R177, RZ, RZ, R67 ;  /* 0x000000ffffb17224 */ /* 0x000fe200078e0043 */
[----:B------:R-:W-:Y:S01]  /*78cd0*/  MOV R182, R166 ;  /* 0x000000a600b67202 */ /* 0x000fe20000000f00 */
[----:B------:R-:W-:Y:S01]  /*78ce0*/  IMAD.MOV.U32 R181, RZ, RZ, R167 ;  /* 0x000000ffffb57224 */ /* 0x000fe200078e00a7 */
[----:B------:R-:W-:Y:S01]  /*78cf0*/  STL.64 [R1+0x1980], R190 ;  /* 0x001980be01007387 */ /* 0x000fe20000100a00 */
[----:B------:R-:W-:Y:S01]  /*78d00*/  MOV R180, R168 ;  /* 0x000000a800b47202 */ /* 0x000fe20000000f00 */
[----:B------:R-:W-:Y:S01]  /*78d10*/  IMAD.MOV.U32 R168, RZ, RZ, R170 ;  /* 0x000000ffffa87224 */ /* 0x000fe200078e00aa */
[----:B------:R-:W-:Y:S01]  /*78d20*/  LEA R3, R242, R178, 0xf ;  /* 0x000000b2f2037211 */ /* 0x000fe200078e78ff */
[----:B------:R-:W-:Y:S01]  /*78d30*/  STL.64 [R1+0x1940], R188 ;  /* 0x001940bc01007387 */ /* 0x000fe20000100a00 */
[----:B------:R-:W-:Y:S01]  /*78d40*/  MOV R178, R172 ;  /* 0x000000ac00b27202 */ /* 0x000fe20000000f00 */
[----:B------:R-:W-:-:S02]  /*78d50*/  IMAD.MOV.U32 R179, RZ, RZ, R171 ;  /* 0x000000ffffb37224 */ /* 0x000fc400078e00ab */
[----:B------:R-:W-:Y:S04]  /*78d60*/  STL.64 [R1+0x1900], R186 ;  /* 0x001900ba01007387 */ /* 0x000fe80000100a00 */
[----:B------:R-:W-:Y:S04]  /*78d70*/  STL.64 [R1+0x18c0], R184 ;  /* 0x0018c0b801007387 */ /* 0x000fe80000100a00 */
[----:B------:R-:W-:Y:S01]  /*78d80*/  STL.64 [R1+0x1740], R176 ;  /* 0x001740b001007387 */ /* 0x000fe20000100a00 */
[----:B------:R-:W-:-:S03]  /*78d90*/  MOV R48, R174 ;  /* 0x000000ae00307202 */ /* 0x000fc60000000f00 */
[----:B------:R-:W-:Y:S01]  /*78da0*/  STL.64 [R1+0x1880], R182 ;  /* 0x001880b601007387 */ /* 0x000fe20000100a00 */
[----:B------:R-:W-:-:S03]  /*78db0*/  IMAD.MOV.U32 R49, RZ, RZ, R173 ;  /* 0x000000ffff317224 */ /* 0x000fc600078e00ad */
[----:B------:R-:W-:Y:S04]  /*78dc0*/  STL.64 [R1+0x1840], R180 ;  /* 0x001840b401007387 */ /* 0x000fe80000100a00 */
[----:B------:R1:W-:Y:S04]  /*78dd0*/  STL.64 [R1+0x1800], R168 ;  /* 0x001800a801007387 */ /* 0x0003e80000100a00 */
[----:B------:R2:W-:Y:S04]  /*78de0*/  STL.64 [R1+0x17c0], R178 ;  /* 0x0017c0b201007387 */ /* 0x0005e80000100a00 */
[----:B------:R-:W3:Y:S04]  /*78df0*/  LDL.LU.64 R50, [R1+0x1af8] ;  /* 0x001af80001327983 */ /* 0x000ee80000300a00 */
        /* <DEDUP_REMOVED lines=27> */
[----:B------:R-:W4:Y:S04]  /*78fb0*/  LDL.LU.64 R170, [R1+0x17f8] ;  /* 0x0017f80001aa7983 */ /* 0x000f280000300a00 */
[----:B------:R-:W4:Y:S04]  /*78fc0*/  LDL.LU.64 R172, [R1+0x17b8] ;  /* 0x0017b80001ac7983 */ /* 0x000f280000300a00 */
[----:B--2---:R-:W2:Y:S04]  /*78fd0*/  LDL.LU.64 R178, [R1+0x1778] ;  /* 0x0017780001b27983 */ /* 0x004ea80000300a00 */
[----:B------:R1:W-:Y:S04]  /*78fe0*/  LDGSTS.E [R3+0x47900], [R176.64], P0 ;  /* 0x47900000b0037fae */ /* 0x0003e80008121844 */
[----:B-1----:R-:W2:Y:S01]  /*78ff0*/  LDL.LU.64 R176, [R1+0x1738] ;  /* 0x0017380001b07983 */ /* 0x002ea20000300a00 */
[----:B---3--:R-:W-:-:S04]  /*79000*/  IADD3 R48, P1, R50, R175, RZ ;  /* 0x000000af32307210 */ /* 0x008fc80007f3e0ff */
[----:B------:R-:W-:Y:S02]  /*79010*/  IADD3.X R49, R51, R2, RZ, P1, !PT ;  /* 0x0000000233317210 */ /* 0x000fe40000ffe4ff */
[----:B----4-:R-:W-:-:S05]  /*79020*/  IADD3 R50, P1, R52, R175, RZ ;  /* 0x000000af34327210 */ /* 0x010fca0007f3e0ff */
        /* <DEDUP_REMOVED lines=28> */
[----:B------:R-:W-:-:S04]  /*791f0*/  IADD3 R168, P1, R170, R175, RZ ;  /* 0x000000afaaa87210 */ /* 0x000fc80007f3e0ff */
[----:B------:R-:W-:Y:S02]  /*79200*/  IADD3.X R167, R171, R2, RZ, P1, !PT ;  /* 0x00000002aba77210 */ /* 0x000fe40000ffe4ff */
[----:B------:R-:W-:Y:S01]  /*79210*/  IADD3 R170, P1, R172, R175, RZ ;  /* 0x000000afacaa7210 */ /* 0x000fe20007f3e0ff */
[----:B------:R-:W-:Y:S01]  /*79220*/  IMAD.MOV.U32 R197, RZ, RZ, R55 ;  /* 0x000000ffffc57224 */ /* 0x000fe200078e0037 */
[----:B------:R-:W-:-:S03]  /*79230*/  MOV R198, R54 ;  /* 0x0000003600c67202 */ /* 0x000fc60000000f00 */
[--C-:B------:R-:W-:Y:S01]  /*79240*/  IMAD.X R169, R173, 0x1, R2.reuse, P1 ;  /* 0x00000001ada97824 */ /* 0x100fe200008e0602 */
[-C--:B--2---:R-:W-:Y:S01]  /*79250*/  IADD3 R172, P1, R178, R175.reuse, RZ ;  /* 0x000000afb2ac7210 */ /* 0x084fe20007f3e0ff */
[----:B------:R-:W-:Y:S01]  /*79260*/  STL.64 [R1+0x1af8], R204 ;  /* 0x001af8cc01007387 */ /* 0x000fe20000100a00 */
[----:B------:R-:W-:Y:S01]  /*79270*/  MOV R196, R56 ;  /* 0x0000003800c47202 */ /* 0x000fe20000000f00 */
[----:B------:R-:W-:Y:S01]  /*79280*/  IMAD.MOV.U32 R195, RZ, RZ, R57 ;  /* 0x000000ffffc37224 */ /* 0x000fe200078e0039 */
[----:B------:R-:W-:Y:S01]  /*79290*/  MOV R194, R58 ;  /* 0x0000003a00c27202 */ /* 0x000fe20000000f00 */
[----:B------:R-:W-:Y:S01]  /*792a0*/  STL.64 [R1+0x1ab8], R202 ;  /* 0x001ab8ca01007387 */ /* 0x000fe20000100a00 */
[----:B------:R-:W-:Y:S01]  /*792b0*/  MOV R192, R60 ;  /* 0x0000003c00c07202 */ /* 0x000fe20000000f00 */
[----:B------:R-:W-:Y:S01]  /*792c0*/  IMAD.MOV.U32 R193, RZ, RZ, R59 ;  /* 0x000000ffffc17224 */ /* 0x000fe200078e003b */
[----:B------:R-:W-:Y:S01]  /*792d0*/  IADD3.X R171, R179, R2, RZ, P1, !PT ;  /* 0x00000002b3ab7210 */ /* 0x000fe20000ffe4ff */
[----:B------:R-:W-:Y:S01]  /*792e0*/  STL.64 [R1+0x1a78], R200 ;  /* 0x001a78c801007387 */ /* 0x000fe20000100a00 */
[----:B------:R-:W-:Y:S01]  /*792f0*/  MOV R190, R62 ;  /* 0x0000003e00be7202 */ /* 0x000fe20000000f00 */
[----:B------:R-:W-:Y:S01]  /*79300*/  IMAD.MOV.U32 R191, RZ, RZ, R61 ;  /* 0x000000ffffbf7224 */ /* 0x000fe200078e003d */
[----:B------:R-:W-:Y:S01]  /*79310*/  IADD3 R174, P1, R176, R175, RZ ;  /* 0x000000afb0ae7210 */ /* 0x000fe20007f3e0ff */
        /* <DEDUP_REMOVED lines=14> */
[----:B------:R-:W-:Y:S01]  /*79400*/  MOV R179, R169 ;  /* 0x000000a900b37202 */ /* 0x000fe20000000f00 */
[----:B------:R-:W-:Y:S01]  /*79410*/  IMAD.X R173, R177, 0x1, R2, P1 ;  /* 0x00000001b1ad7824 */ /* 0x000fe200008e0602 */
[----:B------:R-:W-:Y:S01]  /*79420*/  STL.64 [R1+0x1938], R190 ;  /* 0x001938be01007387 */ /* 0x000fe20000100a00 */
[----:B------:R-:W-:Y:S01]  /*79430*/  IMAD.MOV.U32 R178, RZ, RZ, R170 ;  /* 0x000000ffffb27224 */ /* 0x000fe200078e00aa */
[----:B------:R-:W-:Y:S01]  /*79440*/  MOV R177, R171 ;  /* 0x000000ab00b17202 */ /* 0x000fe20000000f00 */
[----:B------:R-:W-:Y:S01]  /*79450*/  IMAD.MOV.U32 R176, RZ, RZ, R172 ;  /* 0x000000ffffb07224 */ /* 0x000fe200078e00ac */
[----:B------:R-:W-:Y:S04]  /*79460*/  STL.64 [R1+0x18f8], R188 ;  /* 0x0018f8bc01007387 */ /* 0x000fe80000100a00 */
[----:B------:R-:W-:Y:S04]  /*79470*/  STL.64 [R1+0x18b8], R186 ;  /* 0x0018b8ba01007387 */ /* 0x000fe80000100a00 */
[----:B------:R-:W-:Y:S04]  /*79480*/  STL.64 [R1+0x1878], R184 ;  /* 0x001878b801007387 */ /* 0x000fe80000100a00 */
[----:B------:R-:W-:Y:S01]  /*79490*/  STL.64 [R1+0x1838], R182 ;  /* 0x001838b601007387 */ /* 0x000fe20000100a00 */
[----:B------:R-:W-:-:S03]  /*794a0*/  IMAD.MOV.U32 R48, RZ, RZ, R174 ;  /* 0x000000ffff307224 */ /* 0x000fc600078e00ae */
[----:B------:R-:W-:Y:S01]  /*794b0*/  STL.64 [R1+0x17f8], R180 ;  /* 0x0017f8b401007387 */ /* 0x000fe20000100a00 */
[----:B------:R-:W-:-:S03]  /*794c0*/  MOV R49, R173 ;  /* 0x000000ad00317202 */ /* 0x000fc60000000f00 */
        /* <DEDUP_REMOVED lines=13> */
[----:B------:R-:W-:-:S03]  /*795a0*/  LEA R3, R242, R212, 0xf ;  /* 0x000000d4f2037211 */ /* 0x000fc600078e78ff */
[----:B------:R-:W4:Y:S04]  /*795b0*/  LDL.LU.64 R166, [R1+0x1870] ;  /* 0x0018700001a67983 */ /* 0x000f280000300a00 */
[----:B------:R-:W4:Y:S04]  /*795c0*/  LDL.LU.64 R168, [R1+0x1830] ;  /* 0x0018300001a87983 */ /* 0x000f280000300a00 */
        /* <DEDUP_REMOVED lines=19> */
[----:B--2---:R-:W2:Y:S01]  /*79700*/  LDL.LU.64 R176, [R1+0x1730] ;  /* 0x0017300001b07983 */ /* 0x004ea20000300a00 */
        /* <DEDUP_REMOVED lines=34> */
[----:B------:R-:W-:Y:S02]  /*79930*/  MOV R197, R55 ;  /* 0x0000003700c57202 */ /* 0x000fe40000000f00 */
[----:B------:R-:W-:-:S04]  /*79940*/  IADD3 R170, P1, R172, R175, RZ ;  /* 0x000000afacaa7210 */ /* 0x000fc80007f3e0ff */
[----:B------:R-:W-:Y:S01]  /*79950*/  IADD3.X R169, R173, R2, RZ, P1, !PT ;  /* 0x00000002ada97210 */ /* 0x000fe20000ffe4ff */
[----:B------:R-:W-:Y:S01]  /*79960*/  IMAD.MOV.U32 R196, RZ, RZ, R56 ;  /* 0x000000ffffc47224 */ /* 0x000fe200078e0038 */
        /* <DEDUP_REMOVED lines=13> */
[----:B------:R-:W-:-:S02]  /*79a40*/  MOV R187, R65 ;  /* 0x0000004100bb7202 */ /* 0x000fc40000000f00 */
[-C--:B------:R-:W-:Y:S01]  /*79a50*/  IADD3 R172, P1, R178, R175.reuse, RZ ;  /* 0x000000afb2ac7210 */ /* 0x080fe20007f3e0ff */
[----:B------:R-:W-:Y:S04]  /*79a60*/  STL.64 [R1+0x19f0], R196 ;  /* 0x0019f0c401007387 */ /* 0x000fe80000100a00 */
[----:B------:R-:W-:Y:S01]  /*79a70*/  IMAD.X R171, R179, 0x1, R2, P1 ;  /* 0x00000001b3ab7824 */ /* 0x000fe200008e0602 */
[----:B--2---:R-:W-:Y:S02]  /*79a80*/  IADD3 R174, P1, R176, R175, RZ ;  /* 0x000000afb0ae7210 */ /* 0x004fe40007f3e0ff */
[----:B------:R-:W-:Y:S01]  /*79a90*/  LOP3.LUT R176, R243, 0x30, RZ, 0x3c, !PT ;  /* 0x00000030f3b07812 */ /* 0x000fe200078e3cff */
        /* <DEDUP_REMOVED lines=9> */
[----:B------:R-:W-:Y:S01]  /*79b30*/  IADD3.X R173, R177, R2, RZ, P1, !PT ;  /* 0x00000002b1ad7210 */ /* 0x000fe20000ffe4ff */
[----:B------:R-:W-:Y:S01]  /*79b40*/  IMAD R3, R242, 0x8000, R176 ;  /* 0x00008000f2037824 */ /* 0x000fe200078e02b0 */
[----:B------:R-:W-:Y:S01]  /*79b50*/  MOV R178, R170 ;  /* 0x000000aa00b27202 */ /* 0x000fe20000000f00 */
[----:B------:R-:W-:Y:S01]  /*79b60*/  STL.64 [R1+0x18f0], R188 ;  /* 0x0018f0bc01007387 */ /* 0x000fe20000100a00 */
[----:B------:R-:W-:Y:S01]  /*79b70*/  IMAD.MOV.U32 R179, RZ, RZ, R169 ;  /* 0x000000ffffb37224 */ /* 0x000fe200078e00a9 */
[----:B------:R-:W-:Y:S01]  /*79b80*/  MOV R176, R172 ;  /* 0x000000ac00b07202 */ /* 0x000fe20000000f00 */
[----:B------:R-:W-:Y:S01]  /*79b90*/  IMAD.MOV.U32 R177, RZ, RZ, R171 ;  /* 0x000000ffffb17224 */ /* 0x000fe200078e00ab */
        /* <DEDUP_REMOVED lines=75> */
[----:B------:R-:W-:Y:S01]  /*7a050*/  IADD3 R170, P1, R172, R175, RZ ;  /* 0x000000afacaa7210 */ /* 0x000fe20007f3e0ff */
[----:B------:R-:W-:Y:S01]  /*7a060*/  IMAD.MOV.U32 R197, RZ, RZ, R55 ;  /* 0x000000ffffc57224 */ /* 0x000fe200078e0037 */
[----:B------:R-:W-:-:S03]  /*7a070*/  MOV R196, R56 ;  /* 0x0000003800c47202 */ /* 0x000fc60000000f00 */
[----:B------:R-:W-:Y:S01]  /*7a080*/  IMAD.X R169, R173, 0x1, R2, P1 ;  /* 0x00000001ada97824 */ /* 0x000fe200008e0602 */
        /* <DEDUP_REMOVED lines=19> */
[----:B------:R-:W-:Y:S01]  /*7a1c0*/  IADD3 R172, P1, R178, R175, RZ ;  /* 0x000000afb2ac7210 */ /* 0x000fe20007f3e0ff */
[----:B------:R-:W-:Y:S03]  /*7a1d0*/  STL.64 [R1+0x19a8], R194 ;  /* 0x0019a8c201007387 */ /* 0x000fe60000100a00 */
[----:B------:R-:W-:-:S02]  /*7a1e0*/  IADD3.X R171, R179, R2, RZ, P1, !PT ;  /* 0x00000002b3ab7210 */ /* 0x000fc40000ffe4ff */
[----:B--2---:R-:W-:Y:S01]  /*7a1f0*/  IADD3 R174, P1, R176, R175, RZ ;  /* 0x000000afb0ae7210 */ /* 0x004fe20007f3e0ff */
[----:B------:R-:W-:Y:S01]  /*7a200*/  STL.64 [R1+0x1968], R192 ;  /* 0x001968c001007387 */ /* 0x000fe20000100a00 */
[----:B------:R-:W-:Y:S01]  /*7a210*/  MOV R180, R168 ;  /* 0x000000a800b47202 */ /* 0x000fe20000000f00 */
[----:B------:R-:W-:Y:S01]  /*7a220*/  IMAD.MOV.U32 R181, RZ, RZ, R167 ;  /* 0x000000ffffb57224 */ /* 0x000fe200078e00a7 */
[----:B------:R-:W-:Y:S01]  /*7a230*/  MOV R179, R169 ;  /* 0x000000a900b37202 */ /* 0x000fe20000000f00 */
[----:B------:R-:W-:Y:S01]  /*7a240*/  STL.64 [R1+0x1928], R190 ;  /* 0x001928be01007387 */ /* 0x000fe20000100a00 */
[----:B------:R-:W-:Y:S01]  /*7a250*/  IMAD.X R173, R177, 0x1, R2, P1 ;  /* 0x00000001b1ad7824 */ /* 0x000fe200008e0602 */
[----:B------:R-:W-:Y:S01]  /*7a260*/  MOV R177, R171 ;  /* 0x000000ab00b17202 */ /* 0x000fe20000000f00 */
[----:B------:R-:W-:Y:S01]  /*7a270*/  IMAD.MOV.U32 R178, RZ, RZ, R170 ;  /* 0x000000ffffb27224 */ /* 0x000fe200078e00aa */
[----:B------:R-:W-:Y:S01]  /*7a280*/  STL.64 [R1+0x18e8], R188 ;  /* 0x0018e8bc01007387 */ /* 0x000fe20000100a00 */
[----:B------:R-:W-:-:S03]  /*7a290*/  IMAD.MOV.U32 R176, RZ, RZ, R172 ;  /* 0x000000ffffb07224 */ /* 0x000fc600078e00ac */
        /* <DEDUP_REMOVED lines=269> */
[----:B------:R-:W-:-:S04]  /*7b370*/  MOV R252, 0x3f ;  /* 0x0000003f00fc7802 */ /* 0x000fc80000000f00 */
[----:B------:R-:W-:Y:S02]  /*7b380*/  IADD3 R252, R252, c[0x0][0x180], RZ ;  /* 0x00006000fcfc7a10 */ /* 0x000fe40007ffe0ff */
[----:B------:R-:W-:Y:S02]  /*7b390*/  IADD3 R209, R209, 0x1, RZ ;  /* 0x00000001d1d17810 */ /* 0x000fe40007ffe0ff */
        /* <DEDUP_REMOVED lines=38> */
[----:B------:R1:W-:Y:S01]  /*7b600*/  STL.64 [R1+0x1ad0], R200 ;  /* 0x001ad0c801007387 */ /* 0x0003e20000100a00 */
[----:B------:R-:W-:Y:S01]  /*7b610*/  IMAD.MOV.U32 R190, RZ, RZ, R58 ;  /* 0x000000ffffbe7224 */ /* 0x000fe200078e003a */
[----:B------:R-:W-:Y:S01]  /*7b620*/  MOV R191, R57 ;  /* 0x0000003900bf7202 */ /* 0x000fe20000000f00 */
[----:B------:R-:W-:Y:S01]  /*7b630*/  IMAD.MOV.U32 R188, RZ, RZ, R60 ;  /* 0x000000ffffbc7224 */ /* 0x000fe200078e003c */
[----:B------:R1:W-:Y:S01]  /*7b640*/  STL.64 [R1+0x1a90], R198 ;  /* 0x001a90c601007387 */ /* 0x0003e20000100a00 */
[----:B------:R-:W-:-:S05]  /*7b650*/  IADD3 R172, P1, R178, R175, RZ ;  /* 0x000000afb2ac7210 */ /* 0x000fca0007f3e0ff */
[----:B------:R-:W-:Y:S01]  /*7b660*/  IMAD.X R171, R179, 0x1, R2, P1 ;  /* 0x00000001b3ab7824 */ /* 0x000fe200008e0602 */
[----:B--2---:R-:W-:Y:S02]  /*7b670*/  IADD3 R174, P1, R176, R175, RZ ;  /* 0x000000afb0ae7210 */ /* 0x004fe40007f3e0ff */
[----:B------:R-:W-:Y:S01]  /*7b680*/  LOP3.LUT R175, R210, 0x70, RZ, 0x3c, !PT ;  /* 0x00000070d2af7812 */ /* 0x000fe200078e3cff */
[----:B------:R1:W-:Y:S01]  /*7b690*/  STL.64 [R1+0x1a50], R196 ;  /* 0x001a50c401007387 */ /* 0x0003e20000100a00 */
[----:B------:R-:W-:Y:S01]  /*7b6a0*/  MOV R189, R59 ;  /* 0x0000003b00bd7202 */ /* 0x000fe20000000f00 */
[----:B------:R-:W-:Y:S02]  /*7b6b0*/  IMAD.MOV.U32 R186, RZ, RZ, R62 ;  /* 0x000000ffffba7224 */ /* 0x000fe400078e003e */
[----:B------:R-:W-:Y:S01]  /*7b6c0*/  IMAD R3, R242, 0x8000, R175 ;  /* 0x00008000f2037824 */ /* 0x000fe200078e02af */
[----:B------:R-:W-:Y:S01]  /*7b6d0*/  MOV R187, R61 ;  /* 0x0000003d00bb7202 */ /* 0x000fe20000000f00 */
[----:B------:R1:W-:Y:S01]  /*7b6e0*/  STL.64 [R1+0x1a10], R194 ;  /* 0x001a10c201007387 */ /* 0x0003e20000100a00 */
[----:B------:R-:W-:Y:S01]  /*7b6f0*/  IMAD.MOV.U32 R184, RZ, RZ, R64 ;  /* 0x000000ffffb87224 */ /* 0x000fe200078e0040 */
[----:B------:R-:W-:Y:S01]  /*7b700*/  MOV R185, R63 ;  /* 0x0000003f00b97202 */ /* 0x000fe20000000f00 */
[----:B------:R-:W-:Y:S01]  /*7b710*/  IMAD.MOV.U32 R182, RZ, RZ, R66 ;  /* 0x000000ffffb67224 */ /* 0x000fe200078e0042 */
[----:B------:R1:W-:Y:S01]  /*7b720*/  STL.64 [R1+0x19d0], R192 ;  /* 0x0019d0c001007387 */ /* 0x0003e20000100a00 */
[----:B------:R-:W-:Y:S01]  /*7b730*/  MOV R183, R65 ;  /* 0x0000004100b77202 */ /* 0x000fe20000000f00 */
[----:B------:R-:W-:Y:S01]  /*7b740*/  IMAD.MOV.U32 R180, RZ, RZ, R164 ;  /* 0x000000ffffb47224 */ /* 0x000fe200078e00a4 */
[----:B------:R-:W-:Y:S01]  /*7b750*/  IADD3.X R173, R177, R2, RZ, P1, !PT ;  /* 0x00000002b1ad7210 */ /* 0x000fe20000ffe4ff */
[----:B------:R1:W-:Y:S01]  /*7b760*/  STL.64 [R1+0x1990], R190 ;  /* 0x001990be01007387 */ /* 0x0003e20000100a00 */
[----:B------:R-:W-:Y:S01]  /*7b770*/  MOV R181, R67 ;  /* 0x0000004300b57202 */ /* 0x000fe20000000f00 */
[----:B------:R-:W-:Y:S01]  /*7b780*/  IMAD.MOV.U32 R178, RZ, RZ, R166 ;  /* 0x000000ffffb27224 */ /* 0x000fe200078e00a6 */
[----:B------:R-:W-:Y:S01]  /*7b790*/  MOV R179, R165 ;  /* 0x000000a500b37202 */ /* 0x000fe20000000f00 */
[----:B------:R1:W-:Y:S01]  /*7b7a0*/  LDGSTS.E [R3+0x40700], [R200.64], P0 ;  /* 0x40700000c8037fae */ /* 0x0003e20008121844 */
[----:B------:R-:W-:Y:S01]  /*7b7b0*/  IMAD.MOV.U32 R176, RZ, RZ, R168 ;  /* 0x000000ffffb07224 */ /* 0x000fe200078e00a8 */
[----:B------:R-:W-:-:S02]  /*7b7c0*/  MOV R177, R167 ;  /* 0x000000a700b17202 */ /* 0x000fc40000000f00 */
[----:B------:R1:W-:Y:S01]  /*7b7d0*/  STL.64 [R1+0x1950], R188 ;  /* 0x001950bc01007387 */ /* 0x0003e20000100a00 */
[----:B------:R-:W-:Y:S01]  /*7b7e0*/  MOV R52, R170 ;  /* 0x000000aa00347202 */ /* 0x000fe20000000f00 */
[----:B------:R-:W-:Y:S02]  /*7b7f0*/  IMAD.MOV.U32 R53, RZ, RZ, R169 ;  /* 0x000000ffff357224 */ /* 0x000fe400078e00a9 */
[----:B------:R1:W-:Y:S01]  /*7b800*/  LDGSTS.E [R3+0x40f00], [R198.64], P0 ;  /* 0x40f00000c6037fae */ /* 0x0003e20008121844 */
[----:B------:R-:W-:Y:S01]  /*7b810*/  MOV R50, R172 ;  /* 0x000000ac00327202 */ /* 0x000fe20000000f00 */
[----:B------:R-:W-:Y:S02]  /*7b820*/  IMAD.MOV.U32 R51, RZ, RZ, R171 ;  /* 0x000000ffff337224 */ /* 0x000fe400078e00ab */
[----:B------:R1:W-:Y:S01]  /*7b830*/  STL.64 [R1+0x1910], R186 ;  /* 0x001910ba01007387 */ /* 0x0003e20000100a00 */
[----:B------:R-:W-:-:S03]  /*7b840*/  SHF.R.S32.HI R175, RZ, 0x1f, R252 ;  /* 0x0000001fffaf7819 */ /* 0x000fc600000114fc */
[----:B------:R1:W-:Y:S01]  /*7b850*/  LDGSTS.E [R3+0x41700], [R196.64], P0 ;  /* 0x41700000c4037fae */ /* 0x0003e20008121844 */
[----:B------:R-:W-:Y:S01]  /*7b860*/  MOV R48, R174 ;  /* 0x000000ae00307202 */ /* 0x000fe20000000f00 */
[----:B------:R-:W-:Y:S02]  /*7b870*/  IMAD.MOV.U32 R49, RZ, RZ, R173 ;  /* 0x000000ffff317224 */ /* 0x000fe400078e00ad */
[----:B------:R1:W-:Y:S04]  /*7b880*/  STL.64 [R1+0x18d0], R184 ;  /* 0x0018d0b801007387 */ /* 0x0003e80000100a00 */
[----:B------:R1:W-:Y:S04]  /*7b890*/  LDGSTS.E [R3+0x41f00], [R194.64], P0 ;  /* 0x41f00000c2037fae */ /* 0x0003e80008121844 */
[----:B------:R1:W-:Y:S04]  /*7b8a0*/  STL.64 [R1+0x1890], R182 ;  /* 0x001890b601007387 */ /* 0x0003e80000100a00 */
[----:B------:R1:W-:Y:S01]  /*7b8b0*/  LDGSTS.E [R3+0x42700], [R192.64], P0 ;  /* 0x42700000c0037fae */ /* 0x0003e20008121844 */
[----:B------:R-:W-:-:S03]  /*7b8c0*/  LEA.HI R175, R175, R252, RZ, 0x6 ;  /* 0x000000fcafaf7211 */ /* 0x000fc600078f30ff */
[----:B------:R1:W-:Y:S04]  /*7b8d0*/  STL.64 [R1+0x1850], R180 ;  /* 0x001850b401007387 */ /* 0x0003e80000100a00 */
[----:B------:R1:W-:Y:S04]  /*7b8e0*/  LDGSTS.E [R3+0x42f00], [R190.64], P0 ;  /* 0x42f00000be037fae */ /* 0x0003e80008121844 */
[----:B------:R1:W-:Y:S04]  /*7b8f0*/  STL.64 [R1+0x1810], R178 ;  /* 0x001810b201007387 */ /* 0x0003e80000100a00 */
[----:B------:R1:W-:Y:S04]  /*7b900*/  LDGSTS.E [R3+0x43700], [R188.64], P0 ;  /* 0x43700000bc037fae */ /* 0x0003e80008121844 */
[----:B------:R1:W-:Y:S04]  /*7b910*/  STL.64 [R1+0x17d0], R176 ;  /* 0x0017d0b001007387 */ /* 0x0003e80000100a00 */
[----:B------:R1:W-:Y:S04]  /*7b920*/  LDGSTS.E [R3+0x43f00], [R186.64], P0 ;  /* 0x43f00000ba037fae */ /* 0x0003e80008121844 */
[----:B------:R1:W-:Y:S04]  /*7b930*/  STL.64 [R1+0x1790], R52 ;  /* 0x0017903401007387 */ /* 0x0003e80000100a00 */
[----:B------:R1:W-:Y:S01]  /*7b940*/  LDGSTS.E [R3+0x44700], [R184.64], P0 ;  /* 0x44700000b8037fae */ /* 0x0003e20008121844 */
[----:B------:R-:W-:-:S03]  /*7b950*/  SHF.R.S32.HI R175, RZ, 0x6, R175 ;  /* 0x00000006ffaf7819 */ /* 0x000fc600000114af */
[----:B------:R1:W-:Y:S04]  /*7b960*/  STL.64 [R1+0x1750], R50 ;  /* 0x0017503201007387 */ /* 0x0003e80000100a00 */
[----:B------:R1:W-:Y:S04]  /*7b970*/  LDGSTS.E [R3+0x44f00], [R182.64], P0 ;  /* 0x44f00000b6037fae */ /* 0x0003e80008121844 */
[----:B------:R1:W-:Y:S04]  /*7b980*/  STL.64 [R1+0x1710], R48 ;  /* 0x0017103001007387 */ /* 0x0003e80000100a00 */
[----:B------:R1:W-:Y:S04]  /*7b990*/  LDGSTS.E [R3+0x45700], [R180.64], P0 ;  /* 0x45700000b4037fae */ /* 0x0003e80008121844 */
[----:B------:R1:W-:Y:S04]  /*7b9a0*/  LDGSTS.E [R3+0x45f00], [R178.64], P0 ;  /* 0x45f00000b2037fae */ /* 0x0003e80008121844 */
[----:B------:R1:W-:Y:S04]  /*7b9b0*/  STL [R1+0x15ec], R209 ;  /* 0x0015ecd101007387 */ /* 0x0003e80000100800 */
[----:B------:R1:W-:Y:S04]  /*7b9c0*/  LDGSTS.E [R3+0x46700], [R176.64], P0 ;  /* 0x46700000b0037fae */ /* 0x0003e80008121844 */
[----:B------:R1:W-:Y:S04]  /*7b9d0*/  LDGSTS.E [R3+0x46f00], [R52.64], P0 ;  /* 0x46f0000034037fae */ /* 0x0003e80008121844 */
[----:B------:R1:W-:Y:S04]  /*7b9e0*/  LDGSTS.E [R3+0x47700], [R50.64], P0 ;  /* 0x4770000032037fae */ /* 0x0003e80008121844 */
[----:B------:R1:W-:Y:S01]  /*7b9f0*/  LDGSTS.E [R3+0x47f00], [R48.64], P0 ;  /* 0x47f0000030037fae */ /* 0x0003e20008121844 */
[----:B------:R-:W-:-:S03]  /*7ba00*/  ISETP.NE.U32.AND P0, PT, R209, R175, PT ;  /* 0x000000afd100720c */ /* 0x000fc60003f05070 */
[----:B------:R-:W0:Y:S10]  /*7ba10*/  LDGDEPBAR ;  /* 0x00000000000079af */ /* 0x000e340000000000 */
[----:B-1----:R-:W-:Y:S01]  /*7ba20*/  @!P0 CALL.REL.NOINC `(.L_x_0) ;  /* 0x0000001000008944 */ /* 0x002fe20003c00000 */
[----:B------:R-:W-:Y:S05]  /*7ba30*/  BRA `(.L_x_1) ;  /* 0xfffb009000007947 */ /* 0x000fea000383ffff */
.L_x_0:
[----:B----45:R-:W2:Y:S01]  /*7ba40*/  LDL.LU R50, [R1+0x2c64] ;  /* 0x002c640001327983 */ /* 0x030ea20000300800 */
[----:B------:R-:W-:-:S04]  /*7ba50*/  DEPBAR.LE SB0, 0x0 ;  /* 0x000080000000791a */ /* 0x000fc80000000000 */
        /* <DEDUP_REMOVED lines=12> */
[----:B------:R-:W1:Y:S02]  /*7bb20*/  S2R R49, SR_TID.X ;  /* 0x0000000000317919 */ /* 0x000e640000002100 */
[C---:B-1----:R-:W-:Y:S01]  /*7bb30*/  IMAD.SHL.U32 R0, R49.reuse, 0x80, RZ ;  /* 0x0000008031007824 */ /* 0x042fe200078e00ff */
[----:B------:R-:W-:-:S04]  /*7bb40*/  SHF.L.U32 R2, R49, 0x5, RZ ;  /* 0x0000000531027819 */ /* 0x000fc800000006ff */
[----:B------:R-:W-:Y:S01]  /*7bb50*/  LOP3.LUT R0, R0, 0xc00, RZ, 0xc0, !PT ;  /* 0x00000c0000007812 */ /* 0x000fe200078ec0ff */
[----:B------:R-:W-:-:S03]  /*7bb60*/  IMAD.SHL.U32 R48, R49, 0x8, RZ ;  /* 0x0000000831307824 */ /* 0x000fc600078e00ff */
[----:B------:R-:W-:Y:S01]  /*7bb70*/  LOP3.LUT R0, R0, 0x60, R2, 0xf8, !PT ;  /* 0x0000006000007812 */ /* 0x000fe200078ef802 */
[C---:B------:R-:W-:Y:S01]  /*7bb80*/  IMAD.SHL.U32 R2, R49.reuse, 0x4, RZ ;  /* 0x0000000431027824 */ /* 0x040fe200078e00ff */
[C---:B------:R-:W-:Y:S02]  /*7bb90*/  SHF.L.U32 R3, R49.reuse, 0x9, RZ ;  /* 0x0000000931037819 */ /* 0x040fe400000006ff */
[----:B------:R-:W-:Y:S02]  /*7bba0*/  LOP3.LUT R48, R48, 0x100, RZ, 0xc0, !PT ;  /* 0x0000010030307812 */ /* 0x000fe400078ec0ff */
[----:B------:R-:W-:Y:S02]  /*7bbb0*/  LOP3.LUT R2, R0, 0x70, R2, 0x78, !PT ;  /* 0x0000007000027812 */ /* 0x000fe400078e7802 */
[----:B------:R-:W-:Y:S02]  /*7bbc0*/  LOP3.LUT R49, R49, 0x3f, RZ, 0xc0, !PT ;  /* 0x0000003f31317812 */ /* 0x000fe400078ec0ff */
[----:B------:R-:W-:Y:S01]  /*7bbd0*/  LOP3.LUT R3, R3, 0xc00, RZ, 0xc0, !PT ;  /* 0x00000c0003037812 */ /* 0x000fe200078ec0ff */
[----:B------:R-:W-:Y:S01]  /*7bbe0*/  IMAD.IADD R2, R48, 0x1, R2 ;  /* 0x0000000130027824 */ /* 0x000fe200078e0202 */
[----:B------:R-:W-:Y:S02]  /*7bbf0*/  BAR.SYNC.DEFER_BLOCKING 0x0 ;  /* 0x0000000000007b1d */ /* 0x000fe40000010000 */
[----:B------:R-:W-:-:S04]  /*7bc00*/  LEA R0, R49, R3, 0x4 ;  /* 0x0000000331007211 */ /* 0x000fc800078e20ff */
[----:B------:R-:W4:Y:S04]  /*7bc10*/  LDL.LU R48, [R1+0xd78] ;  /* 0x000d780001307983 */ /* 0x000f280000300800 */
[----:B------:R-:W4:Y:S01]  /*7bc20*/  LDL.LU R49, [R1+0xd7c] ;  /* 0x000d7c0001317983 */ /* 0x000f220000300800 */
[----:B--2---:R-:W-:-:S03]  /*7bc30*/  ISETP.GE.AND P3, PT, R50, c[0x0][0x17c], PT ;  /* 0x00005f0032007a0c */ /* 0x004fc60003f66270 */
[----:B------:R-:W2:Y:S04]  /*7bc40*/  LDL.LU R50, [R1+0xd98] ;  /* 0x000d980001327983 */ /* 0x000ea80000300800 */
[----:B------:R-:W2:Y:S04]  /*7bc50*/  LDL.LU R51, [R1+0xd9c] ;  /* 0x000d9c0001337983 */ /* 0x000ea80000300800 */
[----:B---3--:R1:W-:Y:S04]  /*7bc60*/  STS.128 [R2], R60 ;  /* 0x0000003c02007388 */ /* 0x0083e80000000c00 */
[----:B-1----:R-:W3:Y:S04]  /*7bc70*/  LDL.LU R60, [R1+0x4a0] ;  /* 0x0004a000013c7983 */ /* 0x002ee80000300800 */
[----:B------:R-:W3:Y:S04]  /*7bc80*/  LDL.LU R61, [R1+0x4a4] ;  /* 0x0004a400013d7983 */ /* 0x000ee80000300800 */
[----:B------:R-:W3:Y:S04]  /*7bc90*/  LDL.LU R62, [R1+0x490] ;  /* 0x00049000013e7983 */ /* 0x000ee80000300800 */
[----:B----4-:R1:W-:Y:S04]  /*7bca0*/  STS.128 [R2+0x80], R56 ;  /* 0x0000803802007388 */ /* 0x0103e80000000c00 */
[----:B------:R-:W3:Y:S04]  /*7bcb0*/  LDL.LU R63, [R1+0x494] ;  /* 0x00049400013f7983 */ /* 0x000ee80000300800 */
[----:B------:R4:W-:Y:S04]  /*7bcc0*/  STS.128 [R2+0x200], R52 ;  /* 0x0002003402007388 */ /* 0x0009e80000000c00 */
[----:B-1----:R-:W3:Y:S04]  /*7bcd0*/  LDL.LU R56, [R1+0x4a8] ;  /* 0x0004a80001387983 */ /* 0x002ee80000300800 */
[----:B------:R-:W3:Y:S04]  /*7bce0*/  LDL.LU R57, [R1+0x4ac] ;  /* 0x0004ac0001397983 */ /* 0x000ee80000300800 */
[----:B------:R-:W3:Y:S04]  /*7bcf0*/  LDL.LU R58, [R1+0x498] ;  /* 0x00049800013a7983 */ /* 0x000ee80000300800 */
[----:B------:R-:W3:Y:S04]  /*7bd00*/  LDL.LU R59, [R1+0x49c] ;  /* 0x00049c00013b7983 */ /* 0x000ee80000300800 */
[----:B----4-:R-:W4:Y:S04]  /*7bd10*/  LDL.LU R52, [R1+0x230] ;  /* 0x0002300001347983 */ /* 0x010f280000300800 */
[----:B------:R-:W4:Y:S04]  /*7bd20*/  LDL.LU R53, [R1+0x234] ;  /* 0x0002340001357983 */ /* 0x000f280000300800 */
[----:B------:R-:W4:Y:S04]  /*7bd30*/  LDL.LU R54, [R1+0x410] ;  /* 0x0004100001367983 */ /* 0x000f280000300800 */
[----:B------:R-:W4:Y:S01]  /*7bd40*/  LDL.LU R55, [R1+0x414] ;  /* 0x0004140001377983 */ /* 0x000f220000300800 */
[----:B------:R-:W-:-:S02]  /*7bd50*/  LOP3.LUT R212, R0, 0x20, RZ, 0x3c, !PT ;  /* 0x0000002000d47812 */ /* 0x000fc400078e3cff */
[C---:B------:R-:W-:Y:S02]  /*7bd60*/  LOP3.LUT R3, R0.reuse, 0x40, RZ, 0x3c, !PT ;  /* 0x0000004000037812 */ /* 0x040fe400078e3cff */
[----:B------:R-:W-:Y:S01]  /*7bd70*/  LOP3.LUT R252, R0, 0x60, RZ, 0x3c, !PT ;  /* 0x0000006000fc7812 */ /* 0x000fe200078e3cff */
[----:B--2---:R1:W-:Y:S04]  /*7bd80*/  STS.128 [R2+0x280], R48 ;  /* 0x0002803002007388 */ /* 0x0043e80000000c00 */
[----:B------:R-:W-:Y:S06]  /*7bd90*/  BAR.SYNC.DEFER_BLOCKING 0x0 ;  /* 0x0000000000007b1d */ /* 0x000fec0000010000 */
[----:B-1----:R-:W2:Y:S04]  /*7bda0*/  LDL.LU R48, [R1+0x238] ;  /* 0x0002380001307983 */ /* 0x002ea80000300800 */
[----:B------:R-:W2:Y:S04]  /*7bdb0*/  LDL.LU R49, [R1+0x23c] ;  /* 0x00023c0001317983 */ /* 0x000ea80000300800 */
[----:B------:R-:W2:Y:S04]  /*7bdc0*/  LDL.LU R50, [R1+0x418] ;  /* 0x0004180001327983 */ /* 0x000ea80000300800 */
[----:B------:R-:W2:Y:S04]  /*7bdd0*/  LDL.LU R51, [R1+0x41c] ;  /* 0x00041c0001337983 */ /* 0x000ea80000300800 */
[----:B------:R-:W1:Y:S04]  /*7bde0*/  LDS.128 R64, [R0] ;  /* 0x0000000000407984 */ /* 0x000e680000000c00 */
[----:B------:R-:W3:Y:S04]  /*7bdf0*/  LDS.128 R168, [R212] ;  /* 0x00000000d4a87984 */ /* 0x000ee80000000c00 */
[----:B------:R-:W3:Y:S04]  /*7be00*/  LDS.128 R164, [R3] ;  /* 0x0000000003a47984 */ /* 0x000ee80000000c00 */
[----:B-1----:R-:W-:Y:S04]  /*7be10*/  STL.64 [R1+0x440], R64 ;  /* 0x0004404001007387 */ /* 0x002fe80000100a00 */
[----:B------:R-:W-:Y:S04]  /*7be20*/  STL.64 [R1+0x448], R66 ;  /* 0x0004484201007387 */ /* 0x000fe80000100a00 */
[----:B------:R-:W1:Y:S04]  /*7be30*/  LDS.128 R64, [R252] ;  /* 0x00000000fc407984 */ /* 0x000e680000000c00 */
[----:B------:R-:W-:Y:S06]  /*7be40*/  BAR.SYNC.DEFER_BLOCKING 0x0 ;  /* 0x0000000000007b1d */ /* 0x000fec0000010000 */
[----:B---3--:R-:W-:Y:S04]  /*7be50*/  STL.64 [R1+0x540], R168 ;  /* 0x000540a801007387 */ /* 0x008fe80000100a00 */
[----:B------:R-:W-:Y:S04]  /*7be60*/  STL.64 [R1+0x548], R170 ;  /* 0x000548aa01007387 */ /* 0x000fe80000100a00 */
[----:B------:R-:W-:Y:S04]  /*7be70*/  STL.64 [R1+0x5b0], R164 ;  /* 0x0005b0a401007387 */ /* 0x000fe80000100a00 */
[----:B------:R-:W-:Y:S04]  /*7be80*/  STL.64 [R1+0x5b8], R166 ;  /* 0x0005b8a601007387 */ /* 0x000fe80000100a00 */
[----:B------:R3:W-:Y:S04]  /*7be90*/  STS.128 [R2], R60 ;  /* 0x0000003c02007388 */ /* 0x0007e80000000c00 */
[----:B------:R3:W-:Y:S04]  /*7bea0*/  STS.128 [R2+0x80], R56 ;  /* 0x0000803802007388 */ /* 0x0007e80000000c00 */
[----:B-1----:R-:W-:Y:S04]  /*7beb0*/  STL.64 [R1+0x5e0], R64 ;  /* 0x0005e04001007387 */ /* 0x002fe80000100a00 */
[----:B------:R-:W-:Y:S04]  /*7bec0*/  STL.64 [R1+0x5e8], R66 ;  /* 0x0005e84201007387 */ /* 0x000fe80000100a00 */
[----:B---3--:R-:W3:Y:S04]  /*7bed0*/  LDL.LU R60, [R1+0x180] ;  /* 0x00018000013c7983 */ /* 0x008ee80000300800 */
[----:B------:R-:W3:Y:S04]  /*7bee0*/  LDL.LU R61, [R1+0x184] ;  /* 0x00018400013d7983 */ /* 0x000ee80000300800 */
[----:B------:R-:W3:Y:S04]  /*7bef0*/  LDL.LU R62, [R1+0x320] ;  /* 0x00032000013e7983 */ /* 0x000ee80000300800 */
[----:B------:R-:W3:Y:S04]  /*7bf00*/  LDL.LU R63, [R1+0x324] ;  /* 0x00032400013f7983 */ /* 0x000ee80000300800 */
[----:B------:R-:W3:Y:S04]  /*7bf10*/  LDL.LU R56, [R1+0x188] ;  /* 0x0001880001387983 */ /* 0x000ee80000300800 */
[----:B------:R-:W3:Y:S04]  /*7bf20*/  LDL.LU R57, [R1+0x18c] ;  /* 0x00018c0001397983 */ /* 0x000ee80000300800 */
[----:B------:R-:W3:Y:S04]  /*7bf30*/  LDL.LU R58, [R1+0x328] ;  /* 0x00032800013a7983 */ /* 0x000ee80000300800 */
[----:B----4-:R1:W-:Y:S04]  /*7bf40*/  STS.128 [R2+0x200], R52 ;  /* 0x0002003402007388 */ /* 0x0103e80000000c00 */
[----:B------:R-:W3:Y:S04]  /*7bf50*/  LDL.LU R59, [R1+0x32c] ;  /* 0x00032c00013b7983 */ /* 0x000ee80000300800 */
[----:B-1----:R-:W4:Y:S04]  /*7bf60*/  LDL.LU R52, [R1+0x110] ;  /* 0x0001100001347983 */ /* 0x002f280000300800 */
[----:B------:R-:W4:Y:S04]  /*7bf70*/  LDL.LU R53, [R1+0x114] ;  /* 0x0001140001357983 */ /* 0x000f280000300800 */
[----:B------:R-:W4:Y:S04]  /*7bf80*/  LDL.LU R54, [R1+0x1d0] ;  /* 0x0001d00001367983 */ /* 0x000f280000300800 */
[----:B------:R-:W4:Y:S04]  /*7bf90*/  LDL.LU R55, [R1+0x1d4] ;  /* 0x0001d40001377983 */ /* 0x000f280000300800 */
[----:B--2---:R1:W-:Y:S04]  /*7bfa0*/  STS.128 [R2+0x280], R48 ;  /* 0x0002803002007388 */ /* 0x0043e80000000c00 */
[----:B------:R-:W-:Y:S06]  /*7bfb0*/  BAR.SYNC.DEFER_BLOCKING 0x0 ;  /* 0x0000000000007b1d */ /* 0x000fec0000010000 */
[----:B-1----:R-:W2:Y:S04]  /*7bfc0*/  LDL.LU R48, [R1+0x118] ;  /* 0x0001180001307983 */ /* 0x002ea80000300800 */
[----:B------:R-:W2:Y:S04]  /*7bfd0*/  LDL.LU R49, [R1+0x11c] ;  /* 0x00011c0001317983 */ /* 0x000ea80000300800 */
[----:B------:R-:W2:Y:S04]  /*7bfe0*/  LDL.LU R50, [R1+0x1d8] ;  /* 0x0001d80001327983 */ /* 0x000ea80000300800 */
[----:B------:R-:W2:Y:S04]  /*7bff0*/  LDL.LU R51, [R1+0x1dc] ;  /* 0x0001dc0001337983 */ /* 0x000ea80000300800 */
[----:B------:R-:W1:Y:S04]  /*7c000*/  LDS.128 R64, [R0] ;  /* 0x0000000000407984 */ /* 0x000e680000000c00 */
[----:B------:R-:W1:Y:S04]  /*7c010*/  LDS.128 R168, [R212] ;  /* 0x00000000d4a87984 */ /* 0x000e680000000c00 */
[----:B------:R-:W1:Y:S04]  /*7c020*/  LDS.128 R164, [R3] ;  /* 0x0000000003a47984 */ /* 0x000e680000000c00 */
[----:B-1----:R-:W-:Y:S04]  /*7c030*/  STL.64 [R1+0x3c0], R64 ;  /* 0x0003c04001007387 */ /* 0x002fe80000100a00 */
[----:B------:R-:W-:Y:S04]  /*7c040*/  STL.64 [R1+0x3c8], R66 ;  /* 0x0003c84201007387 */ /* 0x000fe80000100a00 */
[----:B------:R-:W1:Y:S04]  /*7c050*/  LDS.128 R64, [R252] ;  /* 0x00000000fc407984 */ /* 0x000e680000000c00 */
[----:B------:R-:W-:Y:S06]  /*7c060*/  BAR.SYNC.DEFER_BLOCKING 0x0 ;  /* 0x0000000000007b1d */ /* 0x000fec0000010000 */
[----:B------:R-:W-:Y:S04]  /*7c070*/  STL.64 [R1+0x510], R168 ;  /* 0x000510a801007387 */ /* 0x000fe80000100a00 */
[----:B------:R-:W-:Y:S04]  /*7c080*/  STL.64 [R1+0x518], R170 ;  /* 0x000518aa01007387 */ /* 0x000fe80000100a00 */
[----:B------:R-:W-:Y:S04]  /*7c090*/  STL.64 [R1+0x590], R164 ;  /* 0x000590a401007387 */ /* 0x000fe80000100a00 */
[----:B------:R-:W-:Y:S04]  /*7c0a0*/  STL.64 [R1+0x598], R166 ;  /* 0x000598a601007387 */ /* 0x000fe80000100a00 */
[----:B-1----:R-:W-:Y:S04]  /*7c0b0*/  STL.64 [R1+0x5d0], R64 ;  /* 0x0005d04001007387 */ /* 0x002fe80000100a00 */
[----:B------:R-:W-:Y:S04]  /*7c0c0*/  STL.64 [R1+0x5d8], R66 ;  /* 0x0005d84201007387 */ /* 0x000fe80000100a00 */
[----:B---3--:R1:W-:Y:S04]  /*7c0d0*/  STS.128 [R2+0x80], R56 ;  /* 0x0000803802007388 */ /* 0x0083e80000000c00 */
[----:B-1----:R-:W3:Y:S04]  /*7c0e0*/  LDL.LU R56, [R1+0x100] ;  /* 0x0001000001387983 */ /* 0x002ee80000300800 */
        /* <DEDUP_REMOVED lines=8> */
[----:B------:R-:W-:Y:S04]  /*7c170*/  STS.128 [R2], R60 ;  /* 0x0000003c02007388 */ /* 0x000fe80000000c00 */
[----:B--2---:R1:W-:Y:S04]  /*7c180*/  STS.128 [R2+0x280], R48 ;  /* 0x0002803002007388 */ /* 0x0043e80000000c00 */
[----:B------:R-:W-:Y:S06]  /*7c190*/  BAR.SYNC.DEFER_BLOCKING 0x0 ;  /* 0x0000000000007b1d */ /* 0x000fec0000010000 */
[----:B------:R-:W2:Y:S04]  /*7c1a0*/  LDS.128 R60, [R0] ;  /* 0x00000000003c7984 */ /* 0x000ea80000000c00 */
[----:B------:R-:W3:Y:S04]  /*7c1b0*/  LDS.128 R164, [R212] ;  /* 0x00000000d4a47984 */ /* 0x000ee80000000c00 */
[----:B------:R-:W3:Y:S01]  /*7c1c0*/  LDS.128 R64, [R3] ;  /* 0x0000000003407984 */ /* 0x000ee20000000c00 */
[----:B-1----:R-:W-:Y:S01]  /*7c1d0*/  MOV R50, R68 ;  /* 0x0000004400327202 */ /* 0x002fe20000000f00 */
[----:B------:R-:W-:Y:S01]  /*7c1e0*/  IMAD.MOV.U32 R51, RZ, RZ, R69 ;  /* 0x000000ffff337224 */ /* 0x000fe200078e0045 */
[----:B------:R-:W-:Y:S01]  /*7c1f0*/  MOV R48, R224 ;  /* 0x000000e000307202 */ /* 0x000fe20000000f00 */
[----:B------:R-:W-:Y:S01]  /*7c200*/  IMAD.MOV.U32 R49, RZ, RZ, R225 ;  /* 0x000000ffff317224 */ /* 0x000fe200078e00e1 */
[----:B------:R-:W-:Y:S01]  /*7c210*/  MOV R68, R226 ;  /* 0x000000e200447202 */ /* 0x000fe20000000f00 */
[----:B------:R-:W-:Y:S01]  /*7c220*/  IMAD.MOV.U32 R69, RZ, RZ, R227 ;  /* 0x000000ffff457224 */ /* 0x000fe200078e00e3 */
[----:B--2---:R-:W-:Y:S04]  /*7c230*/  STL.64 [R1+0x390], R60 ;  /* 0x0003903c01007387 */ /* 0x004fe80000100a00 */
[----:B------:R-:W-:Y:S04]  /*7c240*/  STL.64 [R1+0x398], R62 ;  /* 0x0003983e01007387 */ /* 0x000fe80000100a00 */
[----:B------:R-:W1:Y:S04]  /*7c250*/  LDS.128 R60, [R252] ;  /* 0x00000000fc3c7984 */ /* 0x000e680000000c00 */
[----:B------:R-:W-:Y:S06]  /*7c260*/  BAR.SYNC.DEFER_BLOCKING 0x0 ;  /* 0x0000000000007b1d */ /* 0x000fec0000010000 */
[----:B------:R-:W-:Y:S04]  /*7c270*/  STS.128 [R2+0x200], R48 ;  /* 0x0002003002007388 */ /* 0x000fe80000000c00 */
[----:B------:R-:W-:Y:S04]  /*7c280*/  STS.128 [R2+0x280], R68 ;  /* 0x0002804402007388 */ /* 0x000fe80000000c00 */
[----:B---3--:R-:W-:Y:S04]  /*7c290*/  STS.128 [R2], R56 ;  /* 0x0000003802007388 */ /* 0x008fe80000000c00 */
[----:B----4-:R-:W-:Y:S04]  /*7c2a0*/  STS.128 [R2+0x80], R52 ;  /* 0x0000803402007388 */ /* 0x010fe80000000c00 */
[----:B------:R-:W-:Y:S06]  /*7c2b0*/  BAR.SYNC.DEFER_BLOCKING 0x0 ;  /* 0x0000000000007b1d */ /* 0x000fec0000010000 */
[----:B------:R-:W2:Y:S04]  /*7c2c0*/  LDS.128 R48, [R0] ;  /* 0x0000000000307984 */ /* 0x000ea80000000c00 */
[----:B------:R-:W-:Y:S04]  /*7c2d0*/  STL.64 [R1+0x490], R164 ;  /* 0x000490a401007387 */ /* 0x000fe80000100a00 */
[----:B------:R-:W-:Y:S04]  /*7c2e0*/  STL.64 [R1+0x498], R166 ;  /* 0x000498a601007387 */ /* 0x000fe80000100a00 */
[----:B------:R-:W-:Y:S04]  /*7c2f0*/  STL.64 [R1+0x560], R64 ;  /* 0x0005604001007387 */ /* 0x000fe80000100a00 */
[----:B------:R-:W-:Y:S04]  /*7c300*/  STL.64 [R1+0x568], R66 ;  /* 0x0005684201007387 */ /* 0x000fe80000100a00 */
[----:B-1----:R-:W-:Y:S04]  /*7c310*/  STL.64 [R1+0x5c0], R60 ;  /* 0x0005c03c01007387 */ /* 0x002fe80000100a00 */
[----:B------:R-:W-:Y:S04]  /*7c320*/  STL.64 [R1+0x5c8], R62 ;  /* 0x0005c83e01007387 */ /* 0x000fe80000100a00 */
[----:B------:R-:W1:Y:S04]  /*7c330*/  LDS.128 R64, [R212] ;  /* 0x00000000d4407984 */ /* 0x000e680000000c00 */
[----:B------:R-:W3:Y:S04]  /*7c340*/  LDS.128 R60, [R3] ;  /* 0x00000000033c7984 */ /* 0x000ee80000000c00 */
[----:B--2---:R-:W-:Y:S04]  /*7c350*/  STL.64 [R1+0x230], R48 ;  /* 0x0002303001007387 */ /* 0x004fe80000100a00 */
[----:B------:R-:W-:Y:S04]  /*7c360*/  STL.64 [R1+0x238], R50 ;  /* 0x0002383201007387 */ /* 0x000fe80000100a00 */
[----:B------:R-:W2:Y:S01]  /*7c370*/  LDS.128 R48, [R252] ;  /* 0x00000000fc307984 */ /* 0x000ea20000000c00 */
[----:B------:R-:W-:Y:S01]  /*7c380*/  MOV R58, R72 ;  /* 0x00000048003a7202 */ /* 0x000fe20000000f00 */
[----:B------:R-:W-:Y:S01]  /*7c390*/  IMAD.MOV.U32 R59, RZ, RZ, R73 ;  /* 0x000000ffff3b7224 */ /* 0x000fe200078e0049 */
[----:B------:R-:W-:Y:S01]  /*7c3a0*/  MOV R54, R80 ;  /* 0x0000005000367202 */ /* 0x000fe20000000f00 */
[----:B------:R-:W-:Y:S01]  /*7c3b0*/  IMAD.MOV.U32 R55, RZ, RZ, R81 ;  /* 0x000000ffff377224 */ /* 0x000fe200078e0051 */
[----:B------:R-:W-:Y:S01]  /*7c3c0*/  MOV R56, R76 ;  /* 0x0000004c00387202 */ /* 0x000fe20000000f00 */
[----:B------:R-:W-:Y:S01]  /*7c3d0*/  IMAD.MOV.U32 R57, RZ, RZ, R77 ;  /* 0x000000ffff397224 */ /* 0x000fe200078e004d */
[----:B------:R-:W-:Y:S01]  /*7c3e0*/  BAR.SYNC.DEFER_BLOCKING 0x0 ;  /* 0x0000000000007b1d */ /* 0x000fe20000010000 */
[----:B------:R-:W-:Y:S01]  /*7c3f0*/  MOV R72, R78 ;  /* 0x0000004e00487202 */ /* 0x000fe20000000f00 */
[----:B------:R-:W-:Y:S01]  /*7c400*/  IMAD.MOV.U32 R73, RZ, RZ, R79 ;  /* 0x000000ffff497224 */ /* 0x000fe200078e004f */
[----:B------:R-:W-:Y:S01]  /*7c410*/  MOV R52, R84 ;  /* 0x0000005400347202 */ /* 0x000fe20000000f00 */
[----:B------:R-:W-:Y:S01]  /*7c420*/  IMAD.MOV.U32 R53, RZ, RZ, R85 ;  /* 0x000000ffff357224 */ /* 0x000fe200078e0055 */
[----:B------:R-:W-:Y:S01]  /*7c430*/  MOV R80, R86 ;  /* 0x0000005600507202 */ /* 0x000fe20000000f00 */
[----:B------:R-:W-:Y:S01]  /*7c440*/  IMAD.MOV.U32 R81, RZ, RZ, R87 ;  /* 0x000000ffff517224 */ /* 0x000fe200078e0057 */
[----:B------:R-:W-:Y:S04]  /*7c450*/  STS.128 [R2], R56 ;  /* 0x0000003802007388 */ /* 0x000fe80000000c00 */
[----:B------:R-:W-:Y:S04]  /*7c460*/  STS.128 [R2+0x80], R72 ;  /* 0x0000804802007388 */ /* 0x000fe80000000c00 */
[----:B------:R-:W-:Y:S04]  /*7c470*/  STS.128 [R2+0x200], R52 ;  /* 0x0002003402007388 */ /* 0x000fe80000000c00 */
[----:B------:R-:W-:Y:S04]  /*7c480*/  STS.128 [R2+0x280], R80 ;  /* 0x0002805002007388 */ /* 0x000fe80000000c00 */
[----:B------:R-:W-:Y:S06]  /*7c490*/  BAR.SYNC.DEFER_BLOCKING 0x0 ;  /* 0x0000000000007b1d */ /* 0x000fec0000010000 */
[----:B------:R-:W4:Y:S04]  /*7c4a0*/  LDS.128 R52, [R0] ;  /* 0x0000000000347984 */ /* 0x000f280000000c00 */
[----:B-1----:R-:W-:Y:S04]  /*7c4b0*/  STL.64 [R1+0x430], R64 ;  /* 0x0004304001007387 */ /* 0x002fe80000100a00 */
[----:B------:R-:W-:Y:S04]  /*7c4c0*/  STL.64 [R1+0x438], R66 ;  /* 0x0004384201007387 */ /* 0x000fe80000100a00 */
[----:B---3--:R-:W-:Y:S04]  /*7c4d0*/  STL.64 [R1+0x530], R60 ;  /* 0x0005303c01007387 */ /* 0x008fe80000100a00 */
[----:B------:R-:W-:Y:S04]  /*7c4e0*/  STL.64 [R1+0x538], R62 ;  /* 0x0005383e01007387 */ /* 0x000fe80000100a00 */
[----:B--2---:R-:W-:Y:S04]  /*7c4f0*/  STL.64 [R1+0x5a0], R48 ;  /* 0x0005a03001007387 */ /* 0x004fe80000100a00 */
[----:B------:R1:W-:Y:S04]  /*7c500*/  STL.64 [R1+0x5a8], R50 ;  /* 0x0005a83201007387 */ /* 0x0003e80000100a00 */
[----:B------:R-:W2:Y:S04]  /*7c510*/  LDS.128 R64, [R212] ;  /* 0x00000000d4407984 */ /* 0x000ea80000000c00 */
[----:B------:R-:W3:Y:S04]  /*7c520*/  LDS.128 R60, [R3] ;  /* 0x00000000033c7984 */ /* 0x000ee80000000c00 */
[----:B----4-:R-:W-:Y:S04]  /*7c530*/  STL.64 [R1+0x180], R52 ;  /* 0x0001803401007387 */ /* 0x010fe80000100a00 */
[----:B------:R-:W-:Y:S04]  /*7c540*/  STL.64 [R1+0x188], R54 ;  /* 0x0001883601007387 */ /* 0x000fe80000100a00 */
[----:B------:R-:W4:Y:S01]  /*7c550*/  LDS.128 R52, [R252] ;  /* 0x00000000fc347984 */ /* 0x000f220000000c00 */
[----:B-1----:R-:W-:Y:S01]  /*7c560*/  MOV R50, R88 ;  /* 0x0000005800327202 */ /* 0x002fe20000000f00 */
        /* <DEDUP_REMOVED lines=17> */
[----:B------:R-:W1:Y:S04]  /*7c680*/  LDS.128 R56, [R0] ;  /* 0x0000000000387984 */ /* 0x000e680000000c00 */
[----:B--2---:R-:W-:Y:S04]  /*7c690*/  STL.64 [R1+0x3b0], R64 ;  /* 0x0003b04001007387 */ /* 0x004fe80000100a00 */
[----:B------:R-:W-:Y:S04]  /*7c6a0*/  STL.64 [R1+0x3b8], R66 ;  /* 0x0003b84201007387 */ /* 0x000fe80000100a00 */
[----:B---3--:R-:W-:Y:S04]  /*7c6b0*/  STL.64 [R1+0x4b0], R60 ;  /* 0x0004b03c01007387 */ /* 0x008fe80000100a00 */
[----:B------:R-:W-:Y:S04]  /*7c6c0*/  STL.64 [R1+0x4b8], R62 ;  /* 0x0004b83e01007387 */ /* 0x000fe80000100a00 */
[----:B----4-:R-:W-:Y:S04]  /*7c6d0*/  STL.64 [R1+0x570], R52 ;  /* 0x0005703401007387 */ /* 0x010fe80000100a00 */
[----:B------:R2:W-:Y:S04]  /*7c6e0*/  STL.64 [R1+0x578], R54 ;  /* 0x0005783601007387 */ /* 0x0005e80000100a00 */
[----:B------:R-:W3:Y:S04]  /*7c6f0*/  LDS.128 R64, [R212] ;  /* 0x00000000d4407984 */ /* 0x000ee80000000c00 */
[----:B------:R-:W4:Y:S04]  /*7c700*/  LDS.128 R60, [R3] ;  /* 0x00000000033c7984 */ /* 0x000f280000000c00 */
[----:B-1----:R-:W-:Y:S04]  /*7c710*/  STL.64 [R1+0x110], R56 ;  /* 0x0001103801007387 */ /* 0x002fe80000100a00 */
[----:B------:R-:W-:Y:S04]  /*7c720*/  STL.64 [R1+0x118], R58 ;  /* 0x0001183a01007387 */ /* 0x000fe80000100a00 */
[----:B------:R-:W1:Y:S01]  /*7c730*/  LDS.128 R56, [R252] ;  /* 0x00000000fc387984 */ /* 0x000e620000000c00 */
[----:B--2---:R-:W-:Y:S01]  /*7c740*/  MOV R54, R116 ;  /* 0x0000007400367202 */ /* 0x004fe20000000f00 */
        /* <DEDUP_REMOVED lines=17> */
[----:B---3--:R-:W-:Y:S04]  /*7c860*/  STL.64 [R1+0x340], R64 ;  /* 0x0003404001007387 */ /* 0x008fe80000100a00 */
[----:B------:R-:W-:Y:S04]  /*7c870*/  STL.64 [R1+0x348], R66 ;  /* 0x0003484201007387 */ /* 0x000fe80000100a00 */
[----:B----4-:R-:W-:Y:S04]  /*7c880*/  STL.64 [R1+0x460], R60 ;  /* 0x0004603c01007387 */ /* 0x010fe80000100a00 */
[----:B------:R-:W-:Y:S04]  /*7c890*/  STL.64 [R1+0x468], R62 ;  /* 0x0004683e01007387 */ /* 0x000fe80000100a00 */
[----:B-1----:R1:W-:Y:S04]  /*7c8a0*/  STL.64 [R1+0x550], R56 ;  /* 0x0005503801007387 */ /* 0x0023e80000100a00 */
[----:B------:R2:W-:Y:S04]  /*7c8b0*/  STL.64 [R1+0x558], R58 ;  /* 0x0005583a01007387 */ /* 0x0005e80000100a00 */
[----:B------:R-:W-:Y:S01]  /*7c8c0*/  LDS.128 R52, [R212] ;  /* 0x00000000d4347984 */ /* 0x000fe20000000c00 */
[----:B-1----:R-:W-:Y:S01]  /*7c8d0*/  MOV R56, R4 ;  /* 0x0000000400387202 */ /* 0x002fe20000000f00 */
[----:B------:R-:W-:Y:S01]  /*7c8e0*/  IMAD.MOV.U32 R57, RZ, RZ, R5 ;  /* 0x000000ffff397224 */ /* 0x000fe200078e0005 */
[----:B------:R-:W-:Y:S01]  /*7c8f0*/  MOV R4, R6 ;  /* 0x0000000600047202 */ /* 0x000fe20000000f00 */
[----:B------:R-:W-:Y:S01]  /*7c900*/  IMAD.MOV.U32 R5, RZ, RZ, R7 ;  /* 0x000000ffff057224 */ /* 0x000fe200078e0007 */
[----:B--2---:R-:W-:Y:S01]  /*7c910*/  MOV R58, R8 ;  /* 0x00000008003a7202 */ /* 0x004fe20000000f00 */
[----:B------:R-:W-:Y:S01]  /*7c920*/  IMAD.MOV.U32 R59, RZ, RZ, R9 ;  /* 0x000000ffff3b7224 */ /* 0x000fe200078e0009 */
[----:B------:R-:W-:Y:S01]  /*7c930*/  MOV R6, R10 ;  /* 0x0000000a00067202 */ /* 0x000fe20000000f00 */
[----:B------:R-:W-:Y:S01]  /*7c940*/  IMAD.MOV.U32 R7, RZ, RZ, R11 ;  /* 0x000000ffff077224 */ /* 0x000fe200078e000b */
[----:B------:R-:W-:Y:S04]  /*7c950*/  LDS.128 R48, [R3] ;  /* 0x0000000003307984 */ /* 0x000fe80000000c00 */
[----:B------:R-:W1:Y:S04]  /*7c960*/  LDS.128 R8, [R0] ;  /* 0x0000000000087984 */ /* 0x000e680000000c00 */
[----:B-1----:R-:W-:Y:S04]  /*7c970*/  STL.64 [R1+0x100], R8 ;  /* 0x0001000801007387 */ /* 0x002fe80000100a00 */
[----:B------:R-:W-:Y:S04]  /*7c980*/  STL.64 [R1+0x108], R10 ;  /* 0x0001080a01007387 */ /* 0x000fe80000100a00 */
[----:B------:R-:W1:Y:S04]  /*7c990*/  LDS.128 R8, [R252] ;  /* 0x00000000fc087984 */ /* 0x000e680000000c00 */
[----:B------:R2:W-:Y:S04]  /*7c9a0*/  STL.64 [R1+0x1d0], R52 ;  /* 0x0001d03401007387 */ /* 0x0005e80000100a00 */
[----:B------:R3:W-:Y:S04]  /*7c9b0*/  STL.64 [R1+0x1d8], R54 ;  /* 0x0001d83601007387 */ /* 0x0007e80000100a00 */
[----:B------:R4:W-:Y:S04]  /*7c9c0*/  STL.64 [R1+0x410], R48 ;  /* 0x0004103001007387 */ /* 0x0009e80000100a00 */
[----:B------:R1:W-:Y:S04]  /*7c9d0*/  STL.64 [R1+0x418], R50 ;  /* 0x0004183201007387 */ /* 0x0003e80000100a00 */
[----:B------:R-:W-:Y:S06]  /*7c9e0*/  BAR.SYNC.DEFER_BLOCKING 0x0 ;  /* 0x0000000000007b1d */ /* 0x000fec0000010000 */
[----:B-1----:R1:W-:Y:S04]  /*7c9f0*/  STL.64 [R1+0x520], R8 ;  /* 0x0005200801007387 */ /* 0x0023e80000100a00 */
[----:B------:R1:W-:Y:S04]  /*7ca00*/  STL.64 [R1+0x528], R10 ;  /* 0x0005280a01007387 */ /* 0x0003e80000100a00 */
[----:B--2---:R-:W2:Y:S04]  /*7ca10*/  LDL.LU R52, [R1+0xe60] ;  /* 0x000e600001347983 */ /* 0x004ea80000300800 */
[----:B------:R-:W2:Y:S04]  /*7ca20*/  LDL.LU R53, [R1+0xe64] ;  /* 0x000e640001357983 */ /* 0x000ea80000300800 */
[----:B---3--:R-:W2:Y:S04]  /*7ca30*/  LDL.LU R54, [R1+0xf30] ;  /* 0x000f300001367983 */ /* 0x008ea80000300800 */
[----:B------:R-:W2:Y:S04]  /*7ca40*/  LDL.LU R55, [R1+0xf34] ;  /* 0x000f340001377983 */ /* 0x000ea80000300800 */
[----:B----4-:R-:W3:Y:S04]  /*7ca50*/  LDL.LU R48, [R1+0xe68] ;  /* 0x000e680001307983 */ /* 0x010ee80000300800 */
[----:B------:R-:W3:Y:S04]  /*7ca60*/  LDL.LU R49, [R1+0xe6c] ;  /* 0x000e6c0001317983 */ /* 0x000ee80000300800 */
[----:B------:R-:W3:Y:S04]  /*7ca70*/  LDL.LU R50, [R1+0xf38] ;  /* 0x000f380001327983 */ /* 0x000ee80000300800 */
[----:B------:R-:W3:Y:S04]  /*7ca80*/  LDL.LU R51, [R1+0xf3c] ;  /* 0x000f3c0001337983 */ /* 0x000ee80000300800 */
[----:B-1----:R-:W4:Y:S04]  /*7ca90*/  LDL.LU R8, [R1+0xda0] ;  /* 0x000da00001087983 */ /* 0x002f280000300800 */
[----:B------:R-:W4:Y:S04]  /*7caa0*/  LDL.LU R9, [R1+0xda4] ;  /* 0x000da40001097983 */ /* 0x000f280000300800 */
[----:B------:R-:W4:Y:S04]  /*7cab0*/  LDL.LU R10, [R1+0xee0] ;  /* 0x000ee000010a7983 */ /* 0x000f280000300800 */
[----:B------:R-:W4:Y:S04]  /*7cac0*/  LDL.LU R11, [R1+0xee4] ;  /* 0x000ee400010b7983 */ /* 0x000f280000300800 */
[----:B------:R1:W-:Y:S04]  /*7cad0*/  STS.128 [R2+0x280], R4 ;  /* 0x0002800402007388 */ /* 0x0003e80000000c00 */
[----:B-1----:R-:W4:Y:S04]  /*7cae0*/  LDL.LU R4, [R1+0xda8] ;  /* 0x000da80001047983 */ /* 0x002f280000300800 */
[----:B------:R-:W4:Y:S04]  /*7caf0*/  LDL.LU R5, [R1+0xdac] ;  /* 0x000dac0001057983 */ /* 0x000f280000300800 */
[----:B------:R-:W4:Y:S04]  /*7cb00*/  LDL.LU R6, [R1+0xee8] ;  /* 0x000ee80001067983 */ /* 0x000f280000300800 */
[----:B------:R-:W4:Y:S01]  /*7cb10*/  LDL.LU R7, [R1+0xeec] ;  /* 0x000eec0001077983 */ /* 0x000f220000300800 */
[----:B------:R-:W-:Y:S01]  /*7cb20*/  MOV R62, R160 ;  /* 0x000000a0003e7202 */ /* 0x000fe20000000f00 */
[----:B------:R-:W-:Y:S01]  /*7cb30*/  IMAD.MOV.U32 R63, RZ, RZ, R161 ;  /* 0x000000ffff3f7224 */ /* 0x000fe200078e00a1 */
[----:B------:R-:W-:Y:S01]  /*7cb40*/  MOV R60, R144 ;  /* 0x00000090003c7202 */ /* 0x000fe20000000f00 */
[----:B------:R-:W-:Y:S01]  /*7cb50*/  IMAD.MOV.U32 R61, RZ, RZ, R145 ;  /* 0x000000ffff3d7224 */ /* 0x000fe200078e0091 */
[----:B------:R-:W-:Y:S01]  /*7cb60*/  MOV R160, R146 ;  /* 0x0000009200a07202 */ /* 0x000fe20000000f00 */
[----:B------:R-:W-:Y:S01]  /*7cb70*/  IMAD.MOV.U32 R161, RZ, RZ, R147 ;  /* 0x000000ffffa17224 */ /* 0x000fe200078e0093 */
[----:B------:R-:W-:Y:S04]  /*7cb80*/  STS.128 [R2+0x200], R56 ;  /* 0x0002003802007388 */ /* 0x000fe80000000c00 */
[----:B------:R-:W-:Y:S04]  /*7cb90*/  STS.128 [R2], R60 ;  /* 0x0000003c02007388 */ /* 0x000fe80000000c00 */
[----:B------:R-:W-:Y:S04]  /*7cba0*/  STS.128 [R2+0x80], R160 ;  /* 0x000080a002007388 */ /* 0x000fe80000000c00 */
[----:B------:R-:W-:Y:S06]  /*7cbb0*/  BAR.SYNC.DEFER_BLOCKING 0x0 ;  /* 0x0000000000007b1d */ /* 0x000fec0000010000 */
[----:B------:R-:W1:Y:S04]  /*7cbc0*/  LDS.128 R240, [R0] ;  /* 0x0000000000f07984 */ /* 0x000e680000000c00 */
[----:B------:R-:W1:Y:S04]  /*7cbd0*/  LDS.128 R64, [R212] ;  /* 0x00000000d4407984 */ /* 0x000e680000000c00 */
[----:B------:R-:W1:Y:S04]  /*7cbe0*/  LDS.128 R56, [R252] ;  /* 0x00000000fc387984 */ /* 0x000e680000000c00 */
[----:B------:R-:W1:Y:S04]  /*7cbf0*/  LDS.128 R60, [R3] ;  /* 0x00000000033c7984 */ /* 0x000e680000000c00 */
[----:B------:R-:W-:Y:S06]  /*7cc00*/  BAR.SYNC.DEFER_BLOCKING 0x0 ;  /* 0x0000000000007b1d */ /* 0x000fec0000010000 */
[----:B-1----:R1:W-:Y:S04]  /*7cc10*/  STL [R1+0x3008], R242 ;  /* 0x003008f201007387 */ /* 0x0023e80000100800 */
[----:B------:R1:W-:Y:S04]  /*7cc20*/  STL [R1+0x3004], R243 ;  /* 0x003004f301007387 */ /* 0x0003e80000100800 */
[----:B------:R-:W-:Y:S01]  /*7cc30*/  STL.64 [R1+0x130], R64 ;  /* 0x0001304001007387 */ /* 0x000fe20000100a00 */
[----:B-1----:R-:W-:-:S03]  /*7cc40*/  MOV R242, R56 ;  /* 0x0000003800f27202 */ /* 0x002fc60000000f00 */
[----:B------:R-:W-:Y:S01]  /*7cc50*/  STL.64 [R1+0x138], R66 ;  /* 0x0001384201007387 */ /* 0x000fe20000100a00 */
[----:B------:R-:W-:-:S03]  /*7cc60*/  IMAD.MOV.U32 R243, RZ, RZ, R57 ;  /* 0x000000fffff37224 */ /* 0x000fc600078e0039 */
[----:B------:R-:W-:Y:S04]  /*7cc70*/  STL.64 [R1+0x320], R60 ;  /* 0x0003203c01007387 */ /* 0x000fe80000100a00 */
[----:B------:R-:W-:Y:S04]  /*7cc80*/  STL.64 [R1+0x328], R62 ;  /* 0x0003283e01007387 */ /* 0x000fe80000100a00 */
[----:B------:R-:W-:Y:S04]  /*7cc90*/  STL.64 [R1+0x4a8], R58 ;  /* 0x0004a83a01007387 */ /* 0x000fe80000100a00 */
[----:B------:R-:W-:Y:S04]  /*7cca0*/  STL [R1+0x3010], R243 ;  /* 0x003010f301007387 */ /* 0x000fe80000100800 */
[----:B------:R-:W-:Y:S04]  /*7ccb0*/  STL [R1+0x300c], R242 ;  /* 0x00300cf201007387 */ /* 0x000fe80000100800 */
[----:B--2---:R1:W-:Y:S04]  /*7ccc0*/  STS.128 [R2], R52 ;  /* 0x0000003402007388 */ /* 0x0043e80000000c00 */
[----:B-1----:R-:W2:Y:S04]  /*7ccd0*/  LDL.LU R52, [R1+0x480] ;  /* 0x0004800001347983 */ /* 0x002ea80000300800 */
[----:B------:R-:W2:Y:S04]  /*7cce0*/  LDL.LU R53, [R1+0x484] ;  /* 0x0004840001357983 */ /* 0x000ea80000300800 */
[----:B------:R-:W2:Y:S04]  /*7ccf0*/  LDL.LU R54, [R1+0x470] ;  /* 0x0004700001367983 */ /* 0x000ea80000300800 */
[----:B---3--:R1:W-:Y:S04]  /*7cd00*/  STS.128 [R2+0x80], R48 ;  /* 0x0000803002007388 */ /* 0x0083e80000000c00 */
[----:B------:R-:W2:Y:S04]  /*7cd10*/  LDL.LU R55, [R1+0x474] ;  /* 0x0004740001377983 */ /* 0x000ea80000300800 */
[----:B----4-:R3:W-:Y:S04]  /*7cd20*/  STS.128 [R2+0x200], R8 ;  /* 0x0002000802007388 */ /* 0x0107e80000000c00 */
[----:B-1----:R-:W4:Y:S04]  /*7cd30*/  LDL.LU R48, [R1+0x488] ;  /* 0x0004880001307983 */ /* 0x002f280000300800 */
[----:B------:R-:W4:Y:S04]  /*7cd40*/  LDL.LU R49, [R1+0x48c] ;  /* 0x00048c0001317983 */ /* 0x000f280000300800 */
[----:B------:R-:W4:Y:S04]  /*7cd50*/  LDL.LU R50, [R1+0x478] ;  /* 0x0004780001327983 */ /* 0x000f280000300800 */
[----:B------:R-:W4:Y:S04]  /*7cd60*/  LDL.LU R51, [R1+0x47c] ;  /* 0x00047c0001337983 */ /* 0x000f280000300800 */
[----:B---3--:R-:W3:Y:S04]  /*7cd70*/  LDL.LU R8, [R1+0x400] ;  /* 0x0004000001087983 */ /* 0x008ee80000300800 */
[----:B------:R-:W3:Y:S04]  /*7cd80*/  LDL.LU R9, [R1+0x404] ;  /* 0x0004040001097983 */ /* 0x000ee80000300800 */
[----:B------:R-:W3:Y:S04]  /*7cd90*/  LDL.LU R10, [R1+0x420] ;  /* 0x00042000010a7983 */ /* 0x000ee80000300800 */
[----:B------:R-:W3:Y:S04]  /*7cda0*/  LDL.LU R11, [R1+0x424] ;  /* 0x00042400010b7983 */ /* 0x000ee80000300800 */
[----:B------:R1:W-:Y:S04]  /*7cdb0*/  STS.128 [R2+0x280], R4 ;  /* 0x0002800402007388 */ /* 0x0003e80000000c00 */
[----:B------:R-:W-:Y:S06]  /*7cdc0*/  BAR.SYNC.DEFER_BLOCKING 0x0 ;  /* 0x0000000000007b1d */ /* 0x000fec0000010000 */
[----:B-1----:R-:W3:Y:S04]  /*7cdd0*/  LDL.LU R4, [R1+0x408] ;  /* 0x0004080001047983 */ /* 0x002ee80000300800 */
[----:B------:R-:W3:Y:S04]  /*7cde0*/  LDL.LU R5, [R1+0x40c] ;  /* 0x00040c0001057983 */ /* 0x000ee80000300800 */
[----:B------:R-:W3:Y:S04]  /*7cdf0*/  LDL.LU R6, [R1+0x428] ;  /* 0x0004280001067983 */ /* 0x000ee80000300800 */
[----:B------:R-:W3:Y:S04]  /*7ce00*/  LDL.LU R7, [R1+0x42c] ;  /* 0x00042c0001077983 */ /* 0x000ee80000300800 */
        /* <DEDUP_REMOVED lines=13> */
[----:B--2---:R1:W-:Y:S04]  /*7cee0*/  STS.128 [R2], R52 ;  /* 0x0000003402007388 */ /* 0x0043e80000000c00 */
[----:B-1----:R-:W2:Y:S04]  /*7cef0*/  LDL.LU R52, [R1+0x310] ;  /* 0x0003100001347983 */ /* 0x002ea80000300800 */
[----:B------:R-:W2:Y:S04]  /*7cf00*/  LDL.LU R53, [R1+0x314] ;  /* 0x0003140001357983 */ /* 0x000ea80000300800 */
[----:B------:R-:W2:Y:S04]  /*7cf10*/  LDL.LU R54, [R1+0x300] ;  /* 0x0003000001367983 */ /* 0x000ea80000300800 */
[----:B----4-:R1:W-:Y:S04]  /*7cf20*/  STS.128 [R2+0x80], R48 ;  /* 0x0000803002007388 */ /* 0x0103e80000000c00 */
[----:B------:R-:W2:Y:S04]  /*7cf30*/  LDL.LU R55, [R1+0x304] ;  /* 0x0003040001377983 */ /* 0x000ea80000300800 */
[----:B---3--:R3:W-:Y:S04]  /*7cf40*/  STS.128 [R2+0x200], R8 ;  /* 0x0002000802007388 */ /* 0x0087e80000000c00 */
        /* <DEDUP_REMOVED lines=61> */
[----:B----4-:R1:W-:Y:S04]  /*7d320*/  STS.128 [R2+0x80], R48 ;  /* 0x0000803002007388 */ /* 0x0103e80000000c00 */
[----:B-1----:R-:W4:Y:S04]  /*7d330*/  LDL.LU R50, [R1+0x120] ;  /* 0x0001200001327983 */ /* 0x002f280000300800 */
[----:B---3--:R1:W-:Y:S04]  /*7d340*/  STS.128 [R2+0x200], R8 ;  /* 0x0002000802007388 */ /* 0x0083e80000000c00 */
[----:B------:R-:W4:Y:S04]  /*7d350*/  LDL.LU R51, [R1+0x124] ;  /* 0x0001240001337983 */ /* 0x000f280000300800 */
[----:B-1----:R-:W3:Y:S04]  /*7d360*/  LDL.LU R10, [R1+0x128] ;  /* 0x00012800010a7983 */ /* 0x002ee80000300800 */
[----:B------:R-:W3:Y:S04]  /*7d370*/  LDL.LU R11, [R1+0x12c] ;  /* 0x00012c00010b7983 */ /* 0x000ee80000300800 */
[----:B--2---:R-:W-:Y:S04]  /*7d380*/  STS.128 [R2], R52 ;  /* 0x0000003402007388 */ /* 0x004fe80000000c00 */
[----:B------:R1:W-:Y:S04]  /*7d390*/  STS.128 [R2+0x280], R4 ;  /* 0x0002800402007388 */ /* 0x0003e80000000c00 */
[----:B------:R-:W-:Y:S06]  /*7d3a0*/  BAR.SYNC.DEFER_BLOCKING 0x0 ;  /* 0x0000000000007b1d */ /* 0x000fec0000010000 */
[----:B------:R-:W2:Y:S04]  /*7d3b0*/  LDS.128 R52, [R0] ;  /* 0x0000000000347984 */ /* 0x000ea80000000c00 */
[----:B------:R-:W2:Y:S04]  /*7d3c0*/  LDS.128 R60, [R212] ;  /* 0x00000000d43c7984 */ /* 0x000ea80000000c00 */
[----:B------:R-:W2:Y:S01]  /*7d3d0*/  LDS.128 R56, [R3] ;  /* 0x0000000003387984 */ /* 0x000ea20000000c00 */
[----:B-1----:R-:W-:Y:S01]  /*7d3e0*/  MOV R6, R228 ;  /* 0x000000e400067202 */ /* 0x002fe20000000f00 */
        /* <DEDUP_REMOVED lines=15> */
[----:B------:R-:W-:Y:S04]  /*7d4e0*/  STL.64 [R1+0x480], R60 ;  /* 0x0004803c01007387 */ /* 0x000fe80000100a00 */
[----:B------:R-:W-:Y:S04]  /*7d4f0*/  STL.64 [R1+0x488], R62 ;  /* 0x0004883e01007387 */ /* 0x000fe80000100a00 */
[----:B------:R-:W-:Y:S04]  /*7d500*/  STL.64 [R1+0x660], R56 ;  /* 0x0006603801007387 */ /* 0x000fe80000100a00 */
[----:B------:R-:W-:Y:S04]  /*7d510*/  STL.64 [R1+0x668], R58 ;  /* 0x0006683a01007387 */ /* 0x000fe80000100a00 */
[----:B-1----:R-:W-:Y:S04]  /*7d520*/  STL.64 [R1+0x6c0], R52 ;  /* 0x0006c03401007387 */ /* 0x002fe80000100a00 */
[----:B------:R-:W-:Y:S04]  /*7d530*/  STL.64 [R1+0x6c8], R54 ;  /* 0x0006c83601007387 */ /* 0x000fe80000100a00 */
[----:B----4-:R1:W-:Y:S04]  /*7d540*/  STS.128 [R2], R48 ;  /* 0x0000003002007388 */ /* 0x0103e80000000c00 */
[----:B---3--:R2:W-:Y:S04]  /*7d550*/  STS.128 [R2+0x80], R8 ;  /* 0x0000800802007388 */ /* 0x0085e80000000c00 */
[----:B------:R-:W-:Y:S06]  /*7d560*/  BAR.SYNC.DEFER_BLOCKING 0x0 ;  /* 0x0000000000007b1d */ /* 0x000fec0000010000 */
[----:B------:R-:W3:Y:S04]  /*7d570*/  LDS.128 R4, [R0] ;  /* 0x0000000000047984 */ /* 0x000ee80000000c00 */
[----:B------:R-:W4:Y:S04]  /*7d580*/  LDS.128 R56, [R212] ;  /* 0x00000000d4387984 */ /* 0x000f280000000c00 */
[----:B------:R-:W4:Y:S01]  /*7d590*/  LDS.128 R52, [R3] ;  /* 0x0000000003347984 */ /* 0x000f220000000c00 */
[----:B-1----:R-:W-:Y:S01]  /*7d5a0*/  MOV R50, R92 ;  /* 0x0000005c00327202 */ /* 0x002fe20000000f00 */
[----:B------:R-:W-:Y:S01]  /*7d5b0*/  IMAD.MOV.U32 R51, RZ, RZ, R93 ;  /* 0x000000ffff337224 */ /* 0x000fe200078e005d */
[----:B--2---:R-:W-:Y:S01]  /*7d5c0*/  MOV R10, R108 ;  /* 0x0000006c000a7202 */ /* 0x004fe20000000f00 */
[----:B------:R-:W-:Y:S01]  /*7d5d0*/  IMAD.MOV.U32 R11, RZ, RZ, R109 ;  /* 0x000000ffff0b7224 */ /* 0x000fe200078e006d */
[----:B------:R-:W-:Y:S01]  /*7d5e0*/  MOV R48, R220 ;  /* 0x000000dc00307202 */ /* 0x000fe20000000f00 */
[----:B------:R-:W-:Y:S01]  /*7d5f0*/  IMAD.MOV.U32 R49, RZ, RZ, R221 ;  /* 0x000000ffff317224 */ /* 0x000fe200078e00dd */
[----:B------:R-:W-:Y:S01]  /*7d600*/  MOV R92, R222 ;  /* 0x000000de005c7202 */ /* 0x000fe20000000f00 */
[----:B------:R-:W-:Y:S01]  /*7d610*/  IMAD.MOV.U32 R93, RZ, RZ, R223 ;  /* 0x000000ffff5d7224 */ /* 0x000fe200078e00df */
[----:B------:R-:W-:Y:S01]  /*7d620*/  MOV R8, R104 ;  /* 0x0000006800087202 */ /* 0x000fe20000000f00 */
[----:B------:R-:W-:Y:S01]  /*7d630*/  IMAD.MOV.U32 R9, RZ, RZ, R105 ;  /* 0x000000ffff097224 */ /* 0x000fe200078e0069 */
[----:B---3--:R-:W-:Y:S04]  /*7d640*/  STL.64 [R1+0x1c0], R4 ;  /* 0x0001c00401007387 */ /* 0x008fe80000100a00 */
[----:B------:R-:W-:Y:S04]  /*7d650*/  STL.64 [R1+0x1c8], R6 ;  /* 0x0001c80601007387 */ /* 0x000fe80000100a00 */
[----:B------:R-:W1:Y:S04]  /*7d660*/  LDS.128 R4, [R252] ;  /* 0x00000000fc047984 */ /* 0x000e680000000c00 */
[----:B------:R-:W-:Y:S01]  /*7d670*/  BAR.SYNC.DEFER_BLOCKING 0x0 ;  /* 0x0000000000007b1d */ /* 0x000fe20000010000 */
[----:B------:R-:W-:Y:S01]  /*7d680*/  MOV R108, R106 ;  /* 0x0000006a006c7202 */ /* 0x000fe20000000f00 */
[----:B------:R-:W-:-:S04]  /*7d690*/  IMAD.MOV.U32 R109, RZ, RZ, R107 ;  /* 0x000000ffff6d7224 */ /* 0x000fc800078e006b */
[----:B------:R-:W-:Y:S04]  /*7d6a0*/  STS.128 [R2], R48 ;  /* 0x0000003002007388 */ /* 0x000fe80000000c00 */
[----:B------:R-:W-:Y:S04]  /*7d6b0*/  STS.128 [R2+0x80], R92 ;  /* 0x0000805c02007388 */ /* 0x000fe80000000c00 */
[----:B------:R-:W-:Y:S04]  /*7d6c0*/  STS.128 [R2+0x200], R8 ;  /* 0x0002000802007388 */ /* 0x000fe80000000c00 */
[----:B------:R-:W-:Y:S04]  /*7d6d0*/  STS.128 [R2+0x280], R108 ;  /* 0x0002806c02007388 */ /* 0x000fe80000000c00 */
[----:B------:R-:W-:Y:S06]  /*7d6e0*/  BAR.SYNC.DEFER_BLOCKING 0x0 ;  /* 0x0000000000007b1d */ /* 0x000fec0000010000 */
[----:B------:R-:W2:Y:S04]  /*7d6f0*/  LDS.128 R8, [R0] ;  /* 0x0000000000087984 */ /* 0x000ea80000000c00 */
[----:B----4-:R-:W-:Y:S04]  /*7d700*/  STL.64 [R1+0x400], R56 ;  /* 0x0004003801007387 */ /* 0x010fe80000100a00 */
[----:B------:R-:W-:Y:S04]  /*7d710*/  STL.64 [R1+0x408], R58 ;  /* 0x0004083a01007387 */ /* 0x000fe80000100a00 */
[----:B------:R-:W-:Y:S04]  /*7d720*/  STL.64 [R1+0x630], R52 ;  /* 0x0006303401007387 */ /* 0x000fe80000100a00 */
[----:B------:R-:W-:Y:S04]  /*7d730*/  STL.64 [R1+0x638], R54 ;  /* 0x0006383601007387 */ /* 0x000fe80000100a00 */
[----:B-1----:R-:W-:Y:S04]  /*7d740*/  STL.64 [R1+0x6a0], R4 ;  /* 0x0006a00401007387 */ /* 0x002fe80000100a00 */
[----:B------:R1:W-:Y:S04]  /*7d750*/  STL.64 [R1+0x6a8], R6 ;  /* 0x0006a80601007387 */ /* 0x0003e80000100a00 */
[----:B------:R-:W3:Y:S04]  /*7d760*/  LDS.128 R56, [R212] ;  /* 0x00000000d4387984 */ /* 0x000ee80000000c00 */
[----:B------:R-:W4:Y:S04]  /*7d770*/  LDS.128 R52, [R3] ;  /* 0x0000000003347984 */ /* 0x000f280000000c00 */
[----:B--2---:R-:W-:Y:S04]  /*7d780*/  STL.64 [R1+0x170], R8 ;  /* 0x0001700801007387 */ /* 0x004fe80000100a00 */
[----:B------:R-:W-:Y:S04]  /*7d790*/  STL.64 [R1+0x178], R10 ;  /* 0x0001780a01007387 */ /* 0x000fe80000100a00 */
[----:B------:R-:W2:Y:S01]  /*7d7a0*/  LDS.128 R8, [R252] ;  /* 0x00000000fc087984 */ /* 0x000ea20000000c00 */
        /* <DEDUP_REMOVED lines=13> */
[----:B------:R1:W-:Y:S04]  /*7d880*/  STS.128 [R2], R4 ;  /* 0x0000000402007388 */ /* 0x0003e80000000c00 */
[----:B------:R-:W-:Y:S04]  /*7d890*/  STS.128 [R2+0x80], R124 ;  /* 0x0000807c02007388 */ /* 0x000fe80000000c00 */
[----:B------:R-:W-:Y:S04]  /*7d8a0*/  STS.128 [R2+0x200], R48 ;  /* 0x0002003002007388 */ /* 0x000fe80000000c00 */
[----:B------:R-:W-:Y:S04]  /*7d8b0*/  STS.128 [R2+0x280], R140 ;  /* 0x0002808c02007388 */ /* 0x000fe80000000c00 */
[----:B------:R-:W-:Y:S01]  /*7d8c0*/  BAR.SYNC.DEFER_BLOCKING 0x0 ;  /* 0x0000000000007b1d */ /* 0x000fe20000010000 */
[----:B-1----:R-:W-:Y:S01]  /*7d8d0*/  MOV R6, R16 ;  /* 0x0000001000067202 */ /* 0x002fe20000000f00 */
[----:B------:R-:W-:Y:S01]  /*7d8e0*/  IMAD.MOV.U32 R7, RZ, RZ, R17 ;  /* 0x000000ffff077224 */ /* 0x000fe200078e0011 */
[----:B------:R-:W-:Y:S01]  /*7d8f0*/  MOV R4, R12 ;  /* 0x0000000c00047202 */ /* 0x000fe20000000f00 */
[----:B------:R-:W-:Y:S01]  /*7d900*/  IMAD.MOV.U32 R5, RZ, RZ, R13 ;  /* 0x000000ffff057224 */ /* 0x000fe200078e000d */
[----:B------:R-:W-:Y:S01]  /*7d910*/  MOV R16, R14 ;  /* 0x0000000e00107202 */ /* 0x000fe20000000f00 */
[----:B------:R-:W-:-:S02]  /*7d920*/  IMAD.MOV.U32 R17, RZ, RZ, R15 ;  /* 0x000000ffff117224 */ /* 0x000fc400078e000f */
[----:B------:R-:W1:Y:S04]  /*7d930*/  LDS.128 R12, [R0] ;  /* 0x00000000000c7984 */ /* 0x000e680000000c00 */
[----:B---3--:R-:W-:Y:S04]  /*7d940*/  STL.64 [R1+0x2d0], R56 ;  /* 0x0002d03801007387 */ /* 0x008fe80000100a00 */
[----:B------:R-:W-:Y:S04]  /*7d950*/  STL.64 [R1+0x2d8], R58 ;  /* 0x0002d83a01007387 */ /* 0x000fe80000100a00 */
[----:B----4-:R-:W-:Y:S04]  /*7d960*/  STL.64 [R1+0x600], R52 ;  /* 0x0006003401007387 */ /* 0x010fe80000100a00 */
[----:B------:R-:W-:Y:S04]  /*7d970*/  STL.64 [R1+0x608], R54 ;  /* 0x0006083601007387 */ /* 0x000fe80000100a00 */
[----:B--2---:R2:W-:Y:S04]  /*7d980*/  STL.64 [R1+0x680], R8 ;  /* 0x0006800801007387 */ /* 0x0045e80000100a00 */
[----:B------:R-:W3:Y:S04]  /*7d990*/  LDS.128 R52, [R212] ;  /* 0x00000000d4347984 */ /* 0x000ee80000000c00 */
[----:B------:R4:W-:Y:S04]  /*7d9a0*/  STL.64 [R1+0x688], R10 ;  /* 0x0006880a01007387 */ /* 0x0009e80000100a00 */
[----:B------:R-:W3:Y:S04]  /*7d9b0*/  LDS.128 R48, [R3] ;  /* 0x0000000003307984 */ /* 0x000ee80000000c00 */
[----:B-1----:R-:W-:Y:S04]  /*7d9c0*/  STL.64 [R1+0x120], R12 ;  /* 0x0001200c01007387 */ /* 0x002fe80000100a00 */
[----:B------:R-:W-:Y:S04]  /*7d9d0*/  STL.64 [R1+0x128], R14 ;  /* 0x0001280e01007387 */ /* 0x000fe80000100a00 */
[----:B------:R-:W1:Y:S04]  /*7d9e0*/  LDS.128 R12, [R252] ;  /* 0x00000000fc0c7984 */ /* 0x000e680000000c00 */
[----:B------:R-:W-:Y:S01]  /*7d9f0*/  BAR.SYNC.DEFER_BLOCKING 0x0 ;  /* 0x0000000000007b1d */ /* 0x000fe20000010000 */
[----:B--2---:R-:W-:Y:S01]  /*7da00*/  MOV R8, R152 ;  /* 0x0000009800087202 */ /* 0x004fe20000000f00 */
[----:B------:R-:W-:Y:S01]  /*7da10*/  IMAD.MOV.U32 R9, RZ, RZ, R153 ;  /* 0x000000ffff097224 */ /* 0x000fe200078e0099 */
[----:B----4-:R-:W-:Y:S01]  /*7da20*/  MOV R10, R156 ;  /* 0x0000009c000a7202 */ /* 0x010fe20000000f00 */
[----:B------:R-:W-:-:S02]  /*7da30*/  IMAD.MOV.U32 R11, RZ, RZ, R157 ;  /* 0x000000ffff0b7224 */ /* 0x000fc400078e009d */
[----:B---3--:R-:W-:Y:S04]  /*7da40*/  STL.64 [R1+0x240], R52 ;  /* 0x0002403401007387 */ /* 0x008fe80000100a00 */
[----:B------:R-:W-:Y:S04]  /*7da50*/  STL.64 [R1+0x248], R54 ;  /* 0x0002483601007387 */ /* 0x000fe80000100a00 */
[----:B------:R2:W-:Y:S04]  /*7da60*/  STL.64 [R1+0x420], R48 ;  /* 0x0004203001007387 */ /* 0x0005e80000100a00 */
[----:B------:R3:W-:Y:S04]  /*7da70*/  STL.64 [R1+0x428], R50 ;  /* 0x0004283201007387 */ /* 0x0007e80000100a00 */
[----:B-1----:R1:W-:Y:S04]  /*7da80*/  STL.64 [R1+0x650], R12 ;  /* 0x0006500c01007387 */ /* 0x0023e80000100a00 */
[----:B------:R4:W-:Y:S04]  /*7da90*/  STL.64 [R1+0x658], R14 ;  /* 0x0006580e01007387 */ /* 0x0009e80000100a00 */
[----:B--2---:R-:W2:Y:S04]  /*7daa0*/  LDL.LU R48, [R1+0x1080] ;  /* 0x0010800001307983 */ /* 0x004ea80000300800 */
[----:B------:R-:W2:Y:S04]  /*7dab0*/  LDL.LU R49, [R1+0x1084] ;  /* 0x0010840001317983 */ /* 0x000ea80000300800 */
[----:B---3--:R-:W2:Y:S04]  /*7dac0*/  LDL.LU R50, [R1+0x1160] ;  /* 0x0011600001327983 */ /* 0x008ea80000300800 */
[----:B------:R-:W2:Y:S04]  /*7dad0*/  LDL.LU R51, [R1+0x1164] ;  /* 0x0011640001337983 */ /* 0x000ea80000300800 */
[----:B-1----:R-:W3:Y:S04]  /*7dae0*/  LDL.LU R12, [R1+0x1088] ;  /* 0x00108800010c7983 */ /* 0x002ee80000300800 */
[----:B------:R-:W3:Y:S04]  /*7daf0*/  LDL.LU R13, [R1+0x108c] ;  /* 0x00108c00010d7983 */ /* 0x000ee80000300800 */
[----:B----4-:R-:W3:Y:S04]  /*7db00*/  LDL.LU R14, [R1+0x1168] ;  /* 0x00116800010e7983 */ /* 0x010ee80000300800 */
[----:B------:R1:W-:Y:S04]  /*7db10*/  STS.128 [R2], R8 ;  /* 0x0000000802007388 */ /* 0x0003e80000000c00 */
[----:B------:R-:W3:Y:S04]  /*7db20*/  LDL.LU R15, [R1+0x116c] ;  /* 0x00116c00010f7983 */ /* 0x000ee80000300800 */
[----:B------:R4:W-:Y:S04]  /*7db30*/  STS.128 [R2+0x200], R4 ;  /* 0x0002000402007388 */ /* 0x0009e80000000c00 */
[----:B-1----:R-:W2:Y:S04]  /*7db40*/  LDL.LU R8, [R1+0xf00] ;  /* 0x000f000001087983 */ /* 0x002ea80000300800 */
[----:B------:R-:W2:Y:S04]  /*7db50*/  LDL.LU R9, [R1+0xf04] ;  /* 0x000f040001097983 */ /* 0x000ea80000300800 */
[----:B------:R-:W2:Y:S04]  /*7db60*/  LDL.LU R10, [R1+0x10b0] ;  /* 0x0010b000010a7983 */ /* 0x000ea80000300800 */
[----:B------:R-:W2:Y:S04]  /*7db70*/  LDL.LU R11, [R1+0x10b4] ;  /* 0x0010b400010b7983 */ /* 0x000ea80000300800 */
[----:B----4-:R-:W2:Y:S04]  /*7db80*/  LDL.LU R4, [R1+0xf08] ;  /* 0x000f080001047983 */ /* 0x010ea80000300800 */
[----:B------:R-:W2:Y:S04]  /*7db90*/  LDL.LU R5, [R1+0xf0c] ;  /* 0x000f0c0001057983 */ /* 0x000ea80000300800 */
[----:B------:R-:W2:Y:S04]  /*7dba0*/  LDL.LU R6, [R1+0x10b8] ;  /* 0x0010b80001067983 */ /* 0x000ea80000300800 */
[----:B------:R-:W2:Y:S01]  /*7dbb0*/  LDL.LU R7, [R1+0x10bc] ;  /* 0x0010bc0001077983 */ /* 0x000ea20000300800 */
[----:B------:R-:W-:Y:S01]  /*7dbc0*/  MOV R156, R154 ;  /* 0x0000009a009c7202 */ /* 0x000fe20000000f00 */
[----:B------:R-:W-:-:S02]  /*7dbd0*/  IMAD.MOV.U32 R157, RZ, RZ, R155 ;  /* 0x000000ffff9d7224 */ /* 0x000fc400078e009b */
[----:B------:R-:W-:Y:S04]  /*7dbe0*/  STS.128 [R2+0x280], R16 ;  /* 0x0002801002007388 */ /* 0x000fe80000000c00 */
[----:B------:R-:W-:Y:S04]  /*7dbf0*/  STS.128 [R2+0x80], R156 ;  /* 0x0000809c02007388 */ /* 0x000fe80000000c00 */
[----:B------:R-:W-:Y:S06]  /*7dc00*/  BAR.SYNC.DEFER_BLOCKING 0x0 ;  /* 0x0000000000007b1d */ /* 0x000fec0000010000 */
[----:B------:R-:W1:Y:S04]  /*7dc10*/  LDS.128 R236, [R0] ;  /* 0x0000000000ec7984 */ /* 0x000e680000000c00 */
[----:B------:R-:W1:Y:S04]  /*7dc20*/  LDS.128 R56, [R212] ;  /* 0x00000000d4387984 */ /* 0x000e680000000c00 */
[----:B------:R-:W1:Y:S04]  /*7dc30*/  LDS.128 R16, [R252] ;  /* 0x00000000fc107984 */ /* 0x000e680000000c00 */
[----:B------:R-:W1:Y:S04]  /*7dc40*/  LDS.128 R52, [R3] ;  /* 0x0000000003347984 */ /* 0x000e680000000c00 */
[----:B------:R-:W-:Y:S06]  /*7dc50*/  BAR.SYNC.DEFER_BLOCKING 0x0 ;  /* 0x0000000000007b1d */ /* 0x000fec0000010000 */
[----:B-1----:R-:W-:Y:S04]  /*7dc60*/  STL [R1+0x2ffc], R236 ;  /* 0x002ffcec01007387 */ /* 0x002fe80000100800 */
[----:B------:R-:W-:Y:S04]  /*7dc70*/  STL [R1+0x2ff8], R237 ;  /* 0x002ff8ed01007387 */ /* 0x000fe80000100800 */
[----:B------:R1:W-:Y:S04]  /*7dc80*/  STL [R1+0x2ff0], R238 ;  /* 0x002ff0ee01007387 */ /* 0x0003e80000100800 */
[----:B------:R-:W-:Y:S04]  /*7dc90*/  STL [R1+0x2fec], R239 ;  /* 0x002fecef01007387 */ /* 0x000fe80000100800 */
[----:B------:R-:W-:Y:S01]  /*7dca0*/  STL.64 [R1+0x1b0], R56 ;  /* 0x0001b03801007387 */ /* 0x000fe20000100a00 */
[----:B-1----:R-:W-:-:S03]  /*7dcb0*/  MOV R238, R17 ;  /* 0x0000001100ee7202 */ /* 0x002fc60000000f00 */
[----:B------:R-:W-:Y:S04]  /*7dcc0*/  STL.64 [R1+0x1b8], R58 ;  /* 0x0001b83a01007387 */ /* 0x000fe80000100a00 */
[----:B------:R1:W-:Y:S04]  /*7dcd0*/  STL [R1+0x610], R16 ;  /* 0x0006101001007387 */ /* 0x0003e80000100800 */
[----:B------:R-:W-:Y:S04]  /*7dce0*/  STL.64 [R1+0x300], R52 ;  /* 0x0003003401007387 */ /* 0x000fe80000100a00 */
[----:B------:R-:W-:Y:S04]  /*7dcf0*/  STL.64 [R1+0x308], R54 ;  /* 0x0003083601007387 */ /* 0x000fe80000100a00 */
[----:B------:R1:W-:Y:S04]  /*7dd00*/  STL.64 [R1+0x618], R18 ;  /* 0x0006181201007387 */ /* 0x0003e80000100a00 */
[----:B------:R-:W-:Y:S04]  /*7dd10*/  STL [R1+0x2ff4], R238 ;  /* 0x002ff4ee01007387 */ /* 0x000fe80000100800 */
[----:B-1----:R-:W4:Y:S04]  /*7dd20*/  LDL.LU R16, [R1+0xe70] ;  /* 0x000e700001107983 */ /* 0x002f280000300800 */
[----:B------:R-:W4:Y:S04]  /*7dd30*/  LDL.LU R17, [R1+0xe74] ;  /* 0x000e740001117983 */ /* 0x000f280000300800 */
[----:B------:R-:W4:Y:S04]  /*7dd40*/  LDL.LU R18, [R1+0xfe0] ;  /* 0x000fe00001127983 */ /* 0x000f280000300800 */
[----:B------:R-:W4:Y:S04]  /*7dd50*/  LDL.LU R19, [R1+0xfe4] ;  /* 0x000fe40001137983 */ /* 0x000f280000300800 */
[----:B---3--:R1:W-:Y:S04]  /*7dd60*/  STS.128 [R2+0x80], R12 ;  /* 0x0000800c02007388 */ /* 0x0083e80000000c00 */
[----:B-1----:R-:W3:Y:S04]  /*7dd70*/  LDL.LU R12, [R1+0xe78] ;  /* 0x000e7800010c7983 */ /* 0x002ee80000300800 */
[----:B------:R-:W3:Y:S04]  /*7dd80*/  LDL.LU R13, [R1+0xe7c] ;  /* 0x000e7c00010d7983 */ /* 0x000ee80000300800 */
[----:B------:R-:W3:Y:S04]  /*7dd90*/  LDL.LU R14, [R1+0xfe8] ;  /* 0x000fe800010e7983 */ /* 0x000ee80000300800 */
[----:B--2---:R1:W-:Y:S04]  /*7dda0*/  STS.128 [R2+0x200], R8 ;  /* 0x0002000802007388 */ /* 0x0043e80000000c00 */
[----:B------:R-:W3:Y:S04]  /*7ddb0*/  LDL.LU R15, [R1+0xfec] ;  /* 0x000fec00010f7983 */ /* 0x000ee80000300800 */
[----:B------:R2:W-:Y:S04]  /*7ddc0*/  STS.128 [R2+0x280], R4 ;  /* 0x0002800402007388 */ /* 0x0005e80000000c00 */
[----:B-1----:R-:W3:Y:S04]  /*7ddd0*/  LDL.LU R8, [R1+0x3e0] ;  /* 0x0003e00001087983 */ /* 0x002ee80000300800 */
[----:B------:R-:W3:Y:S04]  /*7dde0*/  LDL.LU R9, [R1+0x3e4] ;  /* 0x0003e40001097983 */ /* 0x000ee80000300800 */
[----:B------:R-:W3:Y:S04]  /*7ddf0*/  LDL.LU R10, [R1+0xe90] ;  /* 0x000e9000010a7983 */ /* 0x000ee80000300800 */
[----:B------:R-:W3:Y:S04]  /*7de00*/  LDL.LU R11, [R1+0xe94] ;  /* 0x000e9400010b7983 */ /* 0x000ee80000300800 */
[----:B--2---:R-:W2:Y:S04]  /*7de10*/  LDL.LU R4, [R1+0x3e8] ;  /* 0x0003e80001047983 */ /* 0x004ea80000300800 */
[----:B------:R-:W2:Y:S04]  /*7de20*/  LDL.LU R5, [R1+0x3ec] ;  /* 0x0003ec0001057983 */ /* 0x000ea80000300800 */
[----:B------:R-:W2:Y:S04]  /*7de30*/  LDL.LU R6, [R1+0xe98] ;  /* 0x000e980001067983 */ /* 0x000ea80000300800 */
[----:B------:R-:W2:Y:S04]  /*7de40*/  LDL.LU R7, [R1+0xe9c] ;  /* 0x000e9c0001077983 */ /* 0x000ea80000300800 */
[----:B------:R-:W-:Y:S04]  /*7de50*/  STS.128 [R2], R48 ;  /* 0x0000003002007388 */ /* 0x000fe80000000c00 */
[----:B------:R-:W-:Y:S06]  /*7de60*/  BAR.SYNC.DEFER_BLOCKING 0x0 ;  /* 0x0000000000007b1d */ /* 0x000fec0000010000 */
[----:B------:R-:W1:Y:S04]  /*7de70*/  LDS.128 R48, [R0] ;  /* 0x0000000000307984 */ /* 0x000e680000000c00 */
[----:B------:R-:W1:Y:S04]  /*7de80*/  LDS.128 R56, [R212] ;  /* 0x00000000d4387984 */ /* 0x000e680000000c00 */
[----:B------:R-:W4:Y:S04]  /*7de90*/  LDS.128 R52, [R3] ;  /* 0x0000000003347984 */ /* 0x000f280000000c00 */
[----:B-1----:R-:W-:Y:S04]  /*7dea0*/  STL.64 [R1+0x3e0], R48 ;  /* 0x0003e03001007387 */ /* 0x002fe80000100a00 */
[----:B------:R-:W-:Y:S04]  /*7deb0*/  STL.64 [R1+0x3e8], R50 ;  /* 0x0003e83201007387 */ /* 0x000fe80000100a00 */
[----:B------:R-:W1:Y:S04]  /*7dec0*/  LDS.128 R48, [R252] ;  /* 0x00000000fc307984 */ /* 0x000e680000000c00 */
[----:B------:R-:W-:Y:S06]  /*7ded0*/  BAR.SYNC.DEFER_BLOCKING 0x0 ;  /* 0x0000000000007b1d */ /* 0x000fec0000010000 */
[----:B------:R-:W-:Y:S04]  /*7dee0*/  STL.64 [R1+0x720], R56 ;  /* 0x0007203801007387 */ /* 0x000fe80000100a00 */
[----:B------:R-:W-:Y:S04]  /*7def0*/  STL.64 [R1+0x728], R58 ;  /* 0x0007283a01007387 */ /* 0x000fe80000100a00 */
[----:B----4-:R-:W-:Y:S04]  /*7df00*/  STL.64 [R1+0x780], R52 ;  /* 0x0007803401007387 */ /* 0x010fe80000100a00 */
[----:B------:R-:W-:Y:S04]  /*7df10*/  STL.64 [R1+0x788], R54 ;  /* 0x0007883601007387 */ /* 0x000fe80000100a00 */
[----:B------:R4:W-:Y:S04]  /*7df20*/  STS.128 [R2], R16 ;  /* 0x0000001002007388 */ /* 0x0009e80000000c00 */
[----:B-1----:R-:W-:Y:S04]  /*7df30*/  STL.64 [R1+0x7d0], R48 ;  /* 0x0007d03001007387 */ /* 0x002fe80000100a00 */
[----:B------:R-:W-:Y:S04]  /*7df40*/  STL.64 [R1+0x7d8], R50 ;  /* 0x0007d83201007387 */ /* 0x000fe80000100a00 */
[----:B----4-:R-:W4:Y:S04]  /*7df50*/  LDL.LU R16, [R1+0x330] ;  /* 0x0003300001107983 */ /* 0x010f280000300800 */
[----:B------:R-:W4:Y:S04]  /*7df60*/  LDL.LU R17, [R1+0x334] ;  /* 0x0003340001117983 */ /* 0x000f280000300800 */
[----:B------:R-:W4:Y:S04]  /*7df70*/  LDL.LU R18, [R1+0x360] ;  /* 0x0003600001127983 */ /* 0x000f280000300800 */
[----:B------:R-:W4:Y:S04]  /*7df80*/  LDL.LU R19, [R1+0x364] ;  /* 0x0003640001137983 */ /* 0x000f280000300800 */
[----:B---3--:R1:W-:Y:S04]  /*7df90*/  STS.128 [R2+0x80], R12 ;  /* 0x0000800c02007388 */ /* 0x0083e80000000c00 */
[----:B-1----:R-:W3:Y:S04]  /*7dfa0*/  LDL.LU R12, [R1+0x338] ;  /* 0x00033800010c7983 */ /* 0x002ee80000300800 */
[----:B------:R-:W3:Y:S04]  /*7dfb0*/  LDL.LU R13, [R1+0x33c] ;  /* 0x00033c00010d7983 */ /* 0x000ee80000300800 */
[----:B------:R-:W3:Y:S04]  /*7dfc0*/  LDL.LU R14, [R1+0x368] ;  /* 0x00036800010e7983 */ /* 0x000ee80000300800 */
[----:B------:R1:W-:Y:S04]  /*7dfd0*/  STS.128 [R2+0x200], R8 ;  /* 0x0002000802007388 */ /* 0x0003e80000000c00 */
[----:B------:R-:W3:Y:S04]  /*7dfe0*/  LDL.LU R15, [R1+0x36c] ;  /* 0x00036c00010f7983 */ /* 0x000ee80000300800 */
[----:B--2---:R2:W-:Y:S04]  /*7dff0*/  STS.128 [R2+0x280], R4 ;  /* 0x0002800402007388 */ /* 0x0045e80000000c00 */
        /* <DEDUP_REMOVED lines=8> */
[----:B------:R-:W-:Y:S06]  /*7e080*/  BAR.SYNC.DEFER_BLOCKING 0x0 ;  /* 0x0000000000007b1d */ /* 0x000fec0000010000 */
        /* <DEDUP_REMOVED lines=11> */
[----:B----4-:R4:W-:Y:S04]  /*7e140*/  STS.128 [R2], R16 ;  /* 0x0000001002007388 */ /* 0x0109e80000000c00 */
        /* <DEDUP_REMOVED lines=117> */
[----:B------:R-:W3:Y:S04]  /*7e8a0*/  LDL.LU R10, [R1] ;  /* 0x00000000010a7983 */ /* 0x000ee80000300800 */
[----:B------:R-:W3:Y:S04]  /*7e8b0*/  LDL.LU R11, [R1+0x4] ;  /* 0x00000400010b7983 */ /* 0x000ee80000300800 */
[----:B--2---:R-:W2:Y:S04]  /*7e8c0*/  LDL.LU R4, [R1+0x18] ;  /* 0x0000180001047983 */ /* 0x004ea80000300800 */
[----:B------:R-:W2:Y:S04]  /*7e8d0*/  LDL.LU R5, [R1+0x1c] ;  /* 0x00001c0001057983 */ /* 0x000ea80000300800 */
[----:B------:R-:W2:Y:S04]  /*7e8e0*/  LDL.LU R6, [R1+0x8] ;  /* 0x0000080001067983 */ /* 0x000ea80000300800 */
[----:B------:R-:W2:Y:S04]  /*7e8f0*/  LDL.LU R7, [R1+0xc] ;  /* 0x00000c0001077983 */ /* 0x000ea80000300800 */
[----:B------:R-:W-:Y:S06]  /*7e900*/  BAR.SYNC.DEFER_BLOCKING 0x0 ;  /* 0x0000000000007b1d */ /* 0x000fec0000010000 */
[----:B------:R-:W1:Y:S04]  /*7e910*/  LDS.128 R48, [R0] ;  /* 0x0000000000307984 */ /* 0x000e680000000c00 */
[----:B------:R-:W4:Y:S04]  /*7e920*/  LDS.128 R56, [R212] ;  /* 0x00000000d4387984 */ /* 0x000f280000000c00 */
[----:B------:R-:W4:Y:S04]  /*7e930*/  LDS.128 R52, [R3] ;  /* 0x0000000003347984 */ /* 0x000f280000000c00 */
[----:B-1----:R-:W-:Y:S04]  /*7e940*/  STL.64 [R1+0x10], R48 ;  /* 0x0000103001007387 */ /* 0x002fe80000100a00 */
[----:B------:R-:W-:Y:S04]  /*7e950*/  STL.64 [R1+0x18], R50 ;  /* 0x0000183201007387 */ /* 0x000fe80000100a00 */
[----:B------:R-:W1:Y:S04]  /*7e960*/  LDS.128 R48, [R252] ;  /* 0x00000000fc307984 */ /* 0x000e680000000c00 */
[----:B------:R-:W-:Y:S06]  /*7e970*/  BAR.SYNC.DEFER_BLOCKING 0x0 ;  /* 0x0000000000007b1d */ /* 0x000fec0000010000 */
[----:B----4-:R-:W-:Y:S04]  /*7e980*/  STS.128 [R2], R16 ;  /* 0x0000001002007388 */ /* 0x010fe80000000c00 */
[----:B------:R-:W-:Y:S04]  /*7e990*/  STL.64 [R1+0x30], R56 ;  /* 0x0000303801007387 */ /* 0x000fe80000100a00 */
[----:B------:R-:W-:Y:S04]  /*7e9a0*/  STL.64 [R1+0x38], R58 ;  /* 0x0000383a01007387 */ /* 0x000fe80000100a00 */
[----:B------:R-:W-:Y:S04]  /*7e9b0*/  STL.64 [R1+0x260], R52 ;  /* 0x0002603401007387 */ /* 0x000fe80000100a00 */
[----:B------:R-:W-:Y:S04]  /*7e9c0*/  STL.64 [R1+0x268], R54 ;  /* 0x0002683601007387 */ /* 0x000fe80000100a00 */
[----:B-1----:R-:W-:Y:S04]  /*7e9d0*/  STL.64 [R1+0x380], R48 ;  /* 0x0003803001007387 */ /* 0x002fe80000100a00 */
[----:B------:R-:W-:Y:S04]  /*7e9e0*/  STL.64 [R1+0x388], R50 ;  /* 0x0003883201007387 */ /* 0x000fe80000100a00 */
[----:B---3--:R-:W-:Y:S04]  /*7e9f0*/  STS.128 [R2+0x80], R12 ;  /* 0x0000800c02007388 */ /* 0x008fe80000000c00 */
[----:B------:R-:W-:Y:S04]  /*7ea00*/  STS.128 [R2+0x200], R8 ;  /* 0x0002000802007388 */ /* 0x000fe80000000c00 */
[----:B--2---:R1:W-:Y:S04]  /*7ea10*/  STS.128 [R2+0x280], R4 ;  /* 0x0002800402007388 */ /* 0x0043e80000000c00 */
[----:B------:R-:W-:Y:S06]  /*7ea20*/  BAR.SYNC.DEFER_BLOCKING 0x0 ;  /* 0x0000000000007b1d */ /* 0x000fec0000010000 */
[----:B------:R-:W2:Y:S01]  /*7ea30*/  LDS.128 R12, [R0] ;  /* 0x00000000000c7984 */ /* 0x000ea20000000c00 */
[----:B-1----:R-:W-:Y:S01]  /*7ea40*/  IMAD.MOV.U32 R6, RZ, RZ, R24 ;  /* 0x000000ffff067224 */ /* 0x002fe200078e0018 */
[----:B------:R-:W-:Y:S01]  /*7ea50*/  MOV R7, R25 ;  /* 0x0000001900077202 */ /* 0x000fe20000000f00 */
[----:B------:R-:W-:Y:S01]  /*7ea60*/  IMAD.MOV.U32 R4, RZ, RZ, R20 ;  /* 0x000000ffff047224 */ /* 0x000fe200078e0014 */
[----:B------:R-:W-:Y:S01]  /*7ea70*/  MOV R5, R21 ;  /* 0x0000001500057202 */ /* 0x000fe20000000f00 */
[----:B------:R-:W-:Y:S01]  /*7ea80*/  IMAD.MOV.U32 R24, RZ, RZ, R22 ;  /* 0x000000ffff187224 */ /* 0x000fe200078e0016 */
[----:B------:R-:W-:Y:S01]  /*7ea90*/  MOV R25, R23 ;  /* 0x0000001700197202 */ /* 0x000fe20000000f00 */
[----:B------:R-:W-:Y:S04]  /*7eaa0*/  LDS.128 R16, [R3] ;  /* 0x0000000003107984 */ /* 0x000fe80000000c00 */
[----:B------:R-:W1:Y:S04]  /*7eab0*/  LDS.128 R20, [R212] ;  /* 0x00000000d4147984 */ /* 0x000e680000000c00 */
[----:B--2---:R-:W-:Y:S04]  /*7eac0*/  STL.64 [R1], R12 ;  /* 0x0000000c01007387 */ /* 0x004fe80000100a00 */
[----:B------:R-:W-:Y:S04]  /*7ead0*/  STL.64 [R1+0x8], R14 ;  /* 0x0000080e01007387 */ /* 0x000fe80000100a00 */
[----:B------:R-:W2:Y:S04]  /*7eae0*/  LDS.128 R12, [R252] ;  /* 0x00000000fc0c7984 */ /* 0x000ea80000000c00 */
[----:B------:R-:W-:Y:S06]  /*7eaf0*/  BAR.SYNC.DEFER_BLOCKING 0x0 ;  /* 0x0000000000007b1d */ /* 0x000fec0000010000 */
[----:B-1----:R-:W-:Y:S04]  /*7eb00*/  STL.64 [R1+0x20], R20 ;  /* 0x0000201401007387 */ /* 0x002fe80000100a00 */
[----:B------:R-:W-:Y:S04]  /*7eb10*/  STL.64 [R1+0x28], R22 ;  /* 0x0000281601007387 */ /* 0x000fe80000100a00 */
[----:B------:R1:W-:Y:S04]  /*7eb20*/  STL.64 [R1+0x1a0], R16 ;  /* 0x0001a01001007387 */ /* 0x0003e80000100a00 */
[----:B------:R3:W-:Y:S01]  /*7eb30*/  STL.64 [R1+0x1a8], R18 ;  /* 0x0001a81201007387 */ /* 0x0007e20000100a00 */
[----:B------:R-:W-:Y:S01]  /*7eb40*/  IMAD.MOV.U32 R8, RZ, RZ, R248 ;  /* 0x000000ffff087224 */ /* 0x000fe200078e00f8 */
[----:B------:R-:W-:Y:S01]  /*7eb50*/  MOV R9, R249 ;  /* 0x000000f900097202 */ /* 0x000fe20000000f00 */
[----:B------:R-:W-:Y:S01]  /*7eb60*/  IMAD.MOV.U32 R10, RZ, RZ, R244 ;  /* 0x000000ffff0a7224 */ /* 0x000fe200078e00f4 */
[----:B------:R-:W-:Y:S01]  /*7eb70*/  MOV R11, R245 ;  /* 0x000000f5000b7202 */ /* 0x000fe20000000f00 */
[----:B--2---:R2:W-:Y:S04]  /*7eb80*/  STL.64 [R1+0x2f0], R12 ;  /* 0x0002f00c01007387 */ /* 0x0045e80000100a00 */
[----:B------:R2:W-:Y:S04]  /*7eb90*/  STL.64 [R1+0x2f8], R14 ;  /* 0x0002f80e01007387 */ /* 0x0005e80000100a00 */
[----:B-1----:R-:W4:Y:S04]  /*7eba0*/  LDL.LU R16, [R1+0x1230] ;  /* 0x0012300001107983 */ /* 0x002f280000300800 */
[----:B------:R-:W4:Y:S04]  /*7ebb0*/  LDL.LU R17, [R1+0x1234] ;  /* 0x0012340001117983 */ /* 0x000f280000300800 */
[----:B---3--:R-:W4:Y:S04]  /*7ebc0*/  LDL.LU R18, [R1+0x12e0] ;  /* 0x0012e00001127983 */ /* 0x008f280000300800 */
[----:B------:R-:W4:Y:S04]  /*7ebd0*/  LDL.LU R19, [R1+0x12e4] ;  /* 0x0012e40001137983 */ /* 0x000f280000300800 */
[----:B--2---:R-:W2:Y:S04]  /*7ebe0*/  LDL.LU R12, [R1+0x1238] ;  /* 0x00123800010c7983 */ /* 0x004ea80000300800 */
[----:B------:R-:W2:Y:S04]  /*7ebf0*/  LDL.LU R13, [R1+0x123c] ;  /* 0x00123c00010d7983 */ /* 0x000ea80000300800 */
[----:B------:R-:W2:Y:S04]  /*7ec00*/  LDL.LU R14, [R1+0x12e8] ;  /* 0x0012e800010e7983 */ /* 0x000ea80000300800 */
[----:B------:R-:W2:Y:S04]  /*7ec10*/  LDL.LU R15, [R1+0x12ec] ;  /* 0x0012ec00010f7983 */ /* 0x000ea80000300800 */
[----:B------:R1:W-:Y:S04]  /*7ec20*/  STS.128 [R2], R8 ;  /* 0x0000000802007388 */ /* 0x0003e80000000c00 */
[----:B-1----:R-:W3:Y:S04]  /*7ec30*/  LDL.LU R8, [R1+0x1130] ;  /* 0x0011300001087983 */ /* 0x002ee80000300800 */
[----:B------:R-:W3:Y:S04]  /*7ec40*/  LDL.LU R9, [R1+0x1134] ;  /* 0x0011340001097983 */ /* 0x000ee80000300800 */
[----:B------:R-:W3:Y:S04]  /*7ec50*/  LDL.LU R10, [R1+0x1250] ;  /* 0x00125000010a7983 */ /* 0x000ee80000300800 */
[----:B------:R-:W3:Y:S04]  /*7ec60*/  LDL.LU R11, [R1+0x1254] ;  /* 0x00125400010b7983 */ /* 0x000ee80000300800 */
[----:B------:R1:W-:Y:S04]  /*7ec70*/  STS.128 [R2+0x200], R4 ;  /* 0x0002000402007388 */ /* 0x0003e80000000c00 */
[----:B-1----:R-:W3:Y:S04]  /*7ec80*/  LDL.LU R4, [R1+0x1138] ;  /* 0x0011380001047983 */ /* 0x002ee80000300800 */
[----:B------:R-:W3:Y:S04]  /*7ec90*/  LDL.LU R5, [R1+0x113c] ;  /* 0x00113c0001057983 */ /* 0x000ee80000300800 */
[----:B------:R-:W3:Y:S04]  /*7eca0*/  LDL.LU R6, [R1+0x1258] ;  /* 0x0012580001067983 */ /* 0x000ee80000300800 */
[----:B------:R-:W3:Y:S01]  /*7ecb0*/  LDL.LU R7, [R1+0x125c] ;  /* 0x00125c0001077983 */ /* 0x000ee20000300800 */
[----:B------:R-:W-:Y:S01]  /*7ecc0*/  IMAD.MOV.U32 R244, RZ, RZ, R250 ;  /* 0x000000fffff47224 */ /* 0x000fe200078e00fa */
[----:B------:R-:W-:-:S02]  /*7ecd0*/  MOV R245, R251 ;  /* 0x000000fb00f57202 */ /* 0x000fc40000000f00 */
[----:B------:R-:W-:Y:S04]  /*7ece0*/  STS.128 [R2+0x280], R24 ;  /* 0x0002801802007388 */ /* 0x000fe80000000c00 */
[----:B------:R-:W-:Y:S04]  /*7ecf0*/  STS.128 [R2+0x80], R244 ;  /* 0x000080f402007388 */ /* 0x000fe80000000c00 */
[----:B------:R-:W-:Y:S06]  /*7ed00*/  BAR.SYNC.DEFER_BLOCKING 0x0 ;  /* 0x0000000000007b1d */ /* 0x000fec0000010000 */
[----:B------:R-:W1:Y:S04]  /*7ed10*/  LDS.128 R244, [R0] ;  /* 0x0000000000f47984 */ /* 0x000e680000000c00 */
[----:B------:R-:W1:Y:S04]  /*7ed20*/  LDS.128 R24, [R3] ;  /* 0x0000000003187984 */ /* 0x000e680000000c00 */
[----:B------:R-:W1:Y:S04]  /*7ed30*/  LDS.128 R20, [R252] ;  /* 0x00000000fc147984 */ /* 0x000e680000000c00 */
[----:B------:R-:W-:Y:S04]  /*7ed40*/  LDS.128 R248, [R212] ;  /* 0x00000000d4f87984 */ /* 0x000fe80000000c00 */
[----:B------:R-:W-:Y:S06]  /*7ed50*/  BAR.SYNC.DEFER_BLOCKING 0x0 ;  /* 0x0000000000007b1d */ /* 0x000fec0000010000 */
[----:B-1----:R-:W-:Y:S04]  /*7ed60*/  STL [R1+0x3000], R244 ;  /* 0x003000f401007387 */ /* 0x002fe80000100800 */
[----:B------:R-:W-:Y:S04]  /*7ed70*/  STL [R1+0x2fe8], R245 ;  /* 0x002fe8f501007387 */ /* 0x000fe80000100800 */
[----:B------:R-:W-:Y:S04]  /*7ed80*/  STL [R1+0x2fe4], R246 ;  /* 0x002fe4f601007387 */ /* 0x000fe80000100800 */
[----:B------:R-:W-:Y:S04]  /*7ed90*/  STL [R1+0x2fe0], R247 ;  /* 0x002fe0f701007387 */ /* 0x000fe80000100800 */
[----:B------:R-:W-:Y:S04]  /*7eda0*/  STL.64 [R1+0x50], R24 ;  /* 0x0000501801007387 */ /* 0x000fe80000100a00 */
[----:B------:R-:W-:Y:S04]  /*7edb0*/  STL.64 [R1+0x58], R26 ;  /* 0x0000581a01007387 */ /* 0x000fe80000100a00 */
[----:B------:R-:W-:Y:S04]  /*7edc0*/  STL.64 [R1+0x78], R22 ;  /* 0x0000781601007387 */ /* 0x000fe80000100a00 */
[----:B----4-:R1:W-:Y:S04]  /*7edd0*/  STS.128 [R2], R16 ;  /* 0x0000001002007388 */ /* 0x0103e80000000c00 */
[----:B-1----:R-:W4:Y:S04]  /*7ede0*/  LDL.LU R16, [R1+0x1070] ;  /* 0x0010700001107983 */ /* 0x002f280000300800 */
[----:B------:R-:W4:Y:S04]  /*7edf0*/  LDL.LU R17, [R1+0x1074] ;  /* 0x0010740001117983 */ /* 0x000f280000300800 */
[----:B------:R-:W4:Y:S04]  /*7ee00*/  LDL.LU R18, [R1+0x1150] ;  /* 0x0011500001127983 */ /* 0x000f280000300800 */
[----:B--2---:R1:W-:Y:S04]  /*7ee10*/  STS.128 [R2+0x80], R12 ;  /* 0x0000800c02007388 */ /* 0x0043e80000000c00 */
[----:B------:R-:W4:Y:S04]  /*7ee20*/  LDL.LU R19, [R1+0x1154] ;  /* 0x0011540001137983 */ /* 0x000f280000300800 */
[----:B-1----:R-:W2:Y:S04]  /*7ee30*/  LDL.LU R12, [R1+0x1078] ;  /* 0x00107800010c7983 */ /* 0x002ea80000300800 */
[----:B------:R-:W2:Y:S04]  /*7ee40*/  LDL.LU R13, [R1+0x107c] ;  /* 0x00107c00010d7983 */ /* 0x000ea80000300800 */
[----:B------:R-:W2:Y:S04]  /*7ee50*/  LDL.LU R14, [R1+0x1158] ;  /* 0x00115800010e7983 */ /* 0x000ea80000300800 */
[----:B------:R-:W2:Y:S04]  /*7ee60*/  LDL.LU R15, [R1+0x115c] ;  /* 0x00115c00010f7983 */ /* 0x000ea80000300800 */
[----:B---3--:R1:W-:Y:S04]  /*7ee70*/  STS.128 [R2+0x200], R8 ;  /* 0x0002000802007388 */ /* 0x0083e80000000c00 */
[----:B-1----:R-:W3:Y:S04]  /*7ee80*/  LDL.LU R8, [R1+0xfa0] ;  /* 0x000fa00001087983 */ /* 0x002ee80000300800 */
        /* <DEDUP_REMOVED lines=8> */
[----:B------:R-:W3:Y:S01]  /*7ef10*/  LDL.LU R7, [R1+0x10ac] ;  /* 0x0010ac0001077983 */ /* 0x000ee20000300800 */
[----:B------:R-:W-:Y:S01]  /*7ef20*/  IMAD.MOV.U32 R246, RZ, RZ, R20 ;  /* 0x000000fffff67224 */ /* 0x000fe200078e0014 */
[----:B------:R-:W-:-:S02]  /*7ef30*/  MOV R247, R21 ;  /* 0x0000001500f77202 */ /* 0x000fc40000000f00 */
        /* <DEDUP_REMOVED lines=166> */
[----:B-1----:R-:W4:Y:S04]  /*7f9a0*/  LDL.LU R4, [R1+0xb8] ;  /* 0x0000b80001047983 */ /* 0x002f280000300800 */
[----:B------:R-:W4:Y:S04]  /*7f9b0*/  LDL.LU R5, [R1+0xbc] ;  /* 0x0000bc0001057983 */ /* 0x000f280000300800 */
[----:B------:R-:W4:Y:S04]  /*7f9c0*/  LDL.LU R6, [R1+0xa8] ;  /* 0x0000a80001067983 */ /* 0x000f280000300800 */
[----:B------:R-:W4:Y:S04]  /*7f9d0*/  LDL.LU R7, [R1+0xac] ;  /* 0x0000ac0001077983 */ /* 0x000f280000300800 */
        /* <DEDUP_REMOVED lines=13> */
[----:B--2---:R1:W-:Y:S04]  /*7fab0*/  STS.128 [R2+0x80], R12 ;  /* 0x0000800c02007388 */ /* 0x0043e80000000c00 */
[----:B-1----:R-:W2:Y:S04]  /*7fac0*/  LDL.LU R12, [R1+0x90] ;  /* 0x00009000010c7983 */ /* 0x002ea80000300800 */
[----:B------:R-:W2:Y:S04]  /*7fad0*/  LDL.LU R13, [R1+0x94] ;  /* 0x00009400010d7983 */ /* 0x000ea80000300800 */
[----:B------:R-:W2:Y:S04]  /*7fae0*/  LDL.LU R14, [R1+0x80] ;  /* 0x00008000010e7983 */ /* 0x000ea80000300800 */
[----:B------:R-:W2:Y:S04]  /*7faf0*/  LDL.LU R15, [R1+0x84] ;  /* 0x00008400010f7983 */ /* 0x000ea80000300800 */
[----:B---3--:R1:W-:Y:S04]  /*7fb00*/  STS.128 [R2+0x200], R8 ;  /* 0x0002000802007388 */ /* 0x0083e80000000c00 */
[----:B-1----:R-:W2:Y:S04]  /*7fb10*/  LDL.LU R8, [R1+0x98] ;  /* 0x0000980001087983 */ /* 0x002ea80000300800 */
[----:B------:R-:W2:Y:S04]  /*7fb20*/  LDL.LU R9, [R1+0x9c] ;  /* 0x00009c0001097983 */ /* 0x000ea80000300800 */
[----:B------:R-:W2:Y:S04]  /*7fb30*/  LDL.LU R10, [R1+0x88] ;  /* 0x00008800010a7983 */ /* 0x000ea80000300800 */
[----:B------:R-:W2:Y:S04]  /*7fb40*/  LDL.LU R11, [R1+0x8c] ;  /* 0x00008c00010b7983 */ /* 0x000ea80000300800 */
[----:B----4-:R-:W-:Y:S04]  /*7fb50*/  STS.128 [R2], R16 ;  /* 0x0000001002007388 */ /* 0x010fe80000000c00 */
[----:B------:R-:W-:Y:S04]  /*7fb60*/  STS.128 [R2+0x280], R4 ;  /* 0x0002800402007388 */ /* 0x000fe80000000c00 */
        /* <DEDUP_REMOVED lines=8> */
[----:B----4-:R-:W-:Y:S04]  /*7fbf0*/  STL.64 [R1+0xc0], R24 ;  /* 0x0000c01801007387 */ /* 0x010fe80000100a00 */
[----:B------:R-:W-:Y:S04]  /*7fc00*/  STL.64 [R1+0xc8], R26 ;  /* 0x0000c81a01007387 */ /* 0x000fe80000100a00 */
[----:B------:R-:W-:Y:S04]  /*7fc10*/  STL.64 [R1+0x370], R20 ;  /* 0x0003701401007387 */ /* 0x000fe80000100a00 */
[----:B------:R-:W-:Y:S04]  /*7fc20*/  STL.64 [R1+0x378], R22 ;  /* 0x0003781601007387 */ /* 0x000fe80000100a00 */
[----:B-1----:R1:W-:Y:S04]  /*7fc30*/  STL.64 [R1+0x820], R16 ;  /* 0x0008201001007387 */ /* 0x0023e80000100a00 */
[----:B------:R4:W-:Y:S04]  /*7fc40*/  STL.64 [R1+0x828], R18 ;  /* 0x0008281201007387 */ /* 0x0009e80000100a00 */
[----:B-1----:R-:W3:Y:S04]  /*7fc50*/  LDL.LU R16, [R1+0x1350] ;  /* 0x0013500001107983 */ /* 0x002ee80000300800 */
[----:B------:R-:W3:Y:S04]  /*7fc60*/  LDL.LU R17, [R1+0x1354] ;  /* 0x0013540001117983 */ /* 0x000ee80000300800 */
[----:B----4-:R-:W3:Y:S04]  /*7fc70*/  LDL.LU R18, [R1+0x1420] ;  /* 0x0014200001127983 */ /* 0x010ee80000300800 */
[----:B------:R-:W3:Y:S04]  /*7fc80*/  LDL.LU R19, [R1+0x1424] ;  /* 0x0014240001137983 */ /* 0x000ee80000300800 */
[----:B--2---:R1:W-:Y:S04]  /*7fc90*/  STS.128 [R2], R12 ;  /* 0x0000000c02007388 */ /* 0x0043e80000000c00 */
[----:B-1----:R-:W2:Y:S04]  /*7fca0*/  LDL.LU R12, [R1+0x1358] ;  /* 0x00135800010c7983 */ /* 0x002ea80000300800 */
[----:B------:R-:W2:Y:S04]  /*7fcb0*/  LDL.LU R13, [R1+0x135c] ;  /* 0x00135c00010d7983 */ /* 0x000ea80000300800 */
[----:B------:R-:W2:Y:S04]  /*7fcc0*/  LDL.LU R14, [R1+0x1428] ;  /* 0x00142800010e7983 */ /* 0x000ea80000300800 */
[----:B------:R-:W2:Y:S04]  /*7fcd0*/  LDL.LU R15, [R1+0x142c] ;  /* 0x00142c00010f7983 */ /* 0x000ea80000300800 */
[----:B------:R1:W-:Y:S04]  /*7fce0*/  STS.128 [R2+0x80], R8 ;  /* 0x0000800802007388 */ /* 0x0003e80000000c00 */
[----:B-1----:R-:W4:Y:S04]  /*7fcf0*/  LDL.LU R8, [R1+0x12c0] ;  /* 0x0012c00001087983 */ /* 0x002f280000300800 */
[----:B------:R-:W4:Y:S04]  /*7fd00*/  LDL.LU R9, [R1+0x12c4] ;  /* 0x0012c40001097983 */ /* 0x000f280000300800 */
[----:B------:R-:W4:Y:S04]  /*7fd10*/  LDL.LU R10, [R1+0x1360] ;  /* 0x00136000010a7983 */ /* 0x000f280000300800 */
[----:B------:R-:W4:Y:S01]  /*7fd20*/  LDL.LU R11, [R1+0x1364] ;  /* 0x00136400010b7983 */ /* 0x000f220000300800 */
[----:B------:R-:W-:Y:S01]  /*7fd30*/  IMAD.MOV.U32 R6, RZ, RZ, R32 ;  /* 0x000000ffff067224 */ /* 0x000fe200078e0020 */
[----:B------:R-:W-:Y:S01]  /*7fd40*/  MOV R7, R33 ;  /* 0x0000002100077202 */ /* 0x000fe20000000f00 */
[----:B------:R-:W-:Y:S01]  /*7fd50*/  IMAD.MOV.U32 R4, RZ, RZ, R28 ;  /* 0x000000ffff047224 */ /* 0x000fe200078e001c */
[----:B------:R-:W-:Y:S01]  /*7fd60*/  MOV R5, R29 ;  /* 0x0000001d00057202 */ /* 0x000fe20000000f00 */
[----:B------:R-:W-:Y:S01]  /*7fd70*/  IMAD.MOV.U32 R32, RZ, RZ, R30 ;  /* 0x000000ffff207224 */ /* 0x000fe200078e001e */
[----:B------:R-:W-:-:S03]  /*7fd80*/  MOV R33, R31 ;  /* 0x0000001f00217202 */ /* 0x000fc60000000f00 */
[----:B------:R1:W-:Y:S04]  /*7fd90*/  STS.128 [R2+0x200], R4 ;  /* 0x0002000402007388 */ /* 0x0003e80000000c00 */
[----:B------:R-:W-:Y:S04]  /*7fda0*/  STS.128 [R2+0x280], R32 ;  /* 0x0002802002007388 */ /* 0x000fe80000000c00 */
        /* <DEDUP_REMOVED lines=16> */
[----:B---3--:R3:W-:Y:S04]  /*7feb0*/  STS.128 [R2], R16 ;  /* 0x0000001002007388 */ /* 0x0087e80000000c00 */
[----:B-1----:R-:W-:Y:S04]  /*7fec0*/  STL.64 [R1+0x2a0], R20 ;  /* 0x0002a01401007387 */ /* 0x002fe80000100a00 */
[----:B------:R-:W-:Y:S04]  /*7fed0*/  STL.64 [R1+0x2a8], R22 ;  /* 0x0002a81601007387 */ /* 0x000fe80000100a00 */
[----:B---3--:R-:W3:Y:S04]  /*7fee0*/  LDL.LU R16, [R1+0x1220] ;  /* 0x0012200001107983 */ /* 0x008ee80000300800 */
[----:B------:R-:W3:Y:S04]  /*7fef0*/  LDL.LU R17, [R1+0x1224] ;  /* 0x0012240001117983 */ /* 0x000ee80000300800 */
[----:B------:R-:W3:Y:S04]  /*7ff00*/  LDL.LU R18, [R1+0x12d0] ;  /* 0x0012d00001127983 */ /* 0x000ee80000300800 */
[----:B------:R-:W3:Y:S04]  /*7ff10*/  LDL.LU R19, [R1+0x12d4] ;  /* 0x0012d40001137983 */ /* 0x000ee80000300800 */
[----:B--2---:R1:W-:Y:S04]  /*7ff20*/  STS.128 [R2+0x80], R12 ;  /* 0x0000800c02007388 */ /* 0x0043e80000000c00 */
[----:B-1----:R-:W2:Y:S04]  /*7ff30*/  LDL.LU R12, [R1+0x1228] ;  /* 0x00122800010c7983 */ /* 0x002ea80000300800 */
[----:B------:R-:W2:Y:S04]  /*7ff40*/  LDL.LU R13, [R1+0x122c] ;  /* 0x00122c00010d7983 */ /* 0x000ea80000300800 */
[----:B------:R-:W2:Y:S04]  /*7ff50*/  LDL.LU R14, [R1+0x12d8] ;  /* 0x0012d800010e7983 */ /* 0x000ea80000300800 */
[----:B------:R-:W2:Y:S04]  /*7ff60*/  LDL.LU R15, [R1+0x12dc] ;  /* 0x0012dc00010f7983 */ /* 0x000ea80000300800 */
[----:B----4-:R1:W-:Y:S04]  /*7ff70*/  STS.128 [R2+0x200], R8 ;  /* 0x0002000802007388 */ /* 0x0103e80000000c00 */
[----:B-1----:R-:W4:Y:S04]  /*7ff80*/  LDL.LU R8, [R1+0x1120] ;  /* 0x0011200001087983 */ /* 0x002f280000300800 */
[----:B------:R-:W4:Y:S04]  /*7ff90*/  LDL.LU R9, [R1+0x1124] ;  /* 0x0011240001097983 */ /* 0x000f280000300800 */
[----:B------:R-:W4:Y:S04]  /*7ffa0*/  LDL.LU R10, [R1+0x1240] ;  /* 0x00124000010a7983 */ /* 0x000f280000300800 */
[----:B------:R-:W4:Y:S04]  /*7ffb0*/  LDL.LU R11, [R1+0x1244] ;  /* 0x00124400010b7983 */ /* 0x000f280000300800 */
        /* <DEDUP_REMOVED lines=194> */
[----:B----4-:R1:W-:Y:S04]  /*80be0*/  STS.128 [R2+0x200], R8 ;  /* 0x0002000802007388 */ /* 0x0103e80000000c00 */
[----:B-1----:R-:W2:Y:S04]  /*80bf0*/  LDL.LU R8, [R1+0xe8] ;  /* 0x0000e80001087983 */ /* 0x002ea80000300800 */
[----:B------:R-:W2:Y:S04]  /*80c00*/  LDL.LU R9, [R1+0xec] ;  /* 0x0000ec0001097983 */ /* 0x000ea80000300800 */
[----:B------:R-:W2:Y:S04]  /*80c10*/  LDL.LU R10, [R1+0xf8] ;  /* 0x0000f800010a7983 */ /* 0x000ea80000300800 */
[----:B------:R-:W2:Y:S04]  /*80c20*/  LDL.LU R11, [R1+0xfc] ;  /* 0x0000fc00010b7983 */ /* 0x000ea80000300800 */
[----:B---3--:R-:W-:Y:S04]  /*80c30*/  STS.128 [R2], R16 ;  /* 0x0000001002007388 */ /* 0x008fe80000000c00 */
[----:B------:R-:W-:Y:S04]  /*80c40*/  STS.128 [R2+0x280], R4 ;  /* 0x0002800402007388 */ /* 0x000fe80000000c00 */
[----:B------:R-:W-:Y:S06]  /*80c50*/  BAR.SYNC.DEFER_BLOCKING 0x0 ;  /* 0x0000000000007b1d */ /* 0x000fec0000010000 */
        /* <DEDUP_REMOVED lines=10> */
[----:B------:R-:W-:Y:S01]  /*80d00*/  STL.64 [R1+0x508], R22 ;  /* 0x0005081601007387 */ /* 0x000fe20000100a00 */
[----:B------:R-:W-:Y:S01]  /*80d10*/  IMAD.MOV.U32 R4, RZ, RZ, R36 ;  /* 0x000000ffff047224 */ /* 0x000fe200078e0024 */
[----:B------:R-:W-:Y:S01]  /*80d20*/  MOV R5, R37 ;  /* 0x0000002500057202 */ /* 0x000fe20000000f00 */
[----:B------:R-:W-:Y:S01]  /*80d30*/  IMAD.MOV.U32 R6, RZ, RZ, R40 ;  /* 0x000000ffff067224 */ /* 0x000fe200078e0028 */
[----:B------:R-:W-:Y:S01]  /*80d40*/  MOV R7, R41 ;  /* 0x0000002900077202 */ /* 0x000fe20000000f00 */
[----:B-1----:R1:W-:Y:S04]  /*80d50*/  STL.64 [R1+0xa50], R16 ;  /* 0x000a501001007387 */ /* 0x0023e80000100a00 */
[----:B------:R3:W-:Y:S04]  /*80d60*/  STL.64 [R1+0xa58], R18 ;  /* 0x000a581201007387 */ /* 0x0007e80000100a00 */
[----:B-1----:R-:W4:Y:S04]  /*80d70*/  LDL.LU R16, [R1+0x1480] ;  /* 0x0014800001107983 */ /* 0x002f280000300800 */
[----:B------:R-:W4:Y:S04]  /*80d80*/  LDL.LU R17, [R1+0x1484] ;  /* 0x0014840001117983 */ /* 0x000f280000300800 */
[----:B---3--:R-:W4:Y:S04]  /*80d90*/  LDL.LU R18, [R1+0x1510] ;  /* 0x0015100001127983 */ /* 0x008f280000300800 */
[----:B------:R-:W4:Y:S04]  /*80da0*/  LDL.LU R19, [R1+0x1514] ;  /* 0x0015140001137983 */ /* 0x000f280000300800 */
[----:B------:R-:W-:Y:S04]  /*80db0*/  STS.128 [R2+0x200], R4 ;  /* 0x0002000402007388 */ /* 0x000fe80000000c00 */
[----:B--2---:R1:W-:Y:S04]  /*80dc0*/  STS.128 [R2], R12 ;  /* 0x0000000c02007388 */ /* 0x0043e80000000c00 */
[----:B-1----:R-:W2:Y:S04]  /*80dd0*/  LDL.LU R12, [R1+0x1488] ;  /* 0x00148800010c7983 */ /* 0x002ea80000300800 */
[----:B------:R-:W2:Y:S04]  /*80de0*/  LDL.LU R13, [R1+0x148c] ;  /* 0x00148c00010d7983 */ /* 0x000ea80000300800 */
[----:B------:R-:W2:Y:S04]  /*80df0*/  LDL.LU R14, [R1+0x1518] ;  /* 0x00151800010e7983 */ /* 0x000ea80000300800 */
[----:B------:R-:W2:Y:S04]  /*80e00*/  LDL.LU R15, [R1+0x151c] ;  /* 0x00151c00010f7983 */ /* 0x000ea80000300800 */
[----:B------:R1:W-:Y:S04]  /*80e10*/  STS.128 [R2+0x80], R8 ;  /* 0x0000800802007388 */ /* 0x0003e80000000c00 */
[----:B-1----:R-:W3:Y:S04]  /*80e20*/  LDL.LU R8, [R1+0x1410] ;  /* 0x0014100001087983 */ /* 0x002ee80000300800 */
        /* <DEDUP_REMOVED lines=8> */
[----:B------:R-:W-:-:S05]  /*80eb0*/  MOV R41, R39 ;  /* 0x0000002700297202 */ /* 0x000fca0000000f00 */
[----:B------:R-:W-:Y:S04]  /*80ec0*/  STS.128 [R2+0x280], R40 ;  /* 0x0002802802007388 */ /* 0x000fe80000000c00 */
        /* <DEDUP_REMOVED lines=19> */
[----:B--2---:R1:W-:Y:S04]  /*81000*/  STS.128 [R2+0x80], R12 ;  /* 0x0000800c02007388 */ /* 0x0043e80000000c00 */
        /* <DEDUP_REMOVED lines=8> */
[----:B------:R1:W-:Y:S04]  /*81090*/  STS.128 [R2+0x280], R4 ;  /* 0x0002800402007388 */ /* 0x0003e80000000c00 */
[----:B------:R-:W3:Y:S04]  /*810a0*/  LDL.LU R11, [R1+0x1404] ;  /* 0x00140400010b7983 */ /* 0x000ee80000300800 */
        /* <DEDUP_REMOVED lines=85> */
[----:B----4-:R1:W-:Y:S04]  /*81600*/  STS.128 [R2], R16 ;  /* 0x0000001002007388 */ /* 0x0103e80000000c00 */
[----:B------:R-:W-:Y:S04]  /*81610*/  STL.64 [R1+0xd18], R22 ;  /* 0x000d181601007387 */ /* 0x000fe80000100a00 */
        /* <DEDUP_REMOVED lines=114> */
[----:B------:R1:W-:Y:S04]  /*81d40*/  STS.128 [R2+0x280], R4 ;  /* 0x0002800402007388 */ /* 0x0003e80000000c00 */
[----:B------:R-:W-:Y:S06]  /*81d50*/  BAR.SYNC.DEFER_BLOCKING 0x0 ;  /* 0x0000000000007b1d */ /* 0x000fec0000010000 */
[----:B-1----:R-:W3:Y:S04]  /*81d60*/  LDL.LU R6, [R1+0x9d8] ;  /* 0x0009d80001067983 */ /* 0x002ee80000300800 */
        /* <DEDUP_REMOVED lines=11> */
[----:B------:R-:W-:Y:S01]  /*81e20*/  STL.64 [R1+0x9d8], R26 ;  /* 0x0009d81a01007387 */ /* 0x000fe20000100a00 */
[----:B------:R-:W-:Y:S01]  /*81e30*/  IMAD.MOV.U32 R8, RZ, RZ, R44 ;  /* 0x000000ffff087224 */ /* 0x000fe200078e002c */
[----:B------:R-:W-:Y:S01]  /*81e40*/  MOV R9, R45 ;  /* 0x0000002d00097202 */ /* 0x000fe20000000f00 */
[----:B------:R-:W-:Y:S01]  /*81e50*/  IMAD.MOV.U32 R4, RZ, RZ, R46 ;  /* 0x000000ffff047224 */ /* 0x000fe200078e002e */
[----:B------:R-:W-:Y:S01]  /*81e60*/  MOV R5, R47 ;  /* 0x0000002f00057202 */ /* 0x000fe20000000f00 */
        /* <DEDUP_REMOVED lines=36> */
[----:B---3--:R-:W-:Y:S04]  /*820b0*/  STS.128 [R2+0x200], R8 ;  /* 0x0002000802007388 */ /* 0x008fe80000000c00 */
[----:B--2---:R1:W-:Y:S04]  /*820c0*/  STS.128 [R2+0x280], R4 ;  /* 0x0002800402007388 */ /* 0x0043e80000000c00 */
[----:B-1----:R-:W2:Y:S04]  /*820d0*/  LDL.LU R4, [R1+0x1460] ;  /* 0x0014600001047983 */ /* 0x002ea80000300800 */
[----:B------:R-:W2:Y:S04]  /*820e0*/  LDL.LU R5, [R1+0x1464] ;  /* 0x0014640001057983 */ /* 0x000ea80000300800 */
[----:B------:R-:W2:Y:S04]  /*820f0*/  LDL.LU R6, [R1+0x1450] ;  /* 0x0014500001067983 */ /* 0x000ea80000300800 */
[----:B------:R-:W2:Y:S04]  /*82100*/  LDL.LU R7, [R1+0x1454] ;  /* 0x0014540001077983 */ /* 0x000ea80000300800 */
[----:B------:R-:W3:Y:S04]  /*82110*/  LDL.LU R8, [R1+0x1468] ;  /* 0x0014680001087983 */ /* 0x000ee80000300800 */
[----:B------:R-:W3:Y:S04]  /*82120*/  LDL.LU R9, [R1+0x146c] ;  /* 0x00146c0001097983 */ /* 0x000ee80000300800 */
[----:B------:R-:W3:Y:S04]  /*82130*/  LDL.LU R10, [R1+0x1458] ;  /* 0x00145800010a7983 */ /* 0x000ee80000300800 */
[----:B------:R-:W3:Y:S04]  /*82140*/  LDL.LU R11, [R1+0x145c] ;  /* 0x00145c00010b7983 */ /* 0x000ee80000300800 */
[----:B------:R1:W-:Y:S04]  /*82150*/  STS.128 [R2+0x80], R12 ;  /* 0x0000800c02007388 */ /* 0x0003e80000000c00 */
[----:B----4-:R4:W-:Y:S04]  /*82160*/  STS.128 [R2], R16 ;  /* 0x0000001002007388 */ /* 0x0109e80000000c00 */
[----:B------:R-:W-:Y:S06]  /*82170*/  BAR.SYNC.DEFER_BLOCKING 0x0 ;  /* 0x0000000000007b1d */ /* 0x000fec0000010000 */
[----:B-1----:R-:W3:Y:S04]  /*82180*/  LDL.LU R12, [R1+0x13f0] ;  /* 0x0013f000010c7983 */ /* 0x002ee80000300800 */
[----:B------:R-:W3:Y:S04]  /*82190*/  LDL.LU R13, [R1+0x13f4] ;  /* 0x0013f400010d7983 */ /* 0x000ee80000300800 */
[----:B------:R-:W3:Y:S04]  /*821a0*/  LDL.LU R14, [R1+0x13e0] ;  /* 0x0013e000010e7983 */ /* 0x000ee80000300800 */
[----:B------:R-:W3:Y:S04]  /*821b0*/  LDL.LU R15, [R1+0x13e4] ;  /* 0x0013e400010f7983 */ /* 0x000ee80000300800 */
[----:B----4-:R-:W4:Y:S04]  /*821c0*/  LDL.LU R16, [R1+0x13f8] ;  /* 0x0013f80001107983 */ /* 0x010f280000300800 */
        /* <DEDUP_REMOVED lines=20> */
[----:B---3--:R1:W-:Y:S04]  /*82310*/  STS.128 [R2+0x80], R8 ;  /* 0x0000800802007388 */ /* 0x0083e80000000c00 */
[----:B------:R-:W2:Y:S04]  /*82320*/  LDL.LU R7, [R1+0x1394] ;  /* 0x0013940001077983 */ /* 0x000ea80000300800 */
[----:B-1----:R-:W3:Y:S04]  /*82330*/  LDL.LU R8, [R1+0x13a8] ;  /* 0x0013a80001087983 */ /* 0x002ee80000300800 */
[----:B------:R-:W3:Y:S04]  /*82340*/  LDL.LU R9, [R1+0x13ac] ;  /* 0x0013ac0001097983 */ /* 0x000ee80000300800 */
[----:B------:R-:W3:Y:S04]  /*82350*/  LDL.LU R10, [R1+0x1398] ;  /* 0x00139800010a7983 */ /* 0x000ee80000300800 */
[----:B------:R-:W3:Y:S04]  /*82360*/  LDL.LU R11, [R1+0x139c] ;  /* 0x00139c00010b7983 */ /* 0x000ee80000300800 */
[----:B------:R1:W-:Y:S04]  /*82370*/  STS.128 [R2+0x200], R12 ;  /* 0x0002000c02007388 */ /* 0x0003e80000000c00 */
[----:B----4-:R4:W-:Y:S04]  /*82380*/  STS.128 [R2+0x280], R16 ;  /* 0x0002801002007388 */ /* 0x0109e80000000c00 */
[----:B------:R-:W-:Y:S06]  /*82390*/  BAR.SYNC.DEFER_BLOCKING 0x0 ;  /* 0x0000000000007b1d */ /* 0x000fec0000010000 */
[----:B-1----:R-:W3:Y:S04]  /*823a0*/  LDL.LU R12, [R1+0x1320] ;  /* 0x00132000010c7983 */ /* 0x002ee80000300800 */
[----:B------:R-:W3:Y:S04]  /*823b0*/  LDL.LU R13, [R1+0x1324] ;  /* 0x00132400010d7983 */ /* 0x000ee80000300800 */
[----:B------:R-:W3:Y:S04]  /*823c0*/  LDL.LU R14, [R1+0x1310] ;  /* 0x00131000010e7983 */ /* 0x000ee80000300800 */
[----:B------:R-:W3:Y:S04]  /*823d0*/  LDL.LU R15, [R1+0x1314] ;  /* 0x00131400010f7983 */ /* 0x000ee80000300800 */
[----:B------:R-:W1:Y:S04]  /*823e0*/  LDS.128 R20, [R0] ;  /* 0x0000000000147984 */ /* 0x000e680000000c00 */
[----:B----4-:R-:W4:Y:S04]  /*823f0*/  LDL.LU R16, [R1+0x1328] ;  /* 0x0013280001107983 */ /* 0x010f280000300800 */
[----:B------:R-:W4:Y:S04]  /*82400*/  LDL.LU R17, [R1+0x132c] ;  /* 0x00132c0001117983 */ /* 0x000f280000300800 */
[----:B------:R-:W4:Y:S04]  /*82410*/  LDL.LU R18, [R1+0x1318] ;  /* 0x0013180001127983 */ /* 0x000f280000300800 */
[----:B------:R-:W4:Y:S04]  /*82420*/  LDL.LU R19, [R1+0x131c] ;  /* 0x00131c0001137983 */ /* 0x000f280000300800 */
        /* <DEDUP_REMOVED lines=26> */
[----:B------:R-:W3:Y:S04]  /*825d0*/  LDL.LU R15, [R1+0x11e4] ;  /* 0x0011e400010f7983 */ /* 0x000ee80000300800 */
[----:B----4-:R-:W-:Y:S04]  /*825e0*/  STS.128 [R2+0x280], R16 ;  /* 0x0002801002007388 */ /* 0x010fe80000000c00 */
[----:B------:R-:W4:Y:S04]  /*825f0*/  LDL.LU R32, [R1+0x11f8] ;  /* 0x0011f80001207983 */ /* 0x000f280000300800 */
[----:B------:R-:W-:Y:S06]  /*82600*/  BAR.SYNC.DEFER_BLOCKING 0x0 ;  /* 0x0000000000007b1d */ /* 0x000fec0000010000 */
[----:B------:R-:W4:Y:S04]  /*82610*/  LDL.LU R33, [R1+0x11fc] ;  /* 0x0011fc0001217983 */ /* 0x000f280000300800 */
[----:B------:R-:W4:Y:S04]  /*82620*/  LDL.LU R34, [R1+0x11e8] ;  /* 0x0011e80001227983 */ /* 0x000f280000300800 */
[----:B------:R-:W4:Y:S04]  /*82630*/  LDL.LU R35, [R1+0x11ec] ;  /* 0x0011ec0001237983 */ /* 0x000f280000300800 */
[----:B------:R-:W-:Y:S04]  /*82640*/  LDS.128 R28, [R0] ;  /* 0x00000000001c7984 */ /* 0x000fe80000000c00 */
[----:B------:R-:W-:Y:S04]  /*82650*/  LDS.128 R24, [R212] ;  /* 0x00000000d4187984 */ /* 0x000fe80000000c00 */
[----:B------:R-:W-:Y:S04]  /*82660*/  LDS.128 R20, [R3] ;  /* 0x0000000003147984 */ /* 0x000fe80000000c00 */
[----:B------:R-:W-:Y:S04]  /*82670*/  LDS.128 R16, [R252] ;  /* 0x00000000fc107984 */ /* 0x000fe80000000c00 */
[----:B------:R-:W-:Y:S06]  /*82680*/  BAR.SYNC.DEFER_BLOCKING 0x0 ;  /* 0x0000000000007b1d */ /* 0x000fec0000010000 */
        /* <DEDUP_REMOVED lines=123> */
[----:B----4-:R-:W-:Y:S04]  /*82e40*/  STS.128 [R2+0x280], R96 ;  /* 0x0002806002007388 */ /* 0x010fe80000000c00 */
[----:B------:R-:W-:Y:S06]  /*82e50*/  BAR.SYNC.DEFER_BLOCKING 0x0 ;  /* 0x0000000000007b1d */ /* 0x000fec0000010000 */
        /* <DEDUP_REMOVED lines=16> */
[----:B-1----:R-:W4:Y:S04]  /*82f60*/  LDL.LU R12, [R1+0x13d0] ;  /* 0x0013d000010c7983 */ /* 0x002f280000300800 */
[----:B------:R-:W4:Y:S04]  /*82f70*/  LDL.LU R13, [R1+0x13d4] ;  /* 0x0013d400010d7983 */ /* 0x000f280000300800 */
[----:B------:R-:W4:Y:S04]  /*82f80*/  LDL.LU R14, [R1+0x13c0] ;  /* 0x0013c000010e7983 */ /* 0x000f280000300800 */
[----:B------:R-:W4:Y:S04]  /*82f90*/  LDL.LU R15, [R1+0x13c4] ;  /* 0x0013c400010f7983 */ /* 0x000f280000300800 */
[----:B------:R-:W-:Y:S04]  /*82fa0*/  STS.128 [R2+0x280], R112 ;  /* 0x0002807002007388 */ /* 0x000fe80000000c00 */
[----:B------:R-:W4:Y:S04]  /*82fb0*/  LDL.LU R128, [R1+0x13d8] ;  /* 0x0013d80001807983 */ /* 0x000f280000300800 */
[----:B------:R-:W-:Y:S06]  /*82fc0*/  BAR.SYNC.DEFER_BLOCKING 0x0 ;  /* 0x0000000000007b1d */ /* 0x000fec0000010000 */
[----:B------:R-:W4:Y:S04]  /*82fd0*/  LDL.LU R129, [R1+0x13dc] ;  /* 0x0013dc0001817983 */ /* 0x000f280000300800 */
[----:B------:R-:W4:Y:S04]  /*82fe0*/  LDL.LU R130, [R1+0x13c8] ;  /* 0x0013c80001827983 */ /* 0x000f280000300800 */
[----:B------:R-:W4:Y:S04]  /*82ff0*/  LDL.LU R131, [R1+0x13cc] ;  /* 0x0013cc0001837983 */ /* 0x000f280000300800 */
[----:B------:R-:W1:Y:S04]  /*83000*/  LDS.128 R112, [R252] ;  /* 0x00000000fc707984 */ /* 0x000e680000000c00 */
[----:B------:R-:W-:Y:S04]  /*83010*/  LDS.128 R124, [R0] ;  /* 0x00000000007c7984 */ /* 0x000fe80000000c00 */
[----:B------:R-:W-:Y:S04]  /*83020*/  LDS.128 R120, [R212] ;  /* 0x00000000d4787984 */ /* 0x000fe80000000c00 */
[----:B------:R-:W-:Y:S04]  /*83030*/  LDS.128 R116, [R3] ;  /* 0x0000000003747984 */ /* 0x000fe80000000c00 */
[----:B------:R-:W-:Y:S06]  /*83040*/  BAR.SYNC.DEFER_BLOCKING 0x0 ;  /* 0x0000000000007b1d */ /* 0x000fec0000010000 */
[----:B-1----:R-:W-:Y:S04]  /*83050*/  STL [R1+0x2fd4], R115 ;  /* 0x002fd47301007387 */ /* 0x002fe80000100800 */
        /* <DEDUP_REMOVED lines=10> */
[----:B----4-:R1:W-:Y:S04]  /*83100*/  STS.128 [R2+0x200], R12 ;  /* 0x0002000c02007388 */ /* 0x0103e80000000c00 */
        /* <DEDUP_REMOVED lines=85> */
[----:B------:R-:W4:Y:S04]  /*83660*/  LDL.LU R192, [R1+0xf28] ;  /* 0x000f280001c07983 */ /* 0x000f280000300800 */
[----:B------:R-:W-:Y:S04]  /*83670*/  STS.128 [R2+0x280], R176 ;  /* 0x000280b002007388 */ /* 0x000fe80000000c00 */
[----:B------:R-:W4:Y:S04]  /*83680*/  LDL.LU R193, [R1+0xf2c] ;  /* 0x000f2c0001c17983 */ /* 0x000f280000300800 */
[----:B------:R-:W4:Y:S04]  /*83690*/  LDL.LU R194, [R1+0xef8] ;  /* 0x000ef80001c27983 */ /* 0x000f280000300800 */
[----:B------:R-:W-:Y:S06]  /*836a0*/  BAR.SYNC.DEFER_BLOCKING 0x0 ;  /* 0x0000000000007b1d */ /* 0x000fec0000010000 */
        /* <DEDUP_REMOVED lines=20> */
[----:B------:R-:W-:Y:S04]  /*837f0*/  STS.128 [R2+0x280], R192 ;  /* 0x000280c002007388 */ /* 0x000fe80000000c00 */
[----:B------:R-:W-:Y:S06]  /*83800*/  BAR.SYNC.DEFER_BLOCKING 0x0 ;  /* 0x0000000000007b1d */ /* 0x000fec0000010000 */
[----:B------:R-:W4:Y:S04]  /*83810*/  LDL.LU R14, [R1+0xa70] ;  /* 0x000a7000010e7983 */ /* 0x000f280000300800 */
[----:B------:R-:W4:Y:S04]  /*83820*/  LDL.LU R15, [R1+0xa74] ;  /* 0x000a7400010f7983 */ /* 0x000f280000300800 */
[----:B------:R-:W4:Y:S04]  /*83830*/  LDL.LU R208, [R1+0xae8] ;  /* 0x000ae80001d07983 */ /* 0x000f280000300800 */
        /* <DEDUP_REMOVED lines=8> */
[----:B------:R-:W4:Y:S04]  /*838c0*/  LDL.LU R115, [R1+0x1df4] ;  /* 0x001df40001737983 */ /* 0x000f280000300800 */
[----:B-1----:R1:W-:Y:S04]  /*838d0*/  STL [R1+0x2fdc], R194 ;  /* 0x002fdcc201007387 */ /* 0x0023e80000100800 */
[----:B-1----:R-:W4:Y:S04]  /*838e0*/  LDL.LU R194, [R1+0x15f0] ;  /* 0x0015f00001c27983 */ /* 0x002f280000300800 */
[----:B------:R-:W-:Y:S04]  /*838f0*/  STL [R1+0x2fd0], R195 ;  /* 0x002fd0c301007387 */ /* 0x000fe80000100800 */
        /* <DEDUP_REMOVED lines=10> */
[----:B------:R-:W3:Y:S04]  /*839a0*/  LDL.LU R224, [R1+0x440] ;  /* 0x0004400001e07983 */ /* 0x000ee80000300800 */
[----:B----4-:R-:W-:Y:S04]  /*839b0*/  STS.128 [R2+0x200], R12 ;  /* 0x0002000c02007388 */ /* 0x010fe80000000c00 */
[----:B------:R-:W-:Y:S04]  /*839c0*/  STS.128 [R2+0x280], R208 ;  /* 0x000280d002007388 */ /* 0x000fe80000000c00 */
[----:B------:R-:W-:Y:S06]  /*839d0*/  BAR.SYNC.DEFER_BLOCKING 0x0 ;  /* 0x0000000000007b1d */ /* 0x000fec0000010000 */
[----:B------:R-:W1:Y:S04]  /*839e0*/  LDS.128 R216, [R252] ;  /* 0x00000000fcd87984 */ /* 0x000e680000000c00 */
[----:B------:R-:W-:Y:S04]  /*839f0*/  LDS.128 R208, [R212] ;  /* 0x00000000d4d07984 */ /* 0x000fe80000000c00 */
[----:B------:R-:W4:Y:S04]  /*83a00*/  LDS.128 R12, [R0] ;  /* 0x00000000000c7984 */ /* 0x000f280000000c00 */
[----:B------:R-:W-:Y:S04]  /*83a10*/  LDS.128 R212, [R3] ;  /* 0x0000000003d47984 */ /* 0x000fe80000000c00 */
[----:B------:R-:W-:Y:S06]  /*83a20*/  BAR.SYNC.DEFER_BLOCKING 0x0 ;  /* 0x0000000000007b1d */ /* 0x000fec0000010000 */
[----:B-1----:R-:W-:Y:S01]  /*83a30*/  STL [R1+0x2fd8], R219 ;  /* 0x002fd8db01007387 */ /* 0x002fe20000100800 */
[----:B------:R-:W-:Y:S01]  /*83a40*/  ISETP.GE.AND P1, PT, R194, c[0x0][0x178], PT ;  /* 0x00005e00c2007a0c */ /* 0x000fe20003f26270 */
[C---:B------:R-:W-:Y:S01]  /*83a50*/  IMAD R230, R115.reuse, c[0x0][0x198], RZ ;  /* 0x0000660073e67a24 */ /* 0x040fe200078e02ff */
[----:B------:R-:W-:-:S02]  /*83a60*/  ISETP.GE.AND P0, PT, R115, c[0x0][0x17c], PT ;  /* 0x00005f0073007a0c */ /* 0x000fc40003f06270 */
[----:B------:R-:W-:Y:S01]  /*83a70*/  ISETP.LT.AND P1, PT, R115, c[0x0][0x17c], !P1 ;  /* 0x00005f0073007a0c */ /* 0x000fe20004f21270 */
[----:B--2---:R1:W-:Y:S04]  /*83a80*/  STS.128 [R2], R4 ;  /* 0x0000000402007388 */ /* 0x0043e80000000c00 */
[----:B-1----:R-:W2:Y:S04]  /*83a90*/  LDL.LU R4, [R1+0x920] ;  /* 0x0009200001047983 */ /* 0x002ea80000300800 */
[----:B------:R-:W2:Y:S04]  /*83aa0*/  LDL.LU R5, [R1+0x924] ;  /* 0x0009240001057983 */ /* 0x000ea80000300800 */
[----:B---3--:R1:W-:Y:S04]  /*83ab0*/  STS.128 [R2+0x80], R8 ;  /* 0x0000800802007388 */ /* 0x0083e80000000c00 */
[----:B-1----:R-:W3:Y:S04]  /*83ac0*/  LDL.LU R8, [R1+0x928] ;  /* 0x0009280001087983 */ /* 0x002ee80000300800 */
[----:B------:R-:W3:Y:S04]  /*83ad0*/  LDL.LU R9, [R1+0x92c] ;  /* 0x00092c0001097983 */ /* 0x000ee80000300800 */
[----:B------:R-:W2:Y:S04]  /*83ae0*/  LDL.LU R195, [R1+0x15fc] ;  /* 0x0015fc0001c37983 */ /* 0x000ea80000300800 */
[----:B------:R-:W2:Y:S04]  /*83af0*/  LDL.LU R163, [R1+0x1df0] ;  /* 0x001df00001a37983 */ /* 0x000ea80000300800 */
[----:B------:R-:W2:Y:S04]  /*83b00*/  LDL.LU R6, [R1+0x880] ;  /* 0x0008800001067983 */ /* 0x000ea80000300800 */
[----:B------:R-:W2:Y:S04]  /*83b10*/  LDL.LU R7, [R1+0x884] ;  /* 0x0008840001077983 */ /* 0x000ea80000300800 */
        /* <DEDUP_REMOVED lines=13> */
[----:B------:R-:W-:-:S02]  /*83bf0*/  IMAD R3, R194, c[0x0][0x194], RZ ;  /* 0x00006500c2037a24 */ /* 0x000fc400078e02ff */
[----:B------:R-:W-:-:S03]  /*83c00*/  IMAD.MOV.U32 R229, RZ, RZ, c[0x0][0x194] ;  /* 0x00006500ffe57624 */ /* 0x000fc600078e00ff */
[----:B------:R-:W-:-:S04]  /*83c10*/  LEA R220, P2, R3, c[0x0][0x170], 0x2 ;  /* 0x00005c0003dc7a11 */ /* 0x000fc800078410ff */
[----:B------:R-:W-:-:S05]  /*83c20*/  LEA.HI.X.SX32 R221, R3, c[0x0][0x174], 0x2, P2 ;  /* 0x00005d0003dd7a11 */ /* 0x000fca00010f16ff */
[----:B------:R-:W-:Y:S01]  /*83c30*/  IMAD.WIDE R222, R230, 0x4, R220 ;  /* 0x00000004e6de7825 */ /* 0x000fe200078e02dc */
[----:B--2---:R1:W-:Y:S04]  /*83c40*/  STS.128 [R2+0x200], R4 ;  /* 0x0002000402007388 */ /* 0x0043e80000000c00 */
[----:B---3--:R2:W-:Y:S04]  /*83c50*/  STS.128 [R2+0x280], R8 ;  /* 0x0002800802007388 */ /* 0x0085e80000000c00 */
[----:B------:R-:W-:Y:S01]  /*83c60*/  BAR.SYNC.DEFER_BLOCKING 0x0 ;  /* 0x0000000000007b1d */ /* 0x000fe20000010000 */
[----:B-1----:R-:W-:-:S05]  /*83c70*/  LEA R5, R229, R3, 0x6 ;  /* 0x00000003e5057211 */ /* 0x002fca00078e30ff */
[----:B------:R-:W-:Y:S01]  /*83c80*/  IMAD R3, R229, 0x40, R5 ;  /* 0x00000040e5037824 */ /* 0x000fe200078e0205 */
[----:B------:R-:W-:-:S04]  /*83c90*/  LEA R226, P5, R5, c[0x0][0x170], 0x2 ;  /* 0x00005c0005e27a11 */ /* 0x000fc800078a10ff */
[----:B------:R-:W-:Y:S02]  /*83ca0*/  LEA R6, R229, R3, 0x6 ;  /* 0x00000003e5067211 */ /* 0x000fe400078e30ff */
[----:B------:R-:W-:Y:S02]  /*83cb0*/  LEA R4, P6, R3, c[0x0][0x170], 0x2 ;  /* 0x00005c0003047a11 */ /* 0x000fe400078c10ff */
[----:B------:R-:W-:Y:S01]  /*83cc0*/  LEA.HI.X.SX32 R227, R5, c[0x0][0x174], 0x2, P5 ;  /* 0x00005d0005e37a11 */ /* 0x000fe200028f16ff */
[----:B--2---:R-:W-:Y:S01]  /*83cd0*/  IMAD R2, R229, 0x40, R6 ;  /* 0x00000040e5027824 */ /* 0x004fe200078e0206 */
[----:B------:R-:W-:Y:S01]  /*83ce0*/  LEA.HI.X.SX32 R5, R3, c[0x0][0x174], 0x2, P6 ;  /* 0x00005d0003057a11 */ /* 0x000fe200030f16ff */
[----:B------:R1:W-:Y:S01]  /*83cf0*/  @P1 STG.E [R222.64], R224 ;  /* 0x000000e0de001986 */ /* 0x0003e2000c101904 */
[----:B----4-:R-:W-:Y:S02]  /*83d00*/  ISETP.LT.AND P6, PT, R219, c[0x0][0x178], !P0 ;  /* 0x00005e00db007a0c */ /* 0x010fe400047c1270 */
[----:B------:R-:W-:-:S02]  /*83d10*/  ISETP.LT.AND P4, PT, R115, c[0x0][0x178], !P0 ;  /* 0x00005e0073007a0c */ /* 0x000fc40004781270 */
[----:B------:R-:W-:Y:S02]  /*83d20*/  ISETP.LT.AND P2, PT, R195, c[0x0][0x178], !P0 ;  /* 0x00005e00c3007a0c */ /* 0x000fe40004741270 */
[C---:B-1----:R-:W-:Y:S02]  /*83d30*/  LEA R224, P5, R6.reuse, c[0x0][0x170], 0x2 ;  /* 0x00005c0006e07a11 */ /* 0x042fe400078a10ff */
[----:B------:R-:W-:Y:S02]  /*83d40*/  ISETP.LT.AND P1, PT, R163, c[0x0][0x178], !P0 ;  /* 0x00005e00a3007a0c */ /* 0x000fe40004721270 */
[----:B------:R-:W-:Y:S02]  /*83d50*/  LEA.HI.X.SX32 R225, R6, c[0x0][0x174], 0x2, P5 ;  /* 0x00005d0006e17a11 */ /* 0x000fe400028f16ff */
[----:B------:R-:W-:Y:S02]  /*83d60*/  LEA R222, P5, R2, c[0x0][0x170], 0x2 ;  /* 0x00005c0002de7a11 */ /* 0x000fe400078a10ff */
[----:B------:R-:W-:-:S02]  /*83d70*/  LEA R228, R229, R2, 0x6 ;  /* 0x00000002e5e47211 */ /* 0x000fc400078e30ff */
[----:B------:R-:W-:Y:S01]  /*83d80*/  LEA.HI.X.SX32 R223, R2, c[0x0][0x174], 0x2, P5 ;  /* 0x00005d0002df7a11 */ /* 0x000fe200028f16ff */
[----:B------:R-:W-:-:S04]  /*83d90*/  IMAD.WIDE R2, R230, 0x4, R226 ;  /* 0x00000004e6027825 */ /* 0x000fc800078e02e2 */
[C---:B------:R-:W-:Y:S01]  /*83da0*/  IMAD.WIDE R6, R230.reuse, 0x4, R4 ;  /* 0x00000004e6067825 */ /* 0x040fe200078e0204 */
[----:B------:R1:W-:Y:S03]  /*83db0*/  @P6 STG.E [R2.64], R235 ;  /* 0x000000eb02006986 */ /* 0x0003e6000c101904 */
[C---:B------:R-:W-:Y:S01]  /*83dc0*/  IMAD.WIDE R8, R230.reuse, 0x4, R224 ;  /* 0x00000004e6087825 */ /* 0x040fe200078e02e0 */
[----:B------:R2:W-:Y:S03]  /*83dd0*/  @P4 STG.E [R6.64], R233 ;  /* 0x000000e906004986 */ /* 0x0005e6000c101904 */
[----:B------:R-:W-:Y:S01]  /*83de0*/  IMAD.WIDE R10, R230, 0x4, R222 ;  /* 0x00000004e60a7825 */ /* 0x000fe200078e02de */
[----:B------:R3:W-:Y:S03]  /*83df0*/  @P2 STG.E [R8.64], R232 ;  /* 0x000000e808002986 */ /* 0x0007e6000c101904 */
[----:B-1----:R-:W-:Y:S01]  /*83e00*/  IMAD R2, R229, 0x40, R228 ;  /* 0x00000040e5027824 */ /* 0x002fe200078e02e4 */
[----:B------:R1:W-:Y:S01]  /*83e10*/  @P1 STG.E [R10.64], R242 ;  /* 0x000000f20a001986 */ /* 0x0003e2000c101904 */
[----:B------:R-:W-:-:S02]  /*83e20*/  ISETP.LT.AND P2, PT, R179, c[0x0][0x178], !P0 ;  /* 0x00005e00b3007a0c */ /* 0x000fc40004741270 */
[----:B------:R-:W-:Y:S01]  /*83e30*/  ISETP.LT.AND P1, PT, R131, c[0x0][0x178], !P0 ;  /* 0x00005e0083007a0c */ /* 0x000fe20004721270 */
[----:B--2---:R-:W2:Y:S01]  /*83e40*/  LDL.LU R233, [R1+0x444] ;  /* 0x0004440001e97983 */ /* 0x004ea20000300800 */
[----:B------:R-:W-:Y:S02]  /*83e50*/  ISETP.LT.AND P0, PT, R147, c[0x0][0x178], !P0 ;  /* 0x00005e0093007a0c */ /* 0x000fe40004701270 */
[----:B---3--:R-:W-:Y:S01]  /*83e60*/  LEA R8, P5, R2, c[0x0][0x170], 0x2 ;  /* 0x00005c0002087a11 */ /* 0x008fe200078a10ff */
[----:B------:R-:W3:Y:S01]  /*83e70*/  LDL.LU R232, [R1+0x3c4] ;  /* 0x0003c40001e87983 */ /* 0x000ee20000300800 */
[----:B-1----:R-:W-:-:S03]  /*83e80*/  LEA R10, P4, R228, c[0x0][0x170], 0x2 ;  /* 0x00005c00e40a7a11 */ /* 0x002fc600078810ff */
[----:B------:R-:W4:Y:S01]  /*83e90*/  LDL.LU R236, [R1+0x394] ;  /* 0x0003940001ec7983 */ /* 0x000f220000300800 */
[----:B------:R-:W-:Y:S02]  /*83ea0*/  LEA.HI.X.SX32 R9, R2, c[0x0][0x174], 0x2, P5 ;  /* 0x00005d0002097a11 */ /* 0x000fe400028f16ff */
[----:B------:R-:W-:Y:S01]  /*83eb0*/  LEA.HI.X.SX32 R11, R228, c[0x0][0x174], 0x2, P4 ;  /* 0x00005d00e40b7a11 */ /* 0x000fe200020f16ff */
[----:B------:R-:W4:Y:S01]  /*83ec0*/  LDL.LU R235, [R1+0x234] ;  /* 0x0002340001eb7983 */ /* 0x000f220000300800 */
[----:B------:R-:W-:Y:S01]  /*83ed0*/  LEA R7, R229, R2, 0x6 ;  /* 0x00000002e5077211 */ /* 0x000fe200078e30ff */
[C---:B------:R-:W-:Y:S02]  /*83ee0*/  IMAD.WIDE R228, R230.reuse, 0x4, R8 ;  /* 0x00000004e6e47825 */ /* 0x040fe400078e0208 */
[----:B------:R-:W4:Y:S02]  /*83ef0*/  LDL.LU R242, [R1+0x184] ;  /* 0x0001840001f27983 */ /* 0x000f240000300800 */
[----:B------:R-:W-:-:S02]  /*83f00*/  IMAD.WIDE R2, R230, 0x4, R10 ;  /* 0x00000004e6027825 */ /* 0x000fc400078e020a */
[----:B------:R-:W4:Y:S04]  /*83f10*/  LDL.LU R238, [R1+0x2dc8] ;  /* 0x002dc80001ee7983 */ /* 0x000f280000300800 */
[----:B------:R-:W-:Y:S04]  /*83f20*/  @P1 STG.E [R2.64], R234 ;  /* 0x000000ea02001986 */ /* 0x000fe8000c101904 */
[----:B------:R1:W-:Y:S04]  /*83f30*/  @P0 STG.E [R228.64], R243 ;  /* 0x000000f3e4000986 */ /* 0x0003e8000c101904 */
[----:B------:R-:W4:Y:S04]  /*83f40*/  LDL.LU R237, [R1+0x114] ;  /* 0x0001140001ed7983 */ /* 0x000f280000300800 */
[----:B-1----:R-:W4:Y:S01]  /*83f50*/  LDL.LU R243, [R1+0x104] ;  /* 0x0001040001f37983 */ /* 0x002f220000300800 */
[----:B------:R-:W-:-:S02]  /*83f60*/  LEA R6, P6, R7, c[0x0][0x170], 0x2 ;  /* 0x00005c0007067a11 */ /* 0x000fc400078c10ff */
[----:B------:R-:W-:Y:S02]  /*83f70*/  ISETP.LT.AND P5, PT, R194, c[0x0][0x178], !P3 ;  /* 0x00005e00c2007a0c */ /* 0x000fe40005fa1270 */
[----:B------:R-:W-:Y:S02]  /*83f80*/  ISETP.LT.AND P4, PT, R219, c[0x0][0x178], !P3 ;  /* 0x00005e00db007a0c */ /* 0x000fe40005f81270 */
[----:B------:R-:W-:Y:S02]  /*83f90*/  LEA.HI.X.SX32 R7, R7, c[0x0][0x174], 0x2, P6 ;  /* 0x00005d0007077a11 */ /* 0x000fe400030f16ff */
[C---:B------:R-:W-:Y:S02]  /*83fa0*/  IADD3 R234, R230.reuse, c[0x0][0x198], RZ ;  /* 0x00006600e6ea7a10 */ /* 0x040fe40007ffe0ff */
[----:B------:R-:W-:Y:S01]  /*83fb0*/  ISETP.LT.AND P0, PT, R115, c[0x0][0x178], !P3 ;  /* 0x00005e0073007a0c */ /* 0x000fe20005f01270 */
[----:B------:R-:W-:Y:S01]  /*83fc0*/  IMAD.WIDE R2, R230, 0x4, R6 ;  /* 0x00000004e6027825 */ /* 0x000fe200078e0206 */
[----:B------:R-:W-:-:S02]  /*83fd0*/  ISETP.LT.AND P1, PT, R195, c[0x0][0x178], !P3 ;  /* 0x00005e00c3007a0c */ /* 0x000fc40005f21270 */
[----:B------:R-:W-:Y:S01]  /*83fe0*/  ISETP.LT.AND P6, PT, R163, c[0x0][0x178], !P3 ;  /* 0x00005e00a3007a0c */ /* 0x000fe20005fc1270 */
[C---:B------:R-:W-:Y:S01]  /*83ff0*/  IMAD.WIDE R228, R234.reuse, 0x4, R220 ;  /* 0x00000004eae47825 */ /* 0x040fe200078e02dc */
[----:B------:R1:W-:Y:S03]  /*84000*/  @P2 STG.E [R2.64], R240 ;  /* 0x000000f002002986 */ /* 0x0003e6000c101904 */
[----:B------:R-:W-:-:S04]  /*84010*/  IMAD.WIDE R230, R234, 0x4, R226 ;  /* 0x00000004eae67825 */ /* 0x000fc800078e02e2 */
[----:B-1----:R-:W-:Y:S01]  /*84020*/  IMAD.WIDE R2, R234, 0x4, R4 ;  /* 0x00000004ea027825 */ /* 0x002fe200078e0204 */
[----:B--2---:R1:W-:Y:S01]  /*84030*/  @P5 STG.E [R228.64], R233 ;  /* 0x000000e9e4005986 */ /* 0x0043e2000c101904 */
[----:B------:R-:W-:-:S03]  /*84040*/  ISETP.LT.AND P5, PT, R131, c[0x0][0x178], !P3 ;  /* 0x00005e0083007a0c */ /* 0x000fc60005fa1270 */
[----:B---3--:R2:W-:Y:S01]  /*84050*/  @P4 STG.E [R230.64], R232 ;  /* 0x000000e8e6004986 */ /* 0x0085e2000c101904 */
[----:B------:R-:W-:-:S03]  /*84060*/  ISETP.LT.AND P4, PT, R147, c[0x0][0x178], !P3 ;  /* 0x00005e0093007a0c */ /* 0x000fc60005f81270 */
[----:B-1----:R-:W3:Y:S01]  /*84070*/  LDL.LU R233, [R1+0x540] ;  /* 0x0005400001e97983 */ /* 0x002ee20000300800 */
[----:B------:R-:W-:-:S03]  /*84080*/  IMAD.WIDE R228, R234, 0x4, R224 ;  /* 0x00000004eae47825 */ /* 0x000fc600078e02e0 */
[----:B--2---:R-:W2:Y:S01]  /*84090*/  LDL.LU R232, [R1+0x510] ;  /* 0x0005100001e87983 */ /* 0x004ea20000300800 */
[----:B------:R-:W-:-:S03]  /*840a0*/  IMAD.WIDE R230, R234, 0x4, R222 ;  /* 0x00000004eae67825 */ /* 0x000fc600078e02de */
[----:B----4-:R1:W-:Y:S04]  /*840b0*/  @P0 STG.E [R2.64], R236 ;  /* 0x000000ec02000986 */ /* 0x0103e8000c101904 */
[----:B------:R4:W-:Y:S04]  /*840c0*/  @P1 STG.E [R228.64], R235 ;  /* 0x000000ebe4001986 */ /* 0x0009e8000c101904 */
[----:B------:R-:W2:Y:S04]  /*840d0*/  LDL.LU R240, [R1+0x490] ;  /* 0x0004900001f07983 */ /* 0x000ea80000300800 */
[----:B------:R4:W-:Y:S01]  /*840e0*/  @P6 STG.E [R230.64], R242 ;  /* 0x000000f2e6006986 */ /* 0x0009e2000c101904 */
[----:B-1----:R-:W-:-:S03]  /*840f0*/  IMAD.WIDE R2, R234, 0x4, R10 ;  /* 0x00000004ea027825 */ /* 0x002fc600078e020a */
[----:B------:R-:W2:Y:S01]  /*84100*/  LDL.LU R236, [R1+0x430] ;  /* 0x0004300001ec7983 */ /* 0x000ea20000300800 */
[----:B----4-:R-:W-:-:S03]  /*84110*/  IMAD.WIDE R228, R234, 0x4, R8 ;  /* 0x00000004eae47825 */ /* 0x010fc600078e0208 */
[----:B------:R-:W-:Y:S04]  /*84120*/  @P5 STG.E [R2.64], R237 ;  /* 0x000000ed02005986 */ /* 0x000fe8000c101904 */
[----:B------:R-:W4:Y:S04]  /*84130*/  LDL.LU R242, [R1+0x3b0] ;  /* 0x0003b00001f27983 */ /* 0x000f280000300800 */
[----:B------:R-:W4:Y:S04]  /*84140*/  LDL.LU R235, [R1+0x340] ;  /* 0x0003400001eb7983 */ /* 0x000f280000300800 */
[----:B------:R-:W4:Y:S04]  /*84150*/  LDL.LU R239, [R1+0x2dcc] ;  /* 0x002dcc0001ef7983 */ /* 0x000f280000300800 */
[----:B------:R1:W-:Y:S04]  /*84160*/  @P4 STG.E [R228.64], R243 ;  /* 0x000000f3e4004986 */ /* 0x0003e8000c101904 */
[----:B-1----:R-:W4:Y:S01]  /*84170*/  LDL.LU R243, [R1+0x1d0] ;  /* 0x0001d00001f37983 */ /* 0x002f220000300800 */
[----:B------:R-:W-:-:S02]  /*84180*/  ISETP.GE.AND P2, PT, R238, c[0x0][0x17c], PT ;  /* 0x00005f00ee007a0c */ /* 0x000fc40003f46270 */
[----:B------:R-:W-:Y:S01]  /*84190*/  ISETP.LT.AND P3, PT, R179, c[0x0][0x178], !P3 ;  /* 0x00005e00b3007a0c */ /* 0x000fe20005f61270 */
[----:B------:R-:W-:Y:S01]  /*841a0*/  IMAD.WIDE R230, R234, 0x4, R6 ;  /* 0x00000004eae67825 */ /* 0x000fe200078e0206 */
[----:B------:R-:W-:Y:S01]  /*841b0*/  ISETP.LT.AND P0, PT, R194, c[0x0][0x178], !P2 ;  /* 0x00005e00c2007a0c */ /* 0x000fe20005701270 */
[----:B------:R-:W4:Y:S01]  /*841c0*/  LDL.LU R237, [R1+0x494] ;  /* 0x0004940001ed7983 */ /* 0x000f220000300800 */
[----:B------:R-:W-:Y:S02]  /*841d0*/  ISETP.LT.AND P1, PT, R219, c[0x0][0x178], !P2 ;  /* 0x00005e00db007a0c */ /* 0x000fe40005721270 */
[----:B------:R-:W-:Y:S01]  /*841e0*/  IADD3 R234, R234, c[0x0][0x198], RZ ;  /* 0x00006600eaea7a10 */ /* 0x000fe20007ffe0ff */
[----:B------:R-:W4:Y:S01]  /*841f0*/  LDL.LU R244, [R1+0x544] ;  /* 0x0005440001f47983 */ /* 0x000f220000300800 */
[----:B------:R-:W-:-:S03]  /*84200*/  ISETP.LT.AND P4, PT, R115, c[0x0][0x178], !P2 ;  /* 0x00005e0073007a0c */ /* 0x000fc60005781270 */
[C---:B------:R-:W-:Y:S01]  /*84210*/  IMAD.WIDE R2, R234.reuse, 0x4, R220 ;  /* 0x00000004ea027825 */ /* 0x040fe200078e02dc */
[----:B------:R-:W-:Y:S01]  /*84220*/  ISETP.LT.AND P5, PT, R163, c[0x0][0x178], !P2 ;  /* 0x00005e00a3007a0c */ /* 0x000fe200057a1270 */
[----:B------:R1:W-:Y:S02]  /*84230*/  @P3 STG.E [R230.64], R241 ;  /* 0x000000f1e6003986 */ /* 0x0003e4000c101904 */
[----:B------:R-:W-:Y:S01]  /*84240*/  IMAD.WIDE R228, R234, 0x4, R226 ;  /* 0x00000004eae47825 */ /* 0x000fe200078e02e2 */
[----:B------:R-:W-:Y:S01]  /*84250*/  ISETP.LT.AND P3, PT, R195, c[0x0][0x178], !P2 ;  /* 0x00005e00c3007a0c */ /* 0x000fe20005761270 */
[----:B------:R-:W4:Y:S01]  /*84260*/  LDL.LU R238, [R1+0x514] ;  /* 0x0005140001ee7983 */ /* 0x000f220000300800 */
[----:B------:R-:W-:-:S03]  /*84270*/  ISETP.LT.AND P6, PT, R131, c[0x0][0x178], !P2 ;  /* 0x00005e0083007a0c */ /* 0x000fc600057c1270 */
[----:B------:R-:W4:Y:S01]  /*84280*/  LDL.LU R245, [R1+0x134] ;  /* 0x0001340001f57983 */ /* 0x000f220000300800 */
[----:B-1----:R-:W-:-:S03]  /*84290*/  IMAD.WIDE R230, R234, 0x4, R222 ;  /* 0x00000004eae67825 */ /* 0x002fc600078e02de */
[----:B---3--:R1:W-:Y:S04]  /*842a0*/  @P0 STG.E [R2.64], R233 ;  /* 0x000000e902000986 */ /* 0x0083e8000c101904 */
[----:B--2---:R2:W-:Y:S01]  /*842b0*/  @P1 STG.E [R228.64], R232 ;  /* 0x000000e8e4001986 */ /* 0x0045e2000c101904 */
[----:B------:R-:W-:Y:S01]  /*842c0*/  ISETP.LT.AND P1, PT, R147, c[0x0][0x178], !P2 ;  /* 0x00005e0093007a0c */ /* 0x000fe20005721270 */
[----:B-1----:R-:W-:-:S04]  /*842d0*/  IMAD.WIDE R2, R234, 0x4, R4 ;  /* 0x00000004ea027825 */ /* 0x002fc800078e0204 */
[C---:B--2---:R-:W-:Y:S01]  /*842e0*/  IMAD.WIDE R228, R234.reuse, 0x4, R224 ;  /* 0x00000004eae47825 */ /* 0x044fe200078e02e0 */
[----:B------:R1:W-:Y:S03]  /*842f0*/  @P4 STG.E [R2.64], R240 ;  /* 0x000000f002004986 */ /* 0x0003e6000c101904 */
[C---:B------:R-:W-:Y:S01]  /*84300*/  IMAD.WIDE R232, R234.reuse, 0x4, R10 ;  /* 0x00000004eae87825 */ /* 0x040fe200078e020a */
[----:B------:R2:W-:Y:S03]  /*84310*/  @P3 STG.E [R228.64], R236 ;  /* 0x000000ece4003986 */ /* 0x0005e6000c101904 */
[----:B-1----:R-:W-:Y:S01]  /*84320*/  IMAD.WIDE R2, R234, 0x4, R8 ;  /* 0x00000004ea027825 */ /* 0x002fe200078e0208 */
[----:B----4-:R1:W-:Y:S04]  /*84330*/  @P5 STG.E [R230.64], R242 ;  /* 0x000000f2e6005986 */ /* 0x0103e8000c101904 */
[----:B------:R3:W-:Y:S01]  /*84340*/  @P6 STG.E [R232.64], R235 ;  /* 0x000000ebe8006986 */ /* 0x0007e2000c101904 */
[----:B------:R-:W-:-:S03]  /*84350*/  ISETP.GE.AND P0, PT, R239, c[0x0][0x17c], PT ;  /* 0x00005f00ef007a0c */ /* 0x000fc60003f06270 */
[----:B------:R-:W4:Y:S04]  /*84360*/  LDL.LU R239, [R1+0x5b0] ;  /* 0x0005b00001ef7983 */ /* 0x000f280000300800 */
[----:B--2---:R-:W2:Y:S04]  /*84370*/  LDL.LU R236, [R1+0x434] ;  /* 0x0004340001ec7983 */ /* 0x004ea80000300800 */
[----:B-1----:R-:W2:Y:S01]  /*84380*/  LDL.LU R242, [R1+0x3b4] ;  /* 0x0003b40001f27983 */ /* 0x002ea20000300800 */
[----:B---3--:R-:W-:-:S03]  /*84390*/  IADD3 R235, R234, c[0x0][0x198], RZ ;  /* 0x00006600eaeb7a10 */ /* 0x008fc60007ffe0ff */
[----:B------:R-:W3:Y:S04]  /*843a0*/  LDL.LU R240, [R1+0x2dd0] ;  /* 0x002dd00001f07983 */ /* 0x000ee80000300800 */
[----:B------:R1:W-:Y:S04]  /*843b0*/  @P1 STG.E [R2.64], R243 ;  /* 0x000000f302001986 */ /* 0x0003e8000c101904 */
[----:B-1----:R-:W2:Y:S01]  /*843c0*/  LDL.LU R243, [R1+0x344] ;  /* 0x0003440001f37983 */ /* 0x002ea20000300800 */
[----:B------:R-:W-:-:S03]  /*843d0*/  IMAD.WIDE R2, R234, 0x4, R6 ;  /* 0x00000004ea027825 */ /* 0x000fc600078e0206 */
[----:B------:R-:W2:Y:S04]  /*843e0*/  LDL.LU R241, [R1+0x1d4] ;  /* 0x0001d40001f17983 */ /* 0x000ea80000300800 */
[----:B------:R-:W2:Y:S01]  /*843f0*/  LDL.LU R234, [R1+0x130] ;  /* 0x0001300001ea7983 */ /* 0x000ea20000300800 */
[----:B------:R-:W-:Y:S02]  /*84400*/  ISETP.LT.AND P2, PT, R179, c[0x0][0x178], !P2 ;  /* 0x00005e00b3007a0c */ /* 0x000fe40005741270 */
[----:B------:R-:W-:Y:S02]  /*84410*/  ISETP.LT.AND P4, PT, R194, c[0x0][0x178], !P0 ;  /* 0x00005e00c2007a0c */ /* 0x000fe40004781270 */
[----:B------:R-:W-:Y:S02]  /*84420*/  ISETP.LT.AND P5, PT, R219, c[0x0][0x178], !P0 ;  /* 0x00005e00db007a0c */ /* 0x000fe400047a1270 */
[----:B------:R-:W-:-:S02]  /*84430*/  ISETP.LT.AND P6, PT, R115, c[0x0][0x178], !P0 ;  /* 0x00005e0073007a0c */ /* 0x000fc400047c1270 */
[----:B------:R-:W-:Y:S01]  /*84440*/  ISETP.LT.AND P3, PT, R195, c[0x0][0x178], !P0 ;  /* 0x00005e00c3007a0c */ /* 0x000fe20004761270 */
[----:B------:R-:W-:Y:S01]  /*84450*/  IMAD.WIDE R228, R235, 0x4, R220 ;  /* 0x00000004ebe47825 */ /* 0x000fe200078e02dc */
[----:B------:R-:W-:-:S03]  /*84460*/  ISETP.LT.AND P1, PT, R163, c[0x0][0x178], !P0 ;  /* 0x00005e00a3007a0c */ /* 0x000fc60004721270 */
[----:B------:R-:W-:-:S04]  /*84470*/  IMAD.WIDE R230, R235, 0x4, R226 ;  /* 0x00000004ebe67825 */ /* 0x000fc800078e02e2 */
[C---:B------:R-:W-:Y:S01]  /*84480*/  IMAD.WIDE R232, R235.reuse, 0x4, R4 ;  /* 0x00000004ebe87825 */ /* 0x040fe200078e0204 */
[----:B--2---:R1:W-:Y:S04]  /*84490*/  @P2 STG.E [R2.64], R234 ;  /* 0x000000ea02002986 */ /* 0x0043e8000c101904 */
[----:B------:R2:W-:Y:S04]  /*844a0*/  @P4 STG.E [R228.64], R244 ;  /* 0x000000f4e4004986 */ /* 0x0005e8000c101904 */
[----:B------:R-:W-:Y:S01]  /*844b0*/  @P5 STG.E [R230.64], R238 ;  /* 0x000000eee6005986 */ /* 0x000fe2000c101904 */
[----:B-1----:R-:W-:-:S03]  /*844c0*/  IMAD.WIDE R2, R235, 0x4, R224 ;  /* 0x00000004eb027825 */ /* 0x002fc600078e02e0 */
[----:B------:R1:W-:Y:S04]  /*844d0*/  @P6 STG.E [R232.64], R237 ;  /* 0x000000ede8006986 */ /* 0x0003e8000c101904 */
[----:B------:R3:W-:Y:S01]  /*844e0*/  @P3 STG.E [R2.64], R236 ;  /* 0x000000ec02003986 */ /* 0x0007e2000c101904 */
[----:B--2---:R-:W-:-:S03]  /*844f0*/  IMAD.WIDE R228, R235, 0x4, R222 ;  /* 0x00000004ebe47825 */ /* 0x004fc600078e02de */
[----:B-1----:R-:W2:Y:S04]  /*84500*/  LDL.LU R237, [R1+0x590] ;  /* 0x0005900001ed7983 */ /* 0x002ea80000300800 */
[----:B------:R-:W2:Y:S04]  /*84510*/  LDL.LU R238, [R1+0x560] ;  /* 0x0005600001ee7983 */ /* 0x000ea80000300800 */
[----:B---3--:R-:W3:Y:S01]  /*84520*/  LDL.LU R236, [R1+0x2dd4] ;  /* 0x002dd40001ec7983 */ /* 0x008ee20000300800 */
[----:B------:R-:W-:-:S03]  /*84530*/  ISETP.GE.AND P2, PT, R240, c[0x0][0x17c], PT ;  /* 0x00005f00f0007a0c */ /* 0x000fc60003f46270 */
[----:B------:R1:W-:Y:S01]  /*84540*/  @P1 STG.E [R228.64], R242 ;  /* 0x000000f2e4001986 */ /* 0x0003e2000c101904 */
[C---:B------:R-:W-:Y:S01]  /*84550*/  IADD3 R234, R235.reuse, c[0x0][0x198], RZ ;  /* 0x00006600ebea7a10 */ /* 0x040fe20007ffe0ff */
[----:B------:R-:W-:-:S04]  /*84560*/  IMAD.WIDE R2, R235, 0x4, R10 ;  /* 0x00000004eb027825 */ /* 0x000fc800078e020a */
[C---:B------:R-:W-:Y:S01]  /*84570*/  IMAD.WIDE R230, R235.reuse, 0x4, R6 ;  /* 0x00000004ebe67825 */ /* 0x040fe200078e0206 */
[----:B-1----:R-:W3:Y:S03]  /*84580*/  LDL.LU R242, [R1+0x530] ;  /* 0x0005300001f27983 */ /* 0x002ee60000300800 */
[----:B------:R-:W-:Y:S01]  /*84590*/  IMAD.WIDE R228, R235, 0x4, R8 ;  /* 0x00000004ebe47825 */ /* 0x000fe200078e0208 */
[----:B------:R-:W3:Y:S04]  /*845a0*/  LDL.LU R240, [R1+0x460] ;  /* 0x0004600001f07983 */ /* 0x000ee80000300800 */
[----:B------:R-:W3:Y:S04]  /*845b0*/  LDL.LU R244, [R1+0x410] ;  /* 0x0004100001f47983 */ /* 0x000ee80000300800 */
[----:B------:R-:W3:Y:S01]  /*845c0*/  LDL.LU R235, [R1+0x4b0] ;  /* 0x0004b00001eb7983 */ /* 0x000ee20000300800 */
[----:B------:R-:W-:-:S02]  /*845d0*/  ISETP.LT.AND P5, PT, R131, c[0x0][0x178], !P0 ;  /* 0x00005e0083007a0c */ /* 0x000fc400047a1270 */
[----:B------:R-:W-:Y:S02]  /*845e0*/  ISETP.LT.AND P4, PT, R147, c[0x0][0x178], !P0 ;  /* 0x00005e0093007a0c */ /* 0x000fe40004781270 */
[----:B------:R-:W-:Y:S02]  /*845f0*/  ISETP.LT.AND P0, PT, R179, c[0x0][0x178], !P0 ;  /* 0x00005e00b3007a0c */ /* 0x000fe40004701270 */
[----:B------:R-:W-:Y:S02]  /*84600*/  ISETP.LT.AND P6, PT, R194, c[0x0][0x178], !P2 ;  /* 0x00005e00c2007a0c */ /* 0x000fe400057c1270 */
[----:B------:R-:W-:Y:S02]  /*84610*/  ISETP.LT.AND P1, PT, R219, c[0x0][0x178], !P2 ;  /* 0x00005e00db007a0c */ /* 0x000fe40005721270 */
[----:B------:R-:W-:Y:S01]  /*84620*/  ISETP.LT.AND P3, PT, R115, c[0x0][0x178], !P2 ;  /* 0x00005e0073007a0c */ /* 0x000fe20005761270 */
[----:B------:R-:W-:Y:S02]  /*84630*/  IMAD.WIDE R232, R234, 0x4, R220 ;  /* 0x00000004eae87825 */ /* 0x000fe400078e02dc */
[----:B------:R1:W-:Y:S04]  /*84640*/  @P5 STG.E [R2.64], R243 ;  /* 0x000000f302005986 */ /* 0x0003e8000c101904 */
[----:B------:R4:W-:Y:S01]  /*84650*/  @P4 STG.E [R228.64], R241 ;  /* 0x000000f1e4004986 */ /* 0x0009e2000c101904 */
[----:B------:R-:W-:-:S03]  /*84660*/  ISETP.LT.AND P4, PT, R195, c[0x0][0x178], !P2 ;  /* 0x00005e00c3007a0c */ /* 0x000fc60005781270 */
[----:B------:R-:W-:Y:S01]  /*84670*/  @P0 STG.E [R230.64], R245 ;  /* 0x000000f5e6000986 */ /* 0x000fe2000c101904 */
[----:B-1----:R-:W-:-:S03]  /*84680*/  IMAD.WIDE R2, R234, 0x4, R226 ;  /* 0x00000004ea027825 */ /* 0x002fc600078e02e2 */
[----:B------:R-:W3:Y:S01]  /*84690*/  LDL.LU R243, [R1+0x3010] ;  /* 0x0030100001f37983 */ /* 0x000ee20000300800 */
[----:B------:R-:W-:Y:S01]  /*846a0*/  ISETP.LT.AND P0, PT, R163, c[0x0][0x178], !P2 ;  /* 0x00005e00a3007a0c */ /* 0x000fe20005701270 */
[----:B----4-:R-:W-:Y:S02]  /*846b0*/  IMAD.WIDE R228, R234, 0x4, R4 ;  /* 0x00000004eae47825 */ /* 0x010fe400078e0204 */
[----:B------:R1:W-:Y:S01]  /*846c0*/  @P6 STG.E [R232.64], R239 ;  /* 0x000000efe8006986 */ /* 0x0003e2000c101904 */
[----:B------:R-:W-:-:S03]  /*846d0*/  ISETP.LT.AND P5, PT, R131, c[0x0][0x178], !P2 ;  /* 0x00005e0083007a0c */ /* 0x000fc600057a1270 */
[----:B------:R-:W4:Y:S04]  /*846e0*/  LDL.LU R241, [R1+0x320] ;  /* 0x0003200001f17983 */ /* 0x000f280000300800 */
[----:B-1----:R-:W4:Y:S01]  /*846f0*/  LDL.LU R239, [R1+0x5b4] ;  /* 0x0005b40001ef7983 */ /* 0x002f220000300800 */
[----:B------:R-:W-:-:S03]  /*84700*/  IMAD.WIDE R230, R234, 0x4, R10 ;  /* 0x00000004eae67825 */ /* 0x000fc600078e020a */
[----:B--2---:R1:W-:Y:S04]  /*84710*/  @P1 STG.E [R2.64], R237 ;  /* 0x000000ed02001986 */ /* 0x0043e8000c101904 */
[----:B------:R2:W-:Y:S01]  /*84720*/  @P3 STG.E [R228.64], R238 ;  /* 0x000000eee4003986 */ /* 0x0005e2000c101904 */
[----:B---3--:R-:W-:-:S03]  /*84730*/  ISETP.GE.AND P1, PT, R236, c[0x0][0x17c], PT ;  /* 0x00005f00ec007a0c */ /* 0x008fc60003f26270 */
[----:B-1----:R-:W3:Y:S04]  /*84740*/  LDL.LU R237, [R1+0x534] ;  /* 0x0005340001ed7983 */ /* 0x002ee80000300800 */
[----:B------:R-:W3:Y:S01]  /*84750*/  LDL.LU R236, [R1+0x4b4] ;  /* 0x0004b40001ec7983 */ /* 0x000ee20000300800 */
[----:B------:R-:W-:-:S03]  /*84760*/  IMAD.WIDE R2, R234, 0x4, R224 ;  /* 0x00000004ea027825 */ /* 0x000fc600078e02e0 */
[----:B------:R-:W3:Y:S01]  /*84770*/  LDL.LU R245, [R1+0x594] ;  /* 0x0005940001f57983 */ /* 0x000ee20000300800 */
[----:B--2---:R-:W-:-:S03]  /*84780*/  IMAD.WIDE R228, R234, 0x4, R222 ;  /* 0x00000004eae47825 */ /* 0x004fc600078e02de */
[----:B------:R-:W2:Y:S04]  /*84790*/  LDL.LU R238, [R1+0x564] ;  /* 0x0005640001ee7983 */ /* 0x000ea80000300800 */
[----:B------:R1:W-:Y:S04]  /*847a0*/  @P4 STG.E [R2.64], R242 ;  /* 0x000000f202004986 */ /* 0x0003e8000c101904 */
[----:B------:R-:W-:Y:S04]  /*847b0*/  @P0 STG.E [R228.64], R235 ;  /* 0x000000ebe4000986 */ /* 0x000fe8000c101904 */
[----:B-1----:R-:W2:Y:S04]  /*847c0*/  LDL.LU R242, [R1+0x300c] ;  /* 0x00300c0001f27983 */ /* 0x002ea80000300800 */
[----:B------:R1:W-:Y:S04]  /*847d0*/  @P5 STG.E [R230.64], R240 ;  /* 0x000000f0e6005986 */ /* 0x0003e8000c101904 */
[----:B-1----:R-:W2:Y:S01]  /*847e0*/  LDL.LU R240, [R1+0x464] ;  /* 0x0004640001f07983 */ /* 0x002ea20000300800 */
[----:B------:R-:W-:Y:S01]  /*847f0*/  ISETP.LT.AND P6, PT, R147, c[0x0][0x178], !P2 ;  /* 0x00005e0093007a0c */ /* 0x000fe200057c1270 */
[----:B------:R-:W-:Y:S01]  /*84800*/  IMAD.WIDE R232, R234, 0x4, R8 ;  /* 0x00000004eae87825 */ /* 0x000fe200078e0208 */
[----:B------:R-:W-:-:S02]  /*84810*/  ISETP.LT.AND P2, PT, R179, c[0x0][0x178], !P2 ;  /* 0x00005e00b3007a0c */ /* 0x000fc40005741270 */
[----:B------:R-:W-:Y:S02]  /*84820*/  ISETP.LT.AND P3, PT, R194, c[0x0][0x178], !P1 ;  /* 0x00005e00c2007a0c */ /* 0x000fe40004f61270 */
[C---:B------:R-:W-:Y:S01]  /*84830*/  IADD3 R235, R234.reuse, c[0x0][0x198], RZ ;  /* 0x00006600eaeb7a10 */ /* 0x040fe20007ffe0ff */
[----:B------:R-:W-:Y:S01]  /*84840*/  IMAD.WIDE R2, R234, 0x4, R6 ;  /* 0x00000004ea027825 */ /* 0x000fe200078e0206 */
[----:B------:R-:W-:Y:S02]  /*84850*/  ISETP.LT.AND P0, PT, R219, c[0x0][0x178], !P1 ;  /* 0x00005e00db007a0c */ /* 0x000fe40004f01270 */
[----:B------:R-:W-:-:S03]  /*84860*/  ISETP.LT.AND P4, PT, R115, c[0x0][0x178], !P1 ;  /* 0x00005e0073007a0c */ /* 0x000fc60004f81270 */
[----:B------:R1:W-:Y:S01]  /*84870*/  @P6 STG.E [R232.64], R244 ;  /* 0x000000f4e8006986 */ /* 0x0003e2000c101904 */
[----:B------:R-:W-:Y:S01]  /*84880*/  ISETP.LT.AND P5, PT, R195, c[0x0][0x178], !P1 ;  /* 0x00005e00c3007a0c */ /* 0x000fe20004fa1270 */
[----:B------:R-:W-:Y:S01]  /*84890*/  IMAD.WIDE R228, R235, 0x4, R220 ;  /* 0x00000004ebe47825 */ /* 0x000fe200078e02dc */
[----:B------:R-:W-:Y:S01]  /*848a0*/  ISETP.LT.AND P6, PT, R163, c[0x0][0x178], !P1 ;  /* 0x00005e00a3007a0c */ /* 0x000fe20004fc1270 */
[----:B----4-:R4:W-:Y:S04]  /*848b0*/  @P2 STG.E [R2.64], R241 ;  /* 0x000000f102002986 */ /* 0x0109e8000c101904 */
[----:B-1----:R-:W2:Y:S04]  /*848c0*/  LDL.LU R244, [R1+0x414] ;  /* 0x0004140001f47983 */ /* 0x002ea80000300800 */
[----:B------:R-:W2:Y:S01]  /*848d0*/  LDL.LU R234, [R1+0x2dd8] ;  /* 0x002dd80001ea7983 */ /* 0x000ea20000300800 */
[----:B----4-:R-:W-:-:S03]  /*848e0*/  IMAD.WIDE R2, R235, 0x4, R226 ;  /* 0x00000004eb027825 */ /* 0x010fc600078e02e2 */
[----:B------:R1:W-:Y:S01]  /*848f0*/  @P3 STG.E [R228.64], R239 ;  /* 0x000000efe4003986 */ /* 0x0003e2000c101904 */
[----:B------:R-:W-:Y:S01]  /*84900*/  IMAD.WIDE R230, R235, 0x4, R224 ;  /* 0x00000004ebe67825 */ /* 0x000fe200078e02e0 */
[----:B------:R-:W-:-:S03]  /*84910*/  ISETP.LT.AND P3, PT, R131, c[0x0][0x178], !P1 ;  /* 0x00005e0083007a0c */ /* 0x000fc60004f61270 */
[----:B------:R-:W-:-:S04]  /*84920*/  IMAD.WIDE R232, R235, 0x4, R222 ;  /* 0x00000004ebe87825 */ /* 0x000fc800078e02de */
[C---:B-1----:R-:W-:Y:S01]  /*84930*/  IMAD.WIDE R228, R235.reuse, 0x4, R4 ;  /* 0x00000004ebe47825 */ /* 0x042fe200078e0204 */
[----:B------:R-:W4:Y:S04]  /*84940*/  LDL.LU R239, [R1+0x324] ;  /* 0x0003240001ef7983 */ /* 0x000f280000300800 */
[----:B------:R-:W4:Y:S04]  /*84950*/  LDL.LU R241, [R1+0x5e0] ;  /* 0x0005e00001f17983 */ /* 0x000f280000300800 */
[----:B---3--:R1:W-:Y:S04]  /*84960*/  @P0 STG.E [R2.64], R245 ;  /* 0x000000f502000986 */ /* 0x0083e8000c101904 */
[----:B--2---:R-:W-:Y:S04]  /*84970*/  @P4 STG.E [R228.64], R238 ;  /* 0x000000eee4004986 */ /* 0x004fe8000c101904 */
[----:B------:R-:W-:Y:S04]  /*84980*/  @P5 STG.E [R230.64], R237 ;  /* 0x000000ede6005986 */ /* 0x000fe8000c101904 */
[----:B-1----:R-:W2:Y:S01]  /*84990*/  LDL.LU R245, [R1+0x5d0] ;  /* 0x0005d00001f57983 */ /* 0x002ea20000300800 */
[----:B------:R-:W-:-:S03]  /*849a0*/  IMAD.WIDE R2, R235, 0x4, R10 ;  /* 0x00000004eb027825 */ /* 0x000fc600078e020a */
[----:B------:R1:W-:Y:S04]  /*849b0*/  @P6 STG.E [R232.64], R236 ;  /* 0x000000ece8006986 */ /* 0x0003e8000c101904 */
[----:B-1----:R-:W3:Y:S04]  /*849c0*/  LDL.LU R236, [R1+0x2ddc] ;  /* 0x002ddc0001ec7983 */ /* 0x002ee80000300800 */
[----:B------:R-:W3:Y:S04]  /*849d0*/  LDL.LU R238, [R1+0x5a0] ;  /* 0x0005a00001ee7983 */ /* 0x000ee80000300800 */
[----:B------:R-:W3:Y:S04]  /*849e0*/  LDL.LU R237, [R1+0x570] ;  /* 0x0005700001ed7983 */ /* 0x000ee80000300800 */
[----:B------:R1:W-:Y:S04]  /*849f0*/  @P3 STG.E [R2.64], R240 ;  /* 0x000000f002003986 */ /* 0x0003e8000c101904 */
[----:B-1----:R-:W3:Y:S01]  /*84a00*/  LDL.LU R3, [R1+0x5c0] ;  /* 0x0005c00001037983 */ /* 0x002ee20000300800 */
[----:B------:R-:W-:-:S02]  /*84a10*/  ISETP.LT.AND P2, PT, R147, c[0x0][0x178], !P1 ;  /* 0x00005e0093007a0c */ /* 0x000fc40004f41270 */
[----:B------:R-:W-:Y:S01]  /*84a20*/  ISETP.LT.AND P1, PT, R179, c[0x0][0x178], !P1 ;  /* 0x00005e00b3007a0c */ /* 0x000fe20004f21270 */
[C---:B------:R-:W-:Y:S01]  /*84a30*/  IMAD.WIDE R228, R235.reuse, 0x4, R8 ;  /* 0x00000004ebe47825 */ /* 0x040fe200078e0208 */
[----:B------:R-:W-:Y:S02]  /*84a40*/  IADD3 R2, R235, c[0x0][0x198], RZ ;  /* 0x00006600eb027a10 */ /* 0x000fe40007ffe0ff */
[----:B------:R-:W-:-:S07]  /*84a50*/  ISETP.GE.AND P0, PT, R234, c[0x0][0x17c], PT ;  /* 0x00005f00ea007a0c */ /* 0x000fce0003f06270 */
[----:B------:R1:W-:Y:S01]  /*84a60*/  @P2 STG.E [R228.64], R244 ;  /* 0x000000f4e4002986 */ /* 0x0003e2000c101904 */
[----:B------:R-:W-:-:S03]  /*84a70*/  ISETP.LT.AND P4, PT, R194, c[0x0][0x178], !P0 ;  /* 0x00005e00c2007a0c */ /* 0x000fc60004781270 */
[----:B------:R-:W3:Y:S01]  /*84a80*/  LDL.LU R234, [R1+0x550] ;  /* 0x0005500001ea7983 */ /* 0x000ee20000300800 */
[----:B------:R-:W-:Y:S02]  /*84a90*/  ISETP.LT.AND P6, PT, R219, c[0x0][0x178], !P0 ;  /* 0x00005e00db007a0c */ /* 0x000fe400047c1270 */
[----:B------:R-:W-:Y:S01]  /*84aa0*/  ISETP.LT.AND P3, PT, R115, c[0x0][0x178], !P0 ;  /* 0x00005e0073007a0c */ /* 0x000fe20004761270 */
[----:B------:R-:W3:Y:S01]  /*84ab0*/  LDL.LU R240, [R1+0x520] ;  /* 0x0005200001f07983 */ /* 0x000ee20000300800 */
[----:B------:R-:W-:Y:S01]  /*84ac0*/  ISETP.LT.AND P2, PT, R195, c[0x0][0x178], !P0 ;  /* 0x00005e00c3007a0c */ /* 0x000fe20004741270 */
[----:B-1----:R-:W-:Y:S01]  /*84ad0*/  IMAD.WIDE R228, R235, 0x4, R6 ;  /* 0x00000004ebe47825 */ /* 0x002fe200078e0206 */
[----:B------:R-:W-:Y:S01]  /*84ae0*/  ISETP.LT.AND P5, PT, R163, c[0x0][0x178], !P0 ;  /* 0x00005e00a3007a0c */ /* 0x000fe200047a1270 */
[----:B------:R-:W3:Y:S02]  /*84af0*/  LDL.LU R244, [R1+0x5c4] ;  /* 0x0005c40001f47983 */ /* 0x000ee40000300800 */
[----:B------:R-:W-:-:S02]  /*84b00*/  IMAD.WIDE R230, R2, 0x4, R220 ;  /* 0x0000000402e67825 */ /* 0x000fc400078e02dc */
[----:B----4-:R1:W-:Y:S02]  /*84b10*/  @P1 STG.E [R228.64], R239 ;  /* 0x000000efe4001986 */ /* 0x0103e4000c101904 */
[C---:B------:R-:W-:Y:S02]  /*84b20*/  IMAD.WIDE R232, R2.reuse, 0x4, R226 ;  /* 0x0000000402e87825 */ /* 0x040fe400078e02e2 */
[----:B------:R4:W-:Y:S02]  /*84b30*/  @P4 STG.E [R230.64], R241 ;  /* 0x000000f1e6004986 */ /* 0x0009e4000c101904 */
[----:B-1----:R-:W-:-:S04]  /*84b40*/  IMAD.WIDE R228, R2, 0x4, R4 ;  /* 0x0000000402e47825 */ /* 0x002fc800078e0204 */
[----:B----4-:R-:W-:Y:S01]  /*84b50*/  IMAD.WIDE R230, R2, 0x4, R224 ;  /* 0x0000000402e67825 */ /* 0x010fe200078e02e0 */
[----:B--2---:R1:W-:Y:S01]  /*84b60*/  @P6 STG.E [R232.64], R245 ;  /* 0x000000f5e8006986 */ /* 0x0043e2000c101904 */
[----:B---3--:R-:W-:-:S03]  /*84b70*/  ISETP.GE.AND P1, PT, R236, c[0x0][0x17c], PT ;  /* 0x00005f00ec007a0c */ /* 0x008fc60003f26270 */
[----:B------:R-:W2:Y:S01]  /*84b80*/  LDL.LU R236, [R1+0x554] ;  /* 0x0005540001ec7983 */ /* 0x000ea20000300800 */
[----:B-1----:R-:W-:-:S03]  /*84b90*/  IMAD.WIDE R232, R2, 0x4, R222 ;  /* 0x0000000402e87825 */ /* 0x002fc600078e02de */
[----:B------:R-:W3:Y:S04]  /*84ba0*/  LDL.LU R239, [R1+0x448] ;  /* 0x0004480001ef7983 */ /* 0x000ee80000300800 */
[----:B------:R-:W4:Y:S04]  /*84bb0*/  LDL.LU R241, [R1+0x5e4] ;  /* 0x0005e40001f17983 */ /* 0x000f280000300800 */
[----:B------:R-:W2:Y:S04]  /*84bc0*/  LDL.LU R245, [R1+0x5d4] ;  /* 0x0005d40001f57983 */ /* 0x000ea80000300800 */
[----:B------:R1:W-:Y:S04]  /*84bd0*/  @P3 STG.E [R228.64], R3 ;  /* 0x00000003e4003986 */ /* 0x0003e8000c101904 */
[----:B------:R1:W-:Y:S04]  /*84be0*/  @P2 STG.E [R230.64], R238 ;  /* 0x000000eee6002986 */ /* 0x0003e8000c101904 */
[----:B------:R1:W-:Y:S04]  /*84bf0*/  @P5 STG.E [R232.64], R237 ;  /* 0x000000ede8005986 */ /* 0x0003e8000c101904 */
[----:B-1----:R-:W3:Y:S04]  /*84c00*/  LDL.LU R3, [R1+0x2de0] ;  /* 0x002de00001037983 */ /* 0x002ee80000300800 */
[----:B------:R-:W3:Y:S04]  /*84c10*/  LDL.LU R238, [R1+0x5a4] ;  /* 0x0005a40001ee7983 */ /* 0x000ee80000300800 */
[----:B------:R-:W3:Y:S01]  /*84c20*/  LDL.LU R237, [R1+0x574] ;  /* 0x0005740001ed7983 */ /* 0x000ee20000300800 */
[----:B------:R-:W-:-:S02]  /*84c30*/  ISETP.LT.AND P4, PT, R131, c[0x0][0x178], !P0 ;  /* 0x00005e0083007a0c */ /* 0x000fc40004781270 */
[----:B------:R-:W-:Y:S02]  /*84c40*/  ISETP.LT.AND P6, PT, R147, c[0x0][0x178], !P0 ;  /* 0x00005e0093007a0c */ /* 0x000fe400047c1270 */
[----:B------:R-:W-:Y:S01]  /*84c50*/  ISETP.LT.AND P0, PT, R179, c[0x0][0x178], !P0 ;  /* 0x00005e00b3007a0c */ /* 0x000fe20004701270 */
[----:B------:R-:W-:Y:S01]  /*84c60*/  IMAD.WIDE R228, R2, 0x4, R10 ;  /* 0x0000000402e47825 */ /* 0x000fe200078e020a */
[----:B------:R-:W-:Y:S02]  /*84c70*/  ISETP.LT.AND P2, PT, R194, c[0x0][0x178], !P1 ;  /* 0x00005e00c2007a0c */ /* 0x000fe40004f41270 */
[----:B------:R-:W-:Y:S01]  /*84c80*/  ISETP.LT.AND P3, PT, R219, c[0x0][0x178], !P1 ;  /* 0x00005e00db007a0c */ /* 0x000fe20004f61270 */
[----:B------:R-:W-:Y:S01]  /*84c90*/  IMAD.WIDE R230, R2, 0x4, R8 ;  /* 0x0000000402e67825 */ /* 0x000fe200078e0208 */
[----:B------:R-:W-:-:S03]  /*84ca0*/  ISETP.LT.AND P5, PT, R115, c[0x0][0x178], !P1 ;  /* 0x00005e0073007a0c */ /* 0x000fc60004fa1270 */
[C---:B------:R-:W-:Y:S01]  /*84cb0*/  IMAD.WIDE R232, R2.reuse, 0x4, R6 ;  /* 0x0000000402e87825 */ /* 0x040fe200078e0206 */
[----:B------:R-:W-:Y:S01]  /*84cc0*/  IADD3 R2, R2, c[0x0][0x198], RZ ;  /* 0x0000660002027a10 */ /* 0x000fe20007ffe0ff */
[----:B------:R1:W-:Y:S01]  /*84cd0*/  @P4 STG.E [R228.64], R234 ;  /* 0x000000eae4004986 */ /* 0x0003e2000c101904 */
[----:B------:R-:W-:-:S03]  /*84ce0*/  ISETP.LT.AND P4, PT, R195, c[0x0][0x178], !P1 ;  /* 0x00005e00c3007a0c */ /* 0x000fc60004f81270 */
[----:B------:R1:W-:Y:S04]  /*84cf0*/  @P6 STG.E [R230.64], R240 ;  /* 0x000000f0e6006986 */ /* 0x0003e8000c101904 */
[----:B------:R1:W-:Y:S01]  /*84d00*/  @P0 STG.E [R232.64], R242 ;  /* 0x000000f2e8000986 */ /* 0x0003e2000c101904 */
[----:B------:R-:W-:Y:S01]  /*84d10*/  ISETP.LT.AND P0, PT, R163, c[0x0][0x178], !P1 ;  /* 0x00005e00a3007a0c */ /* 0x000fe20004f01270 */
[----:B-1----:R-:W-:Y:S01]  /*84d20*/  IMAD.WIDE R228, R2, 0x4, R220 ;  /* 0x0000000402e47825 */ /* 0x002fe200078e02dc */
[----:B------:R-:W-:-:S03]  /*84d30*/  ISETP.LT.AND P6, PT, R131, c[0x0][0x178], !P1 ;  /* 0x00005e0083007a0c */ /* 0x000fc60004fc1270 */
[C---:B------:R-:W-:Y:S01]  /*84d40*/  IMAD.WIDE R230, R2.reuse, 0x4, R226 ;  /* 0x0000000402e67825 */ /* 0x040fe200078e02e2 */
[----:B------:R-:W3:Y:S03]  /*84d50*/  LDL.LU R242, [R1+0x3008] ;  /* 0x0030080001f27983 */ /* 0x000ee60000300800 */
[C---:B------:R-:W-:Y:S01]  /*84d60*/  IMAD.WIDE R232, R2.reuse, 0x4, R4 ;  /* 0x0000000402e87825 */ /* 0x040fe200078e0204 */
[----:B------:R-:W3:Y:S04]  /*84d70*/  LDL.LU R240, [R1+0x524] ;  /* 0x0005240001f07983 */ /* 0x000ee80000300800 */
[----:B----4-:R1:W-:Y:S04]  /*84d80*/  @P2 STG.E [R228.64], R241 ;  /* 0x000000f1e4002986 */ /* 0x0103e8000c101904 */
[----:B--2---:R2:W-:Y:S04]  /*84d90*/  @P3 STG.E [R230.64], R245 ;  /* 0x000000f5e6003986 */ /* 0x0045e8000c101904 */
[----:B------:R4:W-:Y:S01]  /*84da0*/  @P5 STG.E [R232.64], R244 ;  /* 0x000000f4e8005986 */ /* 0x0009e2000c101904 */
[----:B-1----:R-:W-:-:S04]  /*84db0*/  IMAD.WIDE R228, R2, 0x4, R10 ;  /* 0x0000000402e47825 */ /* 0x002fc800078e020a */
[C---:B--2---:R-:W-:Y:S01]  /*84dc0*/  IMAD.WIDE R230, R2.reuse, 0x4, R224 ;  /* 0x0000000402e67825 */ /* 0x044fe200078e02e0 */
[----:B------:R-:W2:Y:S03]  /*84dd0*/  LDL.LU R245, [R1+0x3c8] ;  /* 0x0003c80001f57983 */ /* 0x000ea60000300800 */
[----:B----4-:R-:W-:Y:S01]  /*84de0*/  IMAD.WIDE R232, R2, 0x4, R222 ;  /* 0x0000000402e87825 */ /* 0x010fe200078e02de */
[----:B------:R-:W4:Y:S04]  /*84df0*/  LDL.LU R235, [R1+0x398] ;  /* 0x0003980001eb7983 */ /* 0x000f280000300800 */
[----:B------:R-:W4:Y:S04]  /*84e00*/  LDL.LU R234, [R1+0x238] ;  /* 0x0002380001ea7983 */ /* 0x000f280000300800 */
[----:B---3--:R-:W-:Y:S04]  /*84e10*/  @P4 STG.E [R230.64], R238 ;  /* 0x000000eee6004986 */ /* 0x008fe8000c101904 */
[----:B------:R1:W-:Y:S04]  /*84e20*/  @P0 STG.E [R232.64], R237 ;  /* 0x000000ede8000986 */ /* 0x0003e8000c101904 */
[----:B------:R3:W-:Y:S04]  /*84e30*/  @P6 STG.E [R228.64], R236 ;  /* 0x000000ece4006986 */ /* 0x0007e8000c101904 */
[----:B-1----:R-:W4:Y:S04]  /*84e40*/  LDL.LU R237, [R1+0x2de4] ;  /* 0x002de40001ed7983 */ /* 0x002f280000300800 */
[----:B------:R-:W4:Y:S04]  /*84e50*/  LDL.LU R244, [R1+0x188] ;  /* 0x0001880001f47983 */ /* 0x000f280000300800 */
[----:B---3--:R-:W3:Y:S01]  /*84e60*/  LDL.LU R236, [R1+0x118] ;  /* 0x0001180001ec7983 */ /* 0x008ee20000300800 */
[----:B------:R-:W-:-:S02]  /*84e70*/  ISETP.GE.AND P2, PT, R3, c[0x0][0x17c], PT ;  /* 0x00005f0003007a0c */ /* 0x000fc40003f46270 */
[----:B------:R-:W-:Y:S01]  /*84e80*/  ISETP.LT.AND P3, PT, R179, c[0x0][0x178], !P1 ;  /* 0x00005e00b3007a0c */ /* 0x000fe20004f61270 */
[----:B------:R-:W-:Y:S01]  /*84e90*/  IMAD.WIDE R228, R2, 0x4, R8 ;  /* 0x0000000402e47825 */ /* 0x000fe200078e0208 */
[----:B------:R-:W-:Y:S01]  /*84ea0*/  ISETP.LT.AND P1, PT, R147, c[0x0][0x178], !P1 ;  /* 0x00005e0093007a0c */ /* 0x000fe20004f21270 */
[----:B------:R-:W3:Y:S01]  /*84eb0*/  LDL.LU R238, [R1+0x108] ;  /* 0x0001080001ee7983 */ /* 0x000ee20000300800 */
[----:B------:R-:W-:Y:S02]  /*84ec0*/  ISETP.LT.AND P5, PT, R194, c[0x0][0x178], !P2 ;  /* 0x00005e00c2007a0c */ /* 0x000fe400057a1270 */
[C---:B------:R-:W-:Y:S01]  /*84ed0*/  IADD3 R3, R2.reuse, c[0x0][0x198], RZ ;  /* 0x0000660002037a10 */ /* 0x040fe20007ffe0ff */
[----:B------:R-:W-:Y:S01]  /*84ee0*/  IMAD.WIDE R230, R2, 0x4, R6 ;  /* 0x0000000402e67825 */ /* 0x000fe200078e0206 */
[----:B------:R-:W-:Y:S02]  /*84ef0*/  ISETP.LT.AND P0, PT, R219, c[0x0][0x178], !P2 ;  /* 0x00005e00db007a0c */ /* 0x000fe40005701270 */
[----:B------:R-:W-:Y:S01]  /*84f00*/  ISETP.LT.AND P4, PT, R115, c[0x0][0x178], !P2 ;  /* 0x00005e0073007a0c */ /* 0x000fe20005781270 */
[----:B------:R-:W-:Y:S01]  /*84f10*/  IMAD.WIDE R232, R3, 0x4, R220 ;  /* 0x0000000403e87825 */ /* 0x000fe200078e02dc */
[----:B------:R-:W-:-:S03]  /*84f20*/  ISETP.LT.AND P6, PT, R195, c[0x0][0x178], !P2 ;  /* 0x00005e00c3007a0c */ /* 0x000fc600057c1270 */
[----:B------:R1:W-:Y:S01]  /*84f30*/  @P1 STG.E [R228.64], R240 ;  /* 0x000000f0e4001986 */ /* 0x0003e2000c101904 */
[----:B------:R-:W-:-:S03]  /*84f40*/  ISETP.LT.AND P1, PT, R131, c[0x0][0x178], !P2 ;  /* 0x00005e0083007a0c */ /* 0x000fc60005721270 */
[----:B------:R1:W-:Y:S01]  /*84f50*/  @P3 STG.E [R230.64], R243 ;  /* 0x000000f3e6003986 */ /* 0x0003e2000c101904 */
[----:B------:R-:W-:-:S03]  /*84f60*/  ISETP.LT.AND P3, PT, R163, c[0x0][0x178], !P2 ;  /* 0x00005e00a3007a0c */ /* 0x000fc60005761270 */
[----:B------:R1:W-:Y:S02]  /*84f70*/  @P5 STG.E [R232.64], R239 ;  /* 0x000000efe8005986 */ /* 0x0003e4000c101904 */
[C---:B-1----:R-:W-:Y:S02]  /*84f80*/  IMAD.WIDE R228, R3.reuse, 0x4, R226 ;  /* 0x0000000403e47825 */ /* 0x042fe400078e02e2 */
[----:B------:R-:W3:Y:S02]  /*84f90*/  LDL.LU R243, [R1+0x3004] ;  /* 0x0030040001f37983 */ /* 0x000ee40000300800 */
[C---:B------:R-:W-:Y:S02]  /*84fa0*/  IMAD.WIDE R230, R3.reuse, 0x4, R4 ;  /* 0x0000000403e67825 */ /* 0x040fe400078e0204 */
[----:B------:R-:W3:Y:S02]  /*84fb0*/  LDL.LU R239, [R1+0x44c] ;  /* 0x00044c0001ef7983 */ /* 0x000ee40000300800 */
[----:B------:R-:W-:-:S02]  /*84fc0*/  IMAD.WIDE R232, R3, 0x4, R224 ;  /* 0x0000000403e87825 */ /* 0x000fc400078e02e0 */
[----:B------:R-:W3:Y:S04]  /*84fd0*/  LDL.LU R241, [R1+0x3cc] ;  /* 0x0003cc0001f17983 */ /* 0x000ee80000300800 */
[----:B------:R-:W3:Y:S04]  /*84fe0*/  LDL.LU R240, [R1+0x39c] ;  /* 0x00039c0001f07983 */ /* 0x000ee80000300800 */
[----:B--2---:R1:W-:Y:S04]  /*84ff0*/  @P0 STG.E [R228.64], R245 ;  /* 0x000000f5e4000986 */ /* 0x0043e8000c101904 */
[----:B----4-:R2:W-:Y:S04]  /*85000*/  @P4 STG.E [R230.64], R235 ;  /* 0x000000ebe6004986 */ /* 0x0105e8000c101904 */
[----:B------:R-:W-:Y:S01]  /*85010*/  @P6 STG.E [R232.64], R234 ;  /* 0x000000eae8006986 */ /* 0x000fe2000c101904 */
[----:B-1----:R-:W-:-:S03]  /*85020*/  IMAD.WIDE R228, R3, 0x4, R222 ;  /* 0x0000000403e47825 */ /* 0x002fc600078e02de */
[----:B------:R-:W4:Y:S01]  /*85030*/  LDL.LU R245, [R1+0x23c] ;  /* 0x00023c0001f57983 */ /* 0x000f220000300800 */
[----:B--2---:R-:W-:Y:S01]  /*85040*/  IMAD.WIDE R230, R3, 0x4, R10 ;  /* 0x0000000403e67825 */ /* 0x004fe200078e020a */
[----:B------:R-:W-:Y:S02]  /*85050*/  ISETP.GE.AND P0, PT, R237, c[0x0][0x17c], PT ;  /* 0x00005f00ed007a0c */ /* 0x000fe40003f06270 */
[----:B------:R-:W2:Y:S04]  /*85060*/  LDL.LU R237, [R1+0x18c] ;  /* 0x00018c0001ed7983 */ /* 0x000ea80000300800 */
[----:B------:R-:W-:Y:S04]  /*85070*/  @P3 STG.E [R228.64], R244 ;  /* 0x000000f4e4003986 */ /* 0x000fe8000c101904 */
[----:B---3--:R1:W-:Y:S04]  /*85080*/  @P1 STG.E [R230.64], R236 ;  /* 0x000000ece6001986 */ /* 0x0083e8000c101904 */
[----:B-1----:R-:W3:Y:S04]  /*85090*/  LDL.LU R236, [R1+0x11c] ;  /* 0x00011c0001ec7983 */ /* 0x002ee80000300800 */
[----:B------:R-:W3:Y:S01]  /*850a0*/  LDL.LU R235, [R1+0x2de8] ;  /* 0x002de80001eb7983 */ /* 0x000ee20000300800 */
[----:B------:R-:W-:-:S02]  /*850b0*/  ISETP.LT.AND P5, PT, R147, c[0x0][0x178], !P2 ;  /* 0x00005e0093007a0c */ /* 0x000fc400057a1270 */
[----:B------:R-:W-:Y:S02]  /*850c0*/  ISETP.LT.AND P2, PT, R179, c[0x0][0x178], !P2 ;  /* 0x00005e00b3007a0c */ /* 0x000fe40005741270 */
[C---:B------:R-:W-:Y:S01]  /*850d0*/  IADD3 R234, R3.reuse, c[0x0][0x198], RZ ;  /* 0x0000660003ea7a10 */ /* 0x040fe20007ffe0ff */
[----:B------:R-:W-:Y:S01]  /*850e0*/  IMAD.WIDE R232, R3, 0x4, R8 ;  /* 0x0000000403e87825 */ /* 0x000fe200078e0208 */
[----:B------:R-:W-:Y:S01]  /*850f0*/  ISETP.LT.AND P4, PT, R194, c[0x0][0x178], !P0 ;  /* 0x00005e00c2007a0c */ /* 0x000fe20004781270 */
[----:B------:R-:W3:Y:S01]  /*85100*/  LDL.LU R244, [R1+0x10c] ;  /* 0x00010c0001f47983 */ /* 0x000ee20000300800 */
[----:B------:R-:W-:Y:S01]  /*85110*/  ISETP.LT.AND P3, PT, R219, c[0x0][0x178], !P0 ;  /* 0x00005e00db007a0c */ /* 0x000fe20004761270 */
[----:B------:R-:W-:Y:S01]  /*85120*/  IMAD.WIDE R2, R3, 0x4, R6 ;  /* 0x0000000403027825 */ /* 0x000fe200078e0206 */
[----:B------:R-:W-:-:S03]  /*85130*/  ISETP.LT.AND P1, PT, R115, c[0x0][0x178], !P0 ;  /* 0x00005e0073007a0c */ /* 0x000fc60004721270 */
[C---:B------:R-:W-:Y:S01]  /*85140*/  IMAD.WIDE R228, R234.reuse, 0x4, R220 ;  /* 0x00000004eae47825 */ /* 0x040fe200078e02dc */
[----:B------:R1:W-:Y:S01]  /*85150*/  @P5 STG.E [R232.64], R238 ;  /* 0x000000eee8005986 */ /* 0x0003e2000c101904 */
[----:B------:R-:W-:Y:S02]  /*85160*/  ISETP.LT.AND P5, PT, R195, c[0x0][0x178], !P0 ;  /* 0x00005e00c3007a0c */ /* 0x000fe400047a1270 */
[----:B------:R-:W-:Y:S01]  /*85170*/  ISETP.LT.AND P6, PT, R163, c[0x0][0x178], !P0 ;  /* 0x00005e00a3007a0c */ /* 0x000fe200047c1270 */
[----:B------:R1:W-:Y:S04]  /*85180*/  @P2 STG.E [R2.64], R242 ;  /* 0x000000f202002986 */ /* 0x0003e8000c101904 */
[----:B------:R1:W-:Y:S01]  /*85190*/  @P4 STG.E [R228.64], R239 ;  /* 0x000000efe4004986 */ /* 0x0003e2000c101904 */
[----:B------:R-:W-:Y:S01]  /*851a0*/  ISETP.LT.AND P4, PT, R131, c[0x0][0x178], !P0 ;  /* 0x00005e0083007a0c */ /* 0x000fe20004781270 */
[----:B------:R-:W-:-:S02]  /*851b0*/  IMAD.WIDE R230, R234, 0x4, R224 ;  /* 0x00000004eae67825 */ /* 0x000fc400078e02e0 */
[----:B-1----:R-:W3:Y:S02]  /*851c0*/  LDL.LU R238, [R1+0x548] ;  /* 0x0005480001ee7983 */ /* 0x002ee40000300800 */
[----:B------:R-:W-:-:S04]  /*851d0*/  IMAD.WIDE R2, R234, 0x4, R226 ;  /* 0x00000004ea027825 */ /* 0x000fc800078e02e2 */
[C---:B------:R-:W-:Y:S01]  /*851e0*/  IMAD.WIDE R228, R234.reuse, 0x4, R4 ;  /* 0x00000004eae47825 */ /* 0x040fe200078e0204 */
[----:B------:R-:W3:Y:S03]  /*851f0*/  LDL.LU R239, [R1+0x518] ;  /* 0x0005180001ef7983 */ /* 0x000ee60000300800 */
[C---:B------:R-:W-:Y:S01]  /*85200*/  IMAD.WIDE R232, R234.reuse, 0x4, R222 ;  /* 0x00000004eae87825 */ /* 0x040fe200078e02de */
[----:B------:R1:W-:Y:S04]  /*85210*/  @P3 STG.E [R2.64], R241 ;  /* 0x000000f102003986 */ /* 0x0003e8000c101904 */
[----:B------:R1:W-:Y:S02]  /*85220*/  @P1 STG.E [R228.64], R240 ;  /* 0x000000f0e4001986 */ /* 0x0003e4000c101904 */
[----:B-1----:R-:W-:-:S02]  /*85230*/  IMAD.WIDE R2, R234, 0x4, R10 ;  /* 0x00000004ea027825 */ /* 0x002fc400078e020a */
[----:B------:R-:W3:Y:S04]  /*85240*/  LDL.LU R241, [R1+0x498] ;  /* 0x0004980001f17983 */ /* 0x000ee80000300800 */
[----:B------:R-:W3:Y:S01]  /*85250*/  LDL.LU R240, [R1+0x438] ;  /* 0x0004380001f07983 */ /* 0x000ee20000300800 */
[----:B------:R-:W-:-:S03]  /*85260*/  IMAD.WIDE R228, R234, 0x4, R6 ;  /* 0x00000004eae47825 */ /* 0x000fc600078e0206 */
[----:B----4-:R-:W-:Y:S04]  /*85270*/  @P5 STG.E [R230.64], R245 ;  /* 0x000000f5e6005986 */ /* 0x010fe8000c101904 */
[----:B--2---:R-:W-:Y:S04]  /*85280*/  @P6 STG.E [R232.64], R237 ;  /* 0x000000ede8006986 */ /* 0x004fe8000c101904 */
[----:B---3--:R1:W-:Y:S01]  /*85290*/  @P4 STG.E [R2.64], R236 ;  /* 0x000000ec02004986 */ /* 0x0083e2000c101904 */
[----:B------:R-:W-:Y:S02]  /*852a0*/  ISETP.GE.AND P2, PT, R235, c[0x0][0x17c], PT ;  /* 0x00005f00eb007a0c */ /* 0x000fe40003f46270 */
[C---:B------:R-:W-:Y:S01]  /*852b0*/  IADD3 R235, R234.reuse, c[0x0][0x198], RZ ;  /* 0x00006600eaeb7a10 */ /* 0x040fe20007ffe0ff */
[----:B-1----:R-:W2:Y:S01]  /*852c0*/  LDL.LU R236, [R1+0x2dec] ;  /* 0x002dec0001ec7983 */ /* 0x002ea20000300800 */
[----:B------:R-:W-:-:S03]  /*852d0*/  IMAD.WIDE R2, R234, 0x4, R8 ;  /* 0x00000004ea027825 */ /* 0x000fc600078e0208 */
[----:B------:R-:W3:Y:S04]  /*852e0*/  LDL.LU R245, [R1+0x348] ;  /* 0x0003480001f57983 */ /* 0x000ee80000300800 */
[----:B------:R-:W4:Y:S04]  /*852f0*/  LDL.LU R237, [R1+0x1d8] ;  /* 0x0001d80001ed7983 */ /* 0x000f280000300800 */
[----:B------:R-:W3:Y:S01]  /*85300*/  LDL.LU R234, [R1+0x3b8] ;  /* 0x0003b80001ea7983 */ /* 0x000ee20000300800 */
[----:B------:R-:W-:Y:S02]  /*85310*/  ISETP.LT.AND P1, PT, R147, c[0x0][0x178], !P0 ;  /* 0x00005e0093007a0c */ /* 0x000fe40004721270 */
[----:B------:R-:W-:-:S02]  /*85320*/  ISETP.LT.AND P0, PT, R179, c[0x0][0x178], !P0 ;  /* 0x00005e00b3007a0c */ /* 0x000fc40004701270 */
[----:B------:R-:W-:Y:S02]  /*85330*/  ISETP.LT.AND P3, PT, R194, c[0x0][0x178], !P2 ;  /* 0x00005e00c2007a0c */ /* 0x000fe40005761270 */
[----:B------:R-:W-:Y:S01]  /*85340*/  ISETP.LT.AND P6, PT, R219, c[0x0][0x178], !P2 ;  /* 0x00005e00db007a0c */ /* 0x000fe200057c1270 */
[----:B------:R-:W-:Y:S01]  /*85350*/  IMAD.WIDE R230, R235, 0x4, R220 ;  /* 0x00000004ebe67825 */ /* 0x000fe200078e02dc */
[----:B------:R-:W-:Y:S01]  /*85360*/  ISETP.LT.AND P5, PT, R115, c[0x0][0x178], !P2 ;  /* 0x00005e0073007a0c */ /* 0x000fe200057a1270 */
[----:B------:R-:W4:Y:S01]  /*85370*/  LDL.LU R242, [R1+0x138] ;  /* 0x0001380001f27983 */ /* 0x000f220000300800 */
[----:B------:R-:W-:Y:S01]  /*85380*/  ISETP.LT.AND P4, PT, R195, c[0x0][0x178], !P2 ;  /* 0x00005e00c3007a0c */ /* 0x000fe20005781270 */
[----:B------:R-:W-:Y:S02]  /*85390*/  IMAD.WIDE R232, R235, 0x4, R226 ;  /* 0x00000004ebe87825 */ /* 0x000fe400078e02e2 */
[----:B------:R1:W-:Y:S01]  /*853a0*/  @P1 STG.E [R2.64], R244 ;  /* 0x000000f402001986 */ /* 0x0003e2000c101904 */
[----:B------:R-:W-:-:S03]  /*853b0*/  ISETP.LT.AND P1, PT, R131, c[0x0][0x178], !P2 ;  /* 0x00005e0083007a0c */ /* 0x000fc60005721270 */
[----:B------:R1:W-:Y:S01]  /*853c0*/  @P0 STG.E [R228.64], R243 ;  /* 0x000000f3e4000986 */ /* 0x0003e2000c101904 */
[----:B------:R-:W-:-:S03]  /*853d0*/  ISETP.LT.AND P0, PT, R163, c[0x0][0x178], !P2 ;  /* 0x00005e00a3007a0c */ /* 0x000fc60005701270 */
[----:B------:R1:W-:Y:S04]  /*853e0*/  @P3 STG.E [R230.64], R238 ;  /* 0x000000eee6003986 */ /* 0x0003e8000c101904 */
[----:B------:R1:W-:Y:S02]  /*853f0*/  @P6 STG.E [R232.64], R239 ;  /* 0x000000efe8006986 */ /* 0x0003e4000c101904 */
[----:B-1----:R-:W-:Y:S01]  /*85400*/  IMAD.WIDE R2, R235, 0x4, R4 ;  /* 0x00000004eb027825 */ /* 0x002fe200078e0204 */
[----:B------:R-:W-:-:S03]  /*85410*/  ISETP.LT.AND P6, PT, R147, c[0x0][0x178], !P2 ;  /* 0x00005e0093007a0c */ /* 0x000fc600057c1270 */
[C---:B------:R-:W-:Y:S01]  /*85420*/  IMAD.WIDE R228, R235.reuse, 0x4, R224 ;  /* 0x00000004ebe47825 */ /* 0x040fe200078e02e0 */
[----:B------:R-:W4:Y:S04]  /*85430*/  LDL.LU R238, [R1+0x54c] ;  /* 0x00054c0001ee7983 */ /* 0x000f280000300800 */
[----:B------:R-:W4:Y:S01]  /*85440*/  LDL.LU R239, [R1+0x51c] ;  /* 0x00051c0001ef7983 */ /* 0x000f220000300800 */
[----:B------:R-:W-:-:S03]  /*85450*/  IMAD.WIDE R230, R235, 0x4, R8 ;  /* 0x00000004ebe67825 */ /* 0x000fc600078e0208 */
[----:B------:R-:W4:Y:S04]  /*85460*/  LDL.LU R244, [R1+0x3bc] ;  /* 0x0003bc0001f47983 */ /* 0x000f280000300800 */
[----:B------:R1:W-:Y:S04]  /*85470*/  @P5 STG.E [R2.64], R241 ;  /* 0x000000f102005986 */ /* 0x0003e8000c101904 */
[----:B------:R1:W-:Y:S02]  /*85480*/  @P4 STG.E [R228.64], R240 ;  /* 0x000000f0e4004986 */ /* 0x0003e4000c101904 */
[----:B-1----:R-:W-:-:S04]  /*85490*/  IMAD.WIDE R2, R235, 0x4, R222 ;  /* 0x00000004eb027825 */ /* 0x002fc800078e02de */
[----:B------:R-:W-:Y:S01]  /*854a0*/  IMAD.WIDE R228, R235, 0x4, R10 ;  /* 0x00000004ebe47825 */ /* 0x000fe200078e020a */
[----:B--2---:R-:W-:Y:S02]  /*854b0*/  ISETP.GE.AND P3, PT, R236, c[0x0][0x17c], PT ;  /* 0x00005f00ec007a0c */ /* 0x004fe40003f66270 */
[----:B------:R-:W2:Y:S04]  /*854c0*/  LDL.LU R236, [R1+0x13c] ;  /* 0x00013c0001ec7983 */ /* 0x000ea80000300800 */
[----:B------:R-:W2:Y:S04]  /*854d0*/  LDL.LU R241, [R1+0x49c] ;  /* 0x00049c0001f17983 */ /* 0x000ea80000300800 */
[----:B------:R-:W2:Y:S04]  /*854e0*/  LDL.LU R240, [R1+0x43c] ;  /* 0x00043c0001f07983 */ /* 0x000ea80000300800 */
[----:B---3--:R1:W-:Y:S04]  /*854f0*/  @P0 STG.E [R2.64], R234 ;  /* 0x000000ea02000986 */ /* 0x0083e8000c101904 */
[----:B------:R3:W-:Y:S04]  /*85500*/  @P1 STG.E [R228.64], R245 ;  /* 0x000000f5e4001986 */ /* 0x0007e8000c101904 */
[----:B----4-:R4:W-:Y:S04]  /*85510*/  @P6 STG.E [R230.64], R237 ;  /* 0x000000ede6006986 */ /* 0x0109e8000c101904 */
[----:B-1----:R-:W2:Y:S04]  /*85520*/  LDL.LU R3, [R1+0x2df0] ;  /* 0x002df00001037983 */ /* 0x002ea80000300800 */
[----:B---3--:R-:W3:Y:S04]  /*85530*/  LDL.LU R245, [R1+0x34c] ;  /* 0x00034c0001f57983 */ /* 0x008ee80000300800 */
[----:B----4-:R-:W4:Y:S01]  /*85540*/  LDL.LU R237, [R1+0x1dc] ;  /* 0x0001dc0001ed7983 */ /* 0x010f220000300800 */
[----:B------:R-:W-:-:S02]  /*85550*/  ISETP.LT.AND P2, PT, R179, c[0x0][0x178], !P2 ;  /* 0x00005e00b3007a0c */ /* 0x000fc40005741270 */
[----:B------:R-:W-:Y:S02]  /*85560*/  ISETP.LT.AND P4, PT, R194, c[0x0][0x178], !P3 ;  /* 0x00005e00c2007a0c */ /* 0x000fe40005f81270 */
[----:B------:R-:W-:Y:S02]  /*85570*/  ISETP.LT.AND P5, PT, R219, c[0x0][0x178], !P3 ;  /* 0x00005e00db007a0c */ /* 0x000fe40005fa1270 */
[C---:B------:R-:W-:Y:S01]  /*85580*/  IADD3 R2, R235.reuse, c[0x0][0x198], RZ ;  /* 0x00006600eb027a10 */ /* 0x040fe20007ffe0ff */
[----:B------:R-:W-:Y:S01]  /*85590*/  IMAD.WIDE R228, R235, 0x4, R6 ;  /* 0x00000004ebe47825 */ /* 0x000fe200078e0206 */
[----:B------:R-:W-:-:S03]  /*855a0*/  ISETP.LT.AND P0, PT, R115, c[0x0][0x178], !P3 ;  /* 0x00005e0073007a0c */ /* 0x000fc60005f01270 */
[----:B------:R-:W-:Y:S01]  /*855b0*/  IMAD.WIDE R230, R2, 0x4, R220 ;  /* 0x0000000402e67825 */ /* 0x000fe200078e02dc */
[----:B------:R-:W-:-:S03]  /*855c0*/  ISETP.LT.AND P1, PT, R195, c[0x0][0x178], !P3 ;  /* 0x00005e00c3007a0c */ /* 0x000fc60005f21270 */
[----:B------:R-:W-:Y:S01]  /*855d0*/  IMAD.WIDE R232, R2, 0x4, R226 ;  /* 0x0000000402e87825 */ /* 0x000fe200078e02e2 */
[----:B------:R1:W-:Y:S01]  /*855e0*/  @P2 STG.E [R228.64], R242 ;  /* 0x000000f2e4002986 */ /* 0x0003e2000c101904 */
[----:B------:R-:W-:-:S03]  /*855f0*/  ISETP.LT.AND P6, PT, R163, c[0x0][0x178], !P3 ;  /* 0x00005e00a3007a0c */ /* 0x000fc60005fc1270 */
[----:B------:R1:W-:Y:S01]  /*85600*/  @P4 STG.E [R230.64], R238 ;  /* 0x000000eee6004986 */ /* 0x0003e2000c101904 */
[----:B------:R-:W-:-:S03]  /*85610*/  ISETP.LT.AND P4, PT, R147, c[0x0][0x178], !P3 ;  /* 0x00005e0093007a0c */ /* 0x000fc60005f81270 */
[----:B------:R1:W-:Y:S01]  /*85620*/  @P5 STG.E [R232.64], R239 ;  /* 0x000000efe8005986 */ /* 0x0003e2000c101904 */
[----:B------:R-:W-:Y:S01]  /*85630*/  ISETP.LT.AND P5, PT, R131, c[0x0][0x178], !P3 ;  /* 0x00005e0083007a0c */ /* 0x000fe20005fa1270 */
[----:B-1----:R-:W-:-:S04]  /*85640*/  IMAD.WIDE R228, R2, 0x4, R4 ;  /* 0x0000000402e47825 */ /* 0x002fc800078e0204 */
[C---:B------:R-:W-:Y:S01]  /*85650*/  IMAD.WIDE R230, R2.reuse, 0x4, R224 ;  /* 0x0000000402e67825 */ /* 0x040fe200078e02e0 */
[----:B------:R-:W4:Y:S03]  /*85660*/  LDL.LU R238, [R1+0x5b8] ;  /* 0x0005b80001ee7983 */ /* 0x000f260000300800 */
[C---:B------:R-:W-:Y:S01]  /*85670*/  IMAD.WIDE R232, R2.reuse, 0x4, R222 ;  /* 0x0000000402e87825 */ /* 0x040fe200078e02de */
[----:B------:R-:W4:Y:S04]  /*85680*/  LDL.LU R239, [R1+0x598] ;  /* 0x0005980001ef7983 */ /* 0x000f280000300800 */
[----:B--2---:R1:W-:Y:S04]  /*85690*/  @P0 STG.E [R228.64], R241 ;  /* 0x000000f1e4000986 */ /* 0x0043e8000c101904 */
[----:B------:R2:W-:Y:S04]  /*856a0*/  @P1 STG.E [R230.64], R240 ;  /* 0x000000f0e6001986 */ /* 0x0005e8000c101904 */
[----:B------:R2:W-:Y:S01]  /*856b0*/  @P6 STG.E [R232.64], R244 ;  /* 0x000000f4e8006986 */ /* 0x0005e2000c101904 */
[----:B-1----:R-:W-:-:S04]  /*856c0*/  IMAD.WIDE R228, R2, 0x4, R10 ;  /* 0x0000000402e47825 */ /* 0x002fc800078e020a */
[----:B--2---:R-:W-:Y:S01]  /*856d0*/  IMAD.WIDE R230, R2, 0x4, R8 ;  /* 0x0000000402e67825 */ /* 0x004fe200078e0208 */
[----:B------:R-:W2:Y:S04]  /*856e0*/  LDL.LU R244, [R1+0x568] ;  /* 0x0005680001f47983 */ /* 0x000ea80000300800 */
[----:B------:R-:W2:Y:S04]  /*856f0*/  LDL.LU R242, [R1+0x4b8] ;  /* 0x0004b80001f27983 */ /* 0x000ea80000300800 */
[----:B---3--:R-:W-:Y:S04]  /*85700*/  @P5 STG.E [R228.64], R245 ;  /* 0x000000f5e4005986 */ /* 0x008fe8000c101904 */
[----:B------:R-:W3:Y:S04]  /*85710*/  LDL.LU R235, [R1+0x468] ;  /* 0x0004680001eb7983 */ /* 0x000ee80000300800 */
[----:B----4-:R1:W-:Y:S04]  /*85720*/  @P4 STG.E [R230.64], R237 ;  /* 0x000000ede6004986 */ /* 0x0103e8000c101904 */
[----:B-1----:R-:W4:Y:S01]  /*85730*/  LDL.LU R237, [R1+0x2df4] ;  /* 0x002df40001ed7983 */ /* 0x002f220000300800 */
[----:B------:R-:W-:-:S02]  /*85740*/  ISETP.GE.AND P2, PT, R3, c[0x0][0x17c], PT ;  /* 0x00005f0003007a0c */ /* 0x000fc40003f46270 */
[----:B------:R-:W-:Y:S02]  /*85750*/  ISETP.LT.AND P3, PT, R179, c[0x0][0x178], !P3 ;  /* 0x00005e00b3007a0c */ /* 0x000fe40005f61270 */
[----:B------:R-:W-:Y:S02]  /*85760*/  ISETP.LT.AND P0, PT, R194, c[0x0][0x178], !P2 ;  /* 0x00005e00c2007a0c */ /* 0x000fe40005701270 */
[C---:B------:R-:W-:Y:S01]  /*85770*/  IADD3 R234, R2.reuse, c[0x0][0x198], RZ ;  /* 0x0000660002ea7a10 */ /* 0x040fe20007ffe0ff */
[----:B------:R-:W-:Y:S01]  /*85780*/  IMAD.WIDE R232, R2, 0x4, R6 ;  /* 0x0000000402e87825 */ /* 0x000fe200078e0206 */
[----:B------:R-:W-:Y:S02]  /*85790*/  ISETP.LT.AND P1, PT, R219, c[0x0][0x178], !P2 ;  /* 0x00005e00db007a0c */ /* 0x000fe40005721270 */
[----:B------:R-:W-:Y:S01]  /*857a0*/  ISETP.LT.AND P4, PT, R115, c[0x0][0x178], !P2 ;  /* 0x00005e0073007a0c */ /* 0x000fe20005781270 */
[----:B------:R-:W-:-:S04]  /*857b0*/  IMAD.WIDE R2, R234, 0x4, R220 ;  /* 0x00000004ea027825 */ /* 0x000fc800078e02dc */
[----:B------:R1:W-:Y:S01]  /*857c0*/  @P3 STG.E [R232.64], R236 ;  /* 0x000000ece8003986 */ /* 0x0003e2000c101904 */
[----:B------:R-:W-:-:S03]  /*857d0*/  IMAD.WIDE R228, R234, 0x4, R226 ;  /* 0x00000004eae47825 */ /* 0x000fc600078e02e2 */
[----:B------:R1:W-:Y:S04]  /*857e0*/  @P0 STG.E [R2.64], R238 ;  /* 0x000000ee02000986 */ /* 0x0003e8000c101904 */
[----:B-1----:R-:W3:Y:S04]  /*857f0*/  LDL.LU R236, [R1+0x418] ;  /* 0x0004180001ec7983 */ /* 0x002ee80000300800 */
[----:B------:R-:W3:Y:S01]  /*85800*/  LDL.LU R245, [R1+0x56c] ;  /* 0x00056c0001f57983 */ /* 0x000ee20000300800 */
[----:B------:R-:W-:-:S03]  /*85810*/  IMAD.WIDE R2, R234, 0x4, R4 ;  /* 0x00000004ea027825 */ /* 0x000fc600078e0204 */
[----:B------:R-:W3:Y:S04]  /*85820*/  LDL.LU R241, [R1+0x5bc] ;  /* 0x0005bc0001f17983 */ /* 0x000ee80000300800 */
[----:B------:R-:W3:Y:S04]  /*85830*/  LDL.LU R240, [R1+0x59c] ;  /* 0x00059c0001f07983 */ /* 0x000ee80000300800 */
[----:B------:R-:W3:Y:S04]  /*85840*/  LDL.LU R238, [R1+0x53c] ;  /* 0x00053c0001ee7983 */ /* 0x000ee80000300800 */
[----:B------:R1:W-:Y:S04]  /*85850*/  @P1 STG.E [R228.64], R239 ;  /* 0x000000efe4001986 */ /* 0x0003e8000c101904 */
[----:B--2---:R2:W-:Y:S01]  /*85860*/  @P4 STG.E [R2.64], R244 ;  /* 0x000000f402004986 */ /* 0x0045e2000c101904 */
[----:B----4-:R-:W-:-:S03]  /*85870*/  ISETP.GE.AND P0, PT, R237, c[0x0][0x17c], PT ;  /* 0x00005f00ed007a0c */ /* 0x010fc60003f06270 */
[----:B------:R-:W4:Y:S04]  /*85880*/  LDL.LU R237, [R1+0x4bc] ;  /* 0x0004bc0001ed7983 */ /* 0x000f280000300800 */
[----:B------:R-:W3:Y:S04]  /*85890*/  LDL.LU R243, [R1+0x32c] ;  /* 0x00032c0001f37983 */ /* 0x000ee80000300800 */
[----:B-1----:R-:W3:Y:S04]  /*858a0*/  LDL.LU R239, [R1+0x5e8] ;  /* 0x0005e80001ef7983 */ /* 0x002ee80000300800 */
[----:B--2---:R-:W2:Y:S04]  /*858b0*/  LDL.LU R244, [R1+0x3000] ;  /* 0x0030000001f47983 */ /* 0x004ea80000300800 */
[----:B------:R-:W2:Y:S01]  /*858c0*/  LDL.LU R3, [R1+0x538] ;  /* 0x0005380001037983 */ /* 0x000ea20000300800 */
[----:B------:R-:W-:-:S02]  /*858d0*/  ISETP.LT.AND P3, PT, R195, c[0x0][0x178], !P2 ;  /* 0x00005e00c3007a0c */ /* 0x000fc40005761270 */
[----:B------:R-:W-:Y:S02]  /*858e0*/  ISETP.LT.AND P5, PT, R163, c[0x0][0x178], !P2 ;  /* 0x00005e00a3007a0c */ /* 0x000fe400057a1270 */
[----:B------:R-:W-:Y:S02]  /*858f0*/  ISETP.LT.AND P6, PT, R131, c[0x0][0x178], !P2 ;  /* 0x00005e0083007a0c */ /* 0x000fe400057c1270 */
[----:B------:R-:W-:Y:S01]  /*85900*/  ISETP.LT.AND P1, PT, R147, c[0x0][0x178], !P2 ;  /* 0x00005e0093007a0c */ /* 0x000fe20005721270 */
[----:B------:R-:W-:-:S04]  /*85910*/  IMAD.WIDE R228, R234, 0x4, R224 ;  /* 0x00000004eae47825 */ /* 0x000fc800078e02e0 */
[----:B------:R-:W-:-:S04]  /*85920*/  IMAD.WIDE R230, R234, 0x4, R222 ;  /* 0x00000004eae67825 */ /* 0x000fc800078e02de */
[C---:B------:R-:W-:Y:S01]  /*85930*/  IMAD.WIDE R232, R234.reuse, 0x4, R10 ;  /* 0x00000004eae87825 */ /* 0x040fe200078e020a */
[----:B--2---:R1:W-:Y:S04]  /*85940*/  @P3 STG.E [R228.64], R3 ;  /* 0x00000003e4003986 */ /* 0x0043e8000c101904 */
[----:B------:R2:W-:Y:S04]  /*85950*/  @P5 STG.E [R230.64], R242 ;  /* 0x000000f2e6005986 */ /* 0x0005e8000c101904 */
[----:B---3--:R3:W-:Y:S01]  /*85960*/  @P6 STG.E [R232.64], R235 ;  /* 0x000000ebe8006986 */ /* 0x0087e2000c101904 */
[----:B-1----:R-:W-:-:S03]  /*85970*/  IMAD.WIDE R2, R234, 0x4, R8 ;  /* 0x00000004ea027825 */ /* 0x002fc600078e0208 */
[----:B--2---:R-:W2:Y:S04]  /*85980*/  LDL.LU R242, [R1+0x2df8] ;  /* 0x002df80001f27983 */ /* 0x004ea80000300800 */
[----:B------:R1:W-:Y:S01]  /*85990*/  @P1 STG.E [R2.64], R236 ;  /* 0x000000ec02001986 */ /* 0x0003e2000c101904 */
[----:B---3--:R-:W-:-:S03]  /*859a0*/  IADD3 R235, R234, c[0x0][0x198], RZ ;  /* 0x00006600eaeb7a10 */ /* 0x008fc60007ffe0ff */
[----:B-1----:R-:W3:Y:S01]  /*859b0*/  LDL.LU R236, [R1+0x46c] ;  /* 0x00046c0001ec7983 */ /* 0x002ee20000300800 */
[----:B------:R-:W-:-:S03]  /*859c0*/  IMAD.WIDE R2, R234, 0x4, R6 ;  /* 0x00000004ea027825 */ /* 0x000fc600078e0206 */
[----:B------:R-:W2:Y:S01]  /*859d0*/  LDL.LU R234, [R1+0x328] ;  /* 0x0003280001ea7983 */ /* 0x000ea20000300800 */
[----:B------:R-:W-:Y:S02]  /*859e0*/  ISETP.LT.AND P2, PT, R179, c[0x0][0x178], !P2 ;  /* 0x00005e00b3007a0c */ /* 0x000fe40005741270 */
[----:B------:R-:W-:Y:S02]  /*859f0*/  ISETP.LT.AND P4, PT, R194, c[0x0][0x178], !P0 ;  /* 0x00005e00c2007a0c */ /* 0x000fe40004781270 */
[----:B------:R-:W-:Y:S01]  /*85a00*/  ISETP.LT.AND P5, PT, R219, c[0x0][0x178], !P0 ;  /* 0x00005e00db007a0c */ /* 0x000fe200047a1270 */
[----:B------:R-:W-:Y:S01]  /*85a10*/  IMAD.WIDE R228, R235, 0x4, R220 ;  /* 0x00000004ebe47825 */ /* 0x000fe200078e02dc */
[----:B------:R-:W-:Y:S02]  /*85a20*/  ISETP.LT.AND P6, PT, R115, c[0x0][0x178], !P0 ;  /* 0x00005e0073007a0c */ /* 0x000fe400047c1270 */
[----:B------:R-:W-:Y:S01]  /*85a30*/  ISETP.LT.AND P3, PT, R195, c[0x0][0x178], !P0 ;  /* 0x00005e00c3007a0c */ /* 0x000fe20004761270 */
[----:B------:R-:W-:Y:S01]  /*85a40*/  IMAD.WIDE R230, R235, 0x4, R226 ;  /* 0x00000004ebe67825 */ /* 0x000fe200078e02e2 */
[----:B------:R-:W-:-:S03]  /*85a50*/  ISETP.LT.AND P1, PT, R163, c[0x0][0x178], !P0 ;  /* 0x00005e00a3007a0c */ /* 0x000fc60004721270 */
[----:B------:R-:W-:Y:S01]  /*85a60*/  IMAD.WIDE R232, R235, 0x4, R4 ;  /* 0x00000004ebe87825 */ /* 0x000fe200078e0204 */
[----:B--2---:R1:W-:Y:S04]  /*85a70*/  @P2 STG.E [R2.64], R234 ;  /* 0x000000ea02002986 */ /* 0x0043e8000c101904 */
[----:B------:R2:W-:Y:S04]  /*85a80*/  @P4 STG.E [R228.64], R241 ;  /* 0x000000f1e4004986 */ /* 0x0005e8000c101904 */
[----:B------:R3:W-:Y:S01]  /*85a90*/  @P5 STG.E [R230.64], R240 ;  /* 0x000000f0e6005986 */ /* 0x0007e2000c101904 */
[----:B------:R-:W-:Y:S01]  /*85aa0*/  ISETP.LT.AND P5, PT, R131, c[0x0][0x178], !P0 ;  /* 0x00005e0083007a0c */ /* 0x000fe200047a1270 */
[C---:B-1----:R-:W-:Y:S01]  /*85ab0*/  IMAD.WIDE R2, R235.reuse, 0x4, R224 ;  /* 0x00000004eb027825 */ /* 0x042fe200078e02e0 */
[----:B------:R-:W-:Y:S01]  /*85ac0*/  ISETP.GE.AND P2, PT, R242, c[0x0][0x17c], PT ;  /* 0x00005f00f2007a0c */ /* 0x000fe20003f46270 */
[----:B------:R-:W-:Y:S02]  /*85ad0*/  @P6 STG.E [R232.64], R245 ;  /* 0x000000f5e8006986 */ /* 0x000fe4000c101904 */
[----:B--2---:R-:W-:-:S02]  /*85ae0*/  IMAD.WIDE R228, R235, 0x4, R222 ;  /* 0x00000004ebe47825 */ /* 0x004fc400078e02de */
[----:B------:R-:W2:Y:S04]  /*85af0*/  LDL.LU R242, [R1+0x5d8] ;  /* 0x0005d80001f27983 */ /* 0x000ea80000300800 */
[----:B------:R1:W-:Y:S04]  /*85b00*/  @P3 STG.E [R2.64], R238 ;  /* 0x000000ee02003986 */ /* 0x0003e8000c101904 */
[----:B---3--:R-:W3:Y:S01]  /*85b10*/  LDL.LU R240, [R1+0x5c8] ;  /* 0x0005c80001f07983 */ /* 0x008ee20000300800 */
[----:B------:R-:W-:-:S03]  /*85b20*/  IADD3 R234, R235, c[0x0][0x198], RZ ;  /* 0x00006600ebea7a10 */ /* 0x000fc60007ffe0ff */
[----:B----4-:R4:W-:Y:S01]  /*85b30*/  @P1 STG.E [R228.64], R237 ;  /* 0x000000ede4001986 */ /* 0x0109e2000c101904 */
[----:B-1----:R-:W-:-:S03]  /*85b40*/  IMAD.WIDE R2, R235, 0x4, R10 ;  /* 0x00000004eb027825 */ /* 0x002fc600078e020a */
[----:B------:R-:W2:Y:S01]  /*85b50*/  LDL.LU R238, [R1+0x2dfc] ;  /* 0x002dfc0001ee7983 */ /* 0x000ea20000300800 */
[----:B------:R-:W-:-:S03]  /*85b60*/  IMAD.WIDE R230, R235, 0x4, R6 ;  /* 0x00000004ebe67825 */ /* 0x000fc600078e0206 */
[----:B------:R1:W-:Y:S04]  /*85b70*/  @P5 STG.E [R2.64], R236 ;  /* 0x000000ec02005986 */ /* 0x0003e8000c101904 */
[----:B----4-:R-:W4:Y:S01]  /*85b80*/  LDL.LU R237, [R1+0x5a8] ;  /* 0x0005a80001ed7983 */ /* 0x010f220000300800 */
[----:B------:R-:W-:-:S03]  /*85b90*/  IMAD.WIDE R228, R235, 0x4, R8 ;  /* 0x00000004ebe47825 */ /* 0x000fc600078e0208 */
[----:B------:R-:W2:Y:S04]  /*85ba0*/  LDL.LU R241, [R1+0x558] ;  /* 0x0005580001f17983 */ /* 0x000ea80000300800 */
[----:B------:R-:W2:Y:S04]  /*85bb0*/  LDL.LU R245, [R1+0x528] ;  /* 0x0005280001f57983 */ /* 0x000ea80000300800 */
[----:B------:R-:W2:Y:S04]  /*85bc0*/  LDL.LU R235, [R1+0x578] ;  /* 0x0005780001eb7983 */ /* 0x000ea80000300800 */
[----:B-1----:R-:W2:Y:S04]  /*85bd0*/  LDL.LU R236, [R1+0x2ffc] ;  /* 0x002ffc0001ec7983 */ /* 0x002ea80000300800 */
[----:B------:R-:W2:Y:S01]  /*85be0*/  LDL.LU R3, [R1+0x41c] ;  /* 0x00041c0001037983 */ /* 0x000ea20000300800 */
[----:B------:R-:W-:-:S02]  /*85bf0*/  ISETP.LT.AND P4, PT, R147, c[0x0][0x178], !P0 ;  /* 0x00005e0093007a0c */ /* 0x000fc40004781270 */
[----:B------:R-:W-:Y:S02]  /*85c00*/  ISETP.LT.AND P0, PT, R179, c[0x0][0x178], !P0 ;  /* 0x00005e00b3007a0c */ /* 0x000fe40004701270 */
[----:B------:R-:W-:Y:S02]  /*85c10*/  ISETP.LT.AND P6, PT, R194, c[0x0][0x178], !P2 ;  /* 0x00005e00c2007a0c */ /* 0x000fe400057c1270 */
[----:B------:R-:W-:Y:S02]  /*85c20*/  ISETP.LT.AND P1, PT, R219, c[0x0][0x178], !P2 ;  /* 0x00005e00db007a0c */ /* 0x000fe40005721270 */
[----:B------:R-:W-:Y:S01]  /*85c30*/  ISETP.LT.AND P3, PT, R115, c[0x0][0x178], !P2 ;  /* 0x00005e0073007a0c */ /* 0x000fe20005761270 */
[----:B------:R-:W-:Y:S01]  /*85c40*/  IMAD.WIDE R232, R234, 0x4, R220 ;  /* 0x00000004eae87825 */ /* 0x000fe200078e02dc */
[----:B------:R-:W-:-:S03]  /*85c50*/  ISETP.LT.AND P5, PT, R131, c[0x0][0x178], !P2 ;  /* 0x00005e0083007a0c */ /* 0x000fc600057a1270 */
[----:B--2---:R1:W-:Y:S04]  /*85c60*/  @P4 STG.E [R228.64], R3 ;  /* 0x00000003e4004986 */ /* 0x0043e8000c101904 */
[----:B------:R2:W-:Y:S04]  /*85c70*/  @P0 STG.E [R230.64], R243 ;  /* 0x000000f3e6000986 */ /* 0x0005e8000c101904 */
[----:B------:R3:W-:Y:S01]  /*85c80*/  @P6 STG.E [R232.64], R239 ;  /* 0x000000efe8006986 */ /* 0x0007e2000c101904 */
[----:B-1----:R-:W-:-:S03]  /*85c90*/  IMAD.WIDE R2, R234, 0x4, R226 ;  /* 0x00000004ea027825 */ /* 0x002fc600078e02e2 */
[----:B--2---:R-:W2:Y:S01]  /*85ca0*/  LDL.LU R243, [R1+0x4a8] ;  /* 0x0004a80001f37983 */ /* 0x004ea20000300800 */
[----:B------:R-:W-:-:S03]  /*85cb0*/  IMAD.WIDE R228, R234, 0x4, R4 ;  /* 0x00000004eae47825 */ /* 0x000fc600078e0204 */
[----:B---3--:R-:W3:Y:S04]  /*85cc0*/  LDL.LU R239, [R1+0x5ec] ;  /* 0x0005ec0001ef7983 */ /* 0x008ee80000300800 */
[----:B------:R1:W-:Y:S01]  /*85cd0*/  @P1 STG.E [R2.64], R242 ;  /* 0x000000f202001986 */ /* 0x0003e2000c101904 */
[----:B------:R-:W-:-:S03]  /*85ce0*/  ISETP.GE.AND P1, PT, R238, c[0x0][0x17c], PT ;  /* 0x00005f00ee007a0c */ /* 0x000fc60003f26270 */
[----:B------:R4:W-:Y:S04]  /*85cf0*/  @P3 STG.E [R228.64], R240 ;  /* 0x000000f0e4003986 */ /* 0x0009e8000c101904 */
[----:B-1----:R-:W3:Y:S04]  /*85d00*/  LDL.LU R242, [R1+0x5ac] ;  /* 0x0005ac0001f27983 */ /* 0x002ee80000300800 */
[----:B------:R-:W3:Y:S04]  /*85d10*/  LDL.LU R238, [R1+0x57c] ;  /* 0x00057c0001ee7983 */ /* 0x000ee80000300800 */
[----:B----4-:R-:W4:Y:S01]  /*85d20*/  LDL.LU R240, [R1+0x5dc] ;  /* 0x0005dc0001f07983 */ /* 0x010f220000300800 */
[----:B------:R-:W-:-:S02]  /*85d30*/  ISETP.LT.AND P4, PT, R195, c[0x0][0x178], !P2 ;  /* 0x00005e00c3007a0c */ /* 0x000fc40005781270 */
[----:B------:R-:W-:Y:S01]  /*85d40*/  ISETP.LT.AND P0, PT, R163, c[0x0][0x178], !P2 ;  /* 0x00005e00a3007a0c */ /* 0x000fe20005701270 */
[C---:B------:R-:W-:Y:S01]  /*85d50*/  IMAD.WIDE R2, R234.reuse, 0x4, R224 ;  /* 0x00000004ea027825 */ /* 0x040fe200078e02e0 */
[----:B------:R-:W-:Y:S02]  /*85d60*/  ISETP.LT.AND P6, PT, R147, c[0x0][0x178], !P2 ;  /* 0x00005e0093007a0c */ /* 0x000fe400057c1270 */
[----:B------:R-:W-:Y:S01]  /*85d70*/  ISETP.LT.AND P2, PT, R179, c[0x0][0x178], !P2 ;  /* 0x00005e00b3007a0c */ /* 0x000fe20005741270 */
[----:B------:R-:W-:Y:S01]  /*85d80*/  IMAD.WIDE R228, R234, 0x4, R222 ;  /* 0x00000004eae47825 */ /* 0x000fe200078e02de */
[----:B------:R-:W-:-:S03]  /*85d90*/  ISETP.LT.AND P3, PT, R194, c[0x0][0x178], !P1 ;  /* 0x00005e00c2007a0c */ /* 0x000fc60004f61270 */
[C---:B------:R-:W-:Y:S02]  /*85da0*/  IMAD.WIDE R230, R234.reuse, 0x4, R10 ;  /* 0x00000004eae67825 */ /* 0x040fe400078e020a */
[----:B------:R1:W-:Y:S02]  /*85db0*/  @P4 STG.E [R2.64], R237 ;  /* 0x000000ed02004986 */ /* 0x0003e4000c101904 */
[----:B------:R-:W-:Y:S02]  /*85dc0*/  IMAD.WIDE R232, R234, 0x4, R8 ;  /* 0x00000004eae87825 */ /* 0x000fe400078e0208 */
[----:B------:R1:W-:Y:S01]  /*85dd0*/  @P0 STG.E [R228.64], R235 ;  /* 0x000000ebe4000986 */ /* 0x0003e2000c101904 */
[----:B------:R-:W-:-:S03]  /*85de0*/  ISETP.LT.AND P0, PT, R219, c[0x0][0x178], !P1 ;  /* 0x00005e00db007a0c */ /* 0x000fc60004f01270 */
[----:B------:R1:W-:Y:S02]  /*85df0*/  @P5 STG.E [R230.64], R241 ;  /* 0x000000f1e6005986 */ /* 0x0003e4000c101904 */
[C---:B-1----:R-:W-:Y:S02]  /*85e00*/  IMAD.WIDE R2, R234.reuse, 0x4, R6 ;  /* 0x00000004ea027825 */ /* 0x042fe400078e0206 */
[----:B------:R-:W4:Y:S01]  /*85e10*/  LDL.LU R237, [R1+0x2ff8] ;  /* 0x002ff80001ed7983 */ /* 0x000f220000300800 */
[----:B------:R-:W-:-:S03]  /*85e20*/  IADD3 R235, R234, c[0x0][0x198], RZ ;  /* 0x00006600eaeb7a10 */ /* 0x000fc60007ffe0ff */
[----:B------:R1:W-:Y:S02]  /*85e30*/  @P6 STG.E [R232.64], R245 ;  /* 0x000000f5e8006986 */ /* 0x0003e4000c101904 */
[C---:B------:R-:W-:Y:S02]  /*85e40*/  IMAD.WIDE R228, R235.reuse, 0x4, R220 ;  /* 0x00000004ebe47825 */ /* 0x040fe400078e02dc */
[----:B------:R-:W4:Y:S04]  /*85e50*/  LDL.LU R241, [R1+0x55c] ;  /* 0x00055c0001f17983 */ /* 0x000f280000300800 */
[----:B-1----:R-:W4:Y:S04]  /*85e60*/  LDL.LU R245, [R1+0x52c] ;  /* 0x00052c0001f57983 */ /* 0x002f280000300800 */
[----:B------:R-:W4:Y:S04]  /*85e70*/  LDL.LU R234, [R1+0x5cc] ;  /* 0x0005cc0001ea7983 */ /* 0x000f280000300800 */
[----:B--2---:R1:W-:Y:S04]  /*85e80*/  @P2 STG.E [R2.64], R243 ;  /* 0x000000f302002986 */ /* 0x0043e8000c101904 */
[----:B---3--:R2:W-:Y:S01]  /*85e90*/  @P3 STG.E [R228.64], R239 ;  /* 0x000000efe4003986 */ /* 0x0085e2000c101904 */
[----:B-1----:R-:W-:-:S03]  /*85ea0*/  IMAD.WIDE R2, R235, 0x4, R226 ;  /* 0x00000004eb027825 */ /* 0x002fc600078e02e2 */
[----:B--2---:R-:W2:Y:S04]  /*85eb0*/  LDL.LU R239, [R1+0x4ac] ;  /* 0x0004ac0001ef7983 */ /* 0x004ea80000300800 */
[----:B------:R-:W3:Y:S04]  /*85ec0*/  LDL.LU R243, [R1+0x5f0] ;  /* 0x0005f00001f37983 */ /* 0x000ee80000300800 */
[----:B----4-:R1:W-:Y:S04]  /*85ed0*/  @P0 STG.E [R2.64], R240 ;  /* 0x000000f002000986 */ /* 0x0103e8000c101904 */
[----:B-1----:R-:W4:Y:S01]  /*85ee0*/  LDL.LU R3, [R1+0x2e00] ;  /* 0x002e000001037983 */ /* 0x002f220000300800 */
[----:B------:R-:W-:-:S02]  /*85ef0*/  ISETP.LT.AND P4, PT, R115, c[0x0][0x178], !P1 ;  /* 0x00005e0073007a0c */ /* 0x000fc40004f81270 */
[----:B------:R-:W-:Y:S02]  /*85f00*/  ISETP.LT.AND P5, PT, R195, c[0x0][0x178], !P1 ;  /* 0x00005e00c3007a0c */ /* 0x000fe40004fa1270 */
[----:B------:R-:W-:Y:S01]  /*85f10*/  ISETP.LT.AND P6, PT, R163, c[0x0][0x178], !P1 ;  /* 0x00005e00a3007a0c */ /* 0x000fe20004fc1270 */
[----:B------:R-:W-:Y:S01]  /*85f20*/  IMAD.WIDE R228, R235, 0x4, R4 ;  /* 0x00000004ebe47825 */ /* 0x000fe200078e0204 */
[----:B------:R-:W-:Y:S01]  /*85f30*/  ISETP.LT.AND P3, PT, R131, c[0x0][0x178], !P1 ;  /* 0x00005e0083007a0c */ /* 0x000fe20004f61270 */
[----:B------:R-:W2:Y:S02]  /*85f40*/  LDL.LU R240, [R1+0x470] ;  /* 0x0004700001f07983 */ /* 0x000ea40000300800 */
[----:B------:R-:W-:-:S04]  /*85f50*/  IMAD.WIDE R230, R235, 0x4, R224 ;  /* 0x00000004ebe67825 */ /* 0x000fc800078e02e0 */
[----:B------:R-:W-:Y:S01]  /*85f60*/  IMAD.WIDE R232, R235, 0x4, R222 ;  /* 0x00000004ebe87825 */ /* 0x000fe200078e02de */
[----:B------:R-:W-:Y:S04]  /*85f70*/  @P4 STG.E [R228.64], R234 ;  /* 0x000000eae4004986 */ /* 0x000fe8000c101904 */
[----:B------:R-:W-:Y:S04]  /*85f80*/  @P5 STG.E [R230.64], R242 ;  /* 0x000000f2e6005986 */ /* 0x000fe8000c101904 */
[----:B------:R1:W-:Y:S04]  /*85f90*/  @P6 STG.E [R232.64], R238 ;  /* 0x000000eee8006986 */ /* 0x0003e8000c101904 */
[----:B-1----:R-:W3:Y:S04]  /*85fa0*/  LDL.LU R238, [R1+0x2e04] ;  /* 0x002e040001ee7983 */ /* 0x002ee80000300800 */
[----:B------:R-:W3:Y:S04]  /*85fb0*/  LDL.LU R234, [R1+0x270] ;  /* 0x0002700001ea7983 */ /* 0x000ee80000300800 */
[----:B------:R-:W3:Y:S01]  /*85fc0*/  LDL.LU R242, [R1+0x1c0] ;  /* 0x0001c00001f27983 */ /* 0x000ee20000300800 */
[----:B----4-:R-:W-:Y:S01]  /*85fd0*/  ISETP.GE.AND P0, PT, R3, c[0x0][0x17c], PT ;  /* 0x00005f0003007a0c */ /* 0x010fe20003f06270 */
[----:B------:R-:W-:-:S05]  /*85fe0*/  IMAD.WIDE R2, R235, 0x4, R10 ;  /* 0x00000004eb027825 */ /* 0x000fca00078e020a */
[----:B------:R1:W-:Y:S04]  /*85ff0*/  @P3 STG.E [R2.64], R241 ;  /* 0x000000f102003986 */ /* 0x0003e8000c101904 */
[----:B-1----:R-:W4:Y:S01]  /*86000*/  LDL.LU R3, [R1+0x310] ;  /* 0x0003100001037983 */ /* 0x002f220000300800 */
[----:B------:R-:W-:Y:S02]  /*86010*/  ISETP.LT.AND P2, PT, R147, c[0x0][0x178], !P1 ;  /* 0x00005e0093007a0c */ /* 0x000fe40004f41270 */
[----:B------:R-:W-:Y:S01]  /*86020*/  ISETP.LT.AND P1, PT, R179, c[0x0][0x178], !P1 ;  /* 0x00005e00b3007a0c */ /* 0x000fe20004f21270 */
[----:B------:R-:W-:Y:S01]  /*86030*/  IMAD.WIDE R228, R235, 0x4, R8 ;  /* 0x00000004ebe47825 */ /* 0x000fe200078e0208 */
[----:B------:R-:W-:Y:S01]  /*86040*/  ISETP.LT.AND P4, PT, R194, c[0x0][0x178], !P0 ;  /* 0x00005e00c2007a0c */ /* 0x000fe20004781270 */
[----:B------:R-:W4:Y:S01]  /*86050*/  LDL.LU R241, [R1+0x120] ;  /* 0x0001200001f17983 */ /* 0x000f220000300800 */
[----:B------:R-:W-:-:S02]  /*86060*/  ISETP.LT.AND P6, PT, R219, c[0x0][0x178], !P0 ;  /* 0x00005e00db007a0c */ /* 0x000fc400047c1270 */
[----:B------:R-:W-:Y:S02]  /*86070*/  IADD3 R2, R235, c[0x0][0x198], RZ ;  /* 0x00006600eb027a10 */ /* 0x000fe40007ffe0ff */
[----:B------:R-:W-:-:S03]  /*86080*/  ISETP.LT.AND P3, PT, R115, c[0x0][0x178], !P0 ;  /* 0x00005e0073007a0c */ /* 0x000fc60004761270 */
[----:B------:R1:W-:Y:S01]  /*86090*/  @P2 STG.E [R228.64], R245 ;  /* 0x000000f5e4002986 */ /* 0x0003e2000c101904 */
[----:B------:R-:W-:Y:S01]  /*860a0*/  ISETP.LT.AND P2, PT, R195, c[0x0][0x178], !P0 ;  /* 0x00005e00c3007a0c */ /* 0x000fe20004741270 */
[----:B------:R-:W-:Y:S01]  /*860b0*/  IMAD.WIDE R230, R2, 0x4, R220 ;  /* 0x0000000402e67825 */ /* 0x000fe200078e02dc */
[----:B------:R-:W-:-:S03]  /*860c0*/  ISETP.LT.AND P5, PT, R163, c[0x0][0x178], !P0 ;  /* 0x00005e00a3007a0c */ /* 0x000fc600047a1270 */
[----:B------:R-:W-:-:S04]  /*860d0*/  IMAD.WIDE R232, R2, 0x4, R226 ;  /* 0x0000000402e87825 */ /* 0x000fc800078e02e2 */
[----:B-1----:R-:W-:Y:S02]  /*860e0*/  IMAD.WIDE R228, R235, 0x4, R6 ;  /* 0x00000004ebe47825 */ /* 0x002fe400078e0206 */
[----:B------:R-:W4:Y:S04]  /*860f0*/  LDL.LU R235, [R1+0x170] ;  /* 0x0001700001eb7983 */ /* 0x000f280000300800 */
[----:B--2---:R1:W-:Y:S04]  /*86100*/  @P1 STG.E [R228.64], R239 ;  /* 0x000000efe4001986 */ /* 0x0043e8000c101904 */
[----:B------:R-:W2:Y:S01]  /*86110*/  LDL.LU R245, [R1+0x314] ;  /* 0x0003140001f57983 */ /* 0x000ea20000300800 */
[----:B---3--:R-:W-:-:S03]  /*86120*/  ISETP.GE.AND P1, PT, R238, c[0x0][0x17c], PT ;  /* 0x00005f00ee007a0c */ /* 0x008fc60003f26270 */
[----:B------:R-:W2:Y:S04]  /*86130*/  LDL.LU R238, [R1+0x174] ;  /* 0x0001740001ee7983 */ /* 0x000ea80000300800 */
[----:B-1----:R-:W2:Y:S01]  /*86140*/  LDL.LU R239, [R1+0x670] ;  /* 0x0006700001ef7983 */ /* 0x002ea20000300800 */
[----:B------:R-:W-:-:S03]  /*86150*/  IMAD.WIDE R228, R2, 0x4, R4 ;  /* 0x0000000402e47825 */ /* 0x000fc600078e0204 */
[----:B------:R1:W-:Y:S04]  /*86160*/  @P4 STG.E [R230.64], R243 ;  /* 0x000000f3e6004986 */ /* 0x0003e8000c101904 */
[----:B------:R1:W-:Y:S04]  /*86170*/  @P6 STG.E [R232.64], R240 ;  /* 0x000000f0e8006986 */ /* 0x0003e8000c101904 */
[----:B-1----:R-:W2:Y:S01]  /*86180*/  LDL.LU R243, [R1+0x5f4] ;  /* 0x0005f40001f37983 */ /* 0x002ea20000300800 */
[----:B------:R-:W-:-:S03]  /*86190*/  IMAD.WIDE R230, R2, 0x4, R224 ;  /* 0x0000000402e67825 */ /* 0x000fc600078e02e0 */
[----:B------:R-:W2:Y:S01]  /*861a0*/  LDL.LU R240, [R1+0x474] ;  /* 0x0004740001f07983 */ /* 0x000ea20000300800 */
[----:B------:R-:W-:-:S03]  /*861b0*/  IMAD.WIDE R232, R2, 0x4, R222 ;  /* 0x0000000402e87825 */ /* 0x000fc600078e02de */
[----:B----4-:R1:W-:Y:S04]  /*861c0*/  @P3 STG.E [R228.64], R3 ;  /* 0x00000003e4003986 */ /* 0x0103e8000c101904 */
[----:B------:R4:W-:Y:S04]  /*861d0*/  @P2 STG.E [R230.64], R234 ;  /* 0x000000eae6002986 */ /* 0x0009e8000c101904 */
[----:B------:R4:W-:Y:S04]  /*861e0*/  @P5 STG.E [R232.64], R242 ;  /* 0x000000f2e8005986 */ /* 0x0009e8000c101904 */
[----:B-1----:R-:W3:Y:S04]  /*861f0*/  LDL.LU R3, [R1+0x2e08] ;  /* 0x002e080001037983 */ /* 0x002ee80000300800 */
[----:B----4-:R-:W4:Y:S04]  /*86200*/  LDL.LU R234, [R1+0x274] ;  /* 0x0002740001ea7983 */ /* 0x010f280000300800 */
        /* <DEDUP_REMOVED lines=13> */
[----:B------:R1:W-:Y:S01]  /*862e0*/  @P6 STG.E [R230.64], R241 ;  /* 0x000000f1e6006986 */ /* 0x0003e2000c101904 */
[----:B------:R-:W-:-:S03]  /*862f0*/  ISETP.LT.AND P6, PT, R131, c[0x0][0x178], !P1 ;  /* 0x00005e0083007a0c */ /* 0x000fc60004fc1270 */
[----:B------:R1:W-:Y:S01]  /*86300*/  @P0 STG.E [R228.64], R236 ;  /* 0x000000ece4000986 */ /* 0x0003e2000c101904 */
[----:B------:R-:W-:Y:S01]  /*86310*/  ISETP.LT.AND P0, PT, R163, c[0x0][0x178], !P1 ;  /* 0x00005e00a3007a0c */ /* 0x000fe20004f01270 */
[C---:B-1----:R-:W-:Y:S02]  /*86320*/  IMAD.WIDE R232, R2.reuse, 0x4, R4 ;  /* 0x0000000402e87825 */ /* 0x042fe400078e0204 */
[----:B------:R-:W3:Y:S02]  /*86330*/  LDL.LU R241, [R1+0x124] ;  /* 0x0001240001f17983 */ /* 0x000ee40000300800 */
[----:B------:R-:W-:-:S04]  /*86340*/  IMAD.WIDE R230, R2, 0x4, R226 ;  /* 0x0000000402e67825 */ /* 0x000fc800078e02e2 */
[----:B------:R-:W-:-:S05]  /*86350*/  IMAD.WIDE R228, R2, 0x4, R220 ;  /* 0x0000000402e47825 */ /* 0x000fca00078e02dc */
[----:B--2---:R1:W-:Y:S04]  /*86360*/  @P3 STG.E [R228.64], R243 ;  /* 0x000000f3e4003986 */ /* 0x0043e8000c101904 */
[----:B------:R2:W-:Y:S04]  /*86370*/  @P2 STG.E [R230.64], R240 ;  /* 0x000000f0e6002986 */ /* 0x0005e8000c101904 */
[----:B------:R2:W-:Y:S01]  /*86380*/  @P5 STG.E [R232.64], R245 ;  /* 0x000000f5e8005986 */ /* 0x0005e2000c101904 */
[----:B-1----:R-:W-:-:S04]  /*86390*/  IMAD.WIDE R228, R2, 0x4, R10 ;  /* 0x0000000402e47825 */ /* 0x002fc800078e020a */
[C---:B--2---:R-:W-:Y:S01]  /*863a0*/  IMAD.WIDE R230, R2.reuse, 0x4, R224 ;  /* 0x0000000402e67825 */ /* 0x044fe200078e02e0 */
[----:B------:R-:W2:Y:S03]  /*863b0*/  LDL.LU R245, [R1+0x640] ;  /* 0x0006400001f57983 */ /* 0x000ea60000300800 */
[----:B------:R-:W-:Y:S01]  /*863c0*/  IMAD.WIDE R232, R2, 0x4, R222 ;  /* 0x0000000402e87825 */ /* 0x000fe200078e02de */
[----:B------:R-:W2:Y:S04]  /*863d0*/  LDL.LU R243, [R1+0x620] ;  /* 0x0006200001f37983 */ /* 0x000ea80000300800 */
[----:B------:R-:W2:Y:S04]  /*863e0*/  LDL.LU R240, [R1+0x480] ;  /* 0x0004800001f07983 */ /* 0x000ea80000300800 */
[----:B----4-:R1:W-:Y:S04]  /*863f0*/  @P4 STG.E [R230.64], R234 ;  /* 0x000000eae6004986 */ /* 0x0103e8000c101904 */
[----:B---3--:R-:W-:Y:S04]  /*86400*/  @P0 STG.E [R232.64], R242 ;  /* 0x000000f2e8000986 */ /* 0x008fe8000c101904 */
[----:B------:R3:W-:Y:S04]  /*86410*/  @P6 STG.E [R228.64], R238 ;  /* 0x000000eee4006986 */ /* 0x0007e8000c101904 */
[----:B-1----:R-:W4:Y:S04]  /*86420*/  LDL.LU R234, [R1+0x2e0c] ;  /* 0x002e0c0001ea7983 */ /* 0x002f280000300800 */
[----:B------:R-:W4:Y:S04]  /*86430*/  LDL.LU R235, [R1+0x400] ;  /* 0x0004000001eb7983 */ /* 0x000f280000300800 */
[----:B---3--:R-:W3:Y:S01]  /*86440*/  LDL.LU R238, [R1+0x2d0] ;  /* 0x0002d00001ee7983 */ /* 0x008ee20000300800 */
[----:B------:R-:W-:-:S02]  /*86450*/  ISETP.LT.AND P2, PT, R179, c[0x0][0x178], !P1 ;  /* 0x00005e00b3007a0c */ /* 0x000fc40004f41270 */
[----:B------:R-:W-:Y:S02]  /*86460*/  ISETP.LT.AND P1, PT, R147, c[0x0][0x178], !P1 ;  /* 0x00005e0093007a0c */ /* 0x000fe40004f21270 */
[----:B------:R-:W-:Y:S01]  /*86470*/  ISETP.GE.AND P3, PT, R3, c[0x0][0x17c], PT ;  /* 0x00005f0003007a0c */ /* 0x000fe20003f66270 */
[----:B------:R-:W-:Y:S01]  /*86480*/  IMAD.WIDE R228, R2, 0x4, R8 ;  /* 0x0000000402e47825 */ /* 0x000fe200078e0208 */
[----:B------:R-:W3:Y:S02]  /*86490*/  LDL.LU R242, [R1+0x240] ;  /* 0x0002400001f27983 */ /* 0x000ee40000300800 */
[----:B------:R-:W-:Y:S01]  /*864a0*/  ISETP.LT.AND P5, PT, R194, c[0x0][0x178], !P3 ;  /* 0x00005e00c2007a0c */ /* 0x000fe20005fa1270 */
[C---:B------:R-:W-:Y:S01]  /*864b0*/  IMAD.WIDE R230, R2.reuse, 0x4, R6 ;  /* 0x0000000402e67825 */ /* 0x040fe200078e0206 */
[----:B------:R-:W-:Y:S02]  /*864c0*/  IADD3 R3, R2, c[0x0][0x198], RZ ;  /* 0x0000660002037a10 */ /* 0x000fe40007ffe0ff */
[----:B------:R-:W-:-:S02]  /*864d0*/  ISETP.LT.AND P0, PT, R219, c[0x0][0x178], !P3 ;  /* 0x00005e00db007a0c */ /* 0x000fc40005f01270 */
[----:B------:R-:W-:Y:S01]  /*864e0*/  ISETP.LT.AND P4, PT, R115, c[0x0][0x178], !P3 ;  /* 0x00005e0073007a0c */ /* 0x000fe20005f81270 */
[----:B------:R-:W-:Y:S01]  /*864f0*/  IMAD.WIDE R232, R3, 0x4, R220 ;  /* 0x0000000403e87825 */ /* 0x000fe200078e02dc */
[----:B------:R1:W-:Y:S01]  /*86500*/  @P1 STG.E [R228.64], R241 ;  /* 0x000000f1e4001986 */ /* 0x0003e2000c101904 */
[----:B------:R-:W-:-:S03]  /*86510*/  ISETP.LT.AND P6, PT, R195, c[0x0][0x178], !P3 ;  /* 0x00005e00c3007a0c */ /* 0x000fc60005fc1270 */
[----:B------:R1:W-:Y:S01]  /*86520*/  @P2 STG.E [R230.64], R237 ;  /* 0x000000ede6002986 */ /* 0x0003e2000c101904 */
[----:B------:R-:W-:Y:S02]  /*86530*/  ISETP.LT.AND P2, PT, R163, c[0x0][0x178], !P3 ;  /* 0x00005e00a3007a0c */ /* 0x000fe40005f41270 */
[----:B------:R-:W-:Y:S01]  /*86540*/  ISETP.LT.AND P1, PT, R131, c[0x0][0x178], !P3 ;  /* 0x00005e0083007a0c */ /* 0x000fe20005f21270 */
[----:B------:R1:W-:Y:S02]  /*86550*/  @P5 STG.E [R232.64], R239 ;  /* 0x000000efe8005986 */ /* 0x0003e4000c101904 */
[C---:B-1----:R-:W-:Y:S02]  /*86560*/  IMAD.WIDE R228, R3.reuse, 0x4, R226 ;  /* 0x0000000403e47825 */ /* 0x042fe400078e02e2 */
[----:B------:R-:W3:Y:S02]  /*86570*/  LDL.LU R241, [R1+0x1b0] ;  /* 0x0001b00001f17983 */ /* 0x000ee40000300800 */
[----:B------:R-:W-:-:S02]  /*86580*/  IMAD.WIDE R230, R3, 0x4, R4 ;  /* 0x0000000403e67825 */ /* 0x000fc400078e0204 */
[----:B------:R-:W3:Y:S02]  /*86590*/  LDL.LU R239, [R1+0x674] ;  /* 0x0006740001ef7983 */ /* 0x000ee40000300800 */
[C---:B------:R-:W-:Y:S02]  /*865a0*/  IMAD.WIDE R232, R3.reuse, 0x4, R224 ;  /* 0x0000000403e87825 */ /* 0x040fe400078e02e0 */
[----:B--2---:R1:W-:Y:S04]  /*865b0*/  @P0 STG.E [R228.64], R245 ;  /* 0x000000f5e4000986 */ /* 0x0043e8000c101904 */
[----:B------:R2:W-:Y:S04]  /*865c0*/  @P4 STG.E [R230.64], R243 ;  /* 0x000000f3e6004986 */ /* 0x0005e8000c101904 */
[----:B------:R4:W-:Y:S01]  /*865d0*/  @P6 STG.E [R232.64], R240 ;  /* 0x000000f0e8006986 */ /* 0x0009e2000c101904 */
[----:B-1----:R-:W-:-:S03]  /*865e0*/  IMAD.WIDE R228, R3, 0x4, R222 ;  /* 0x0000000403e47825 */ /* 0x002fc600078e02de */
[----:B------:R-:W3:Y:S01]  /*865f0*/  LDL.LU R245, [R1+0x404] ;  /* 0x0004040001f57983 */ /* 0x000ee20000300800 */
[----:B--2---:R-:W-:Y:S01]  /*86600*/  IMAD.WIDE R230, R3, 0x4, R10 ;  /* 0x0000000403e67825 */ /* 0x004fe200078e020a */
[----:B----4-:R-:W-:Y:S02]  /*86610*/  ISETP.GE.AND P0, PT, R234, c[0x0][0x17c], PT ;  /* 0x00005f00ea007a0c */ /* 0x010fe40003f06270 */
[----:B------:R-:W2:Y:S04]  /*86620*/  LDL.LU R234, [R1+0x644] ;  /* 0x0006440001ea7983 */ /* 0x000ea80000300800 */
[----:B------:R-:W4:Y:S04]  /*86630*/  LDL.LU R243, [R1+0x624] ;  /* 0x0006240001f37983 */ /* 0x000f280000300800 */
[----:B------:R-:W-:Y:S04]  /*86640*/  @P2 STG.E [R228.64], R235 ;  /* 0x000000ebe4002986 */ /* 0x000fe8000c101904 */
[----:B------:R-:W4:Y:S04]  /*86650*/  LDL.LU R240, [R1+0x484] ;  /* 0x0004840001f07983 */ /* 0x000f280000300800 */
[----:B---3--:R1:W-:Y:S04]  /*86660*/  @P1 STG.E [R230.64], R238 ;  /* 0x000000eee6001986 */ /* 0x0083e8000c101904 */
[----:B-1----:R-:W3:Y:S04]  /*86670*/  LDL.LU R238, [R1+0x2d4] ;  /* 0x0002d40001ee7983 */ /* 0x002ee80000300800 */
[----:B------:R-:W3:Y:S01]  /*86680*/  LDL.LU R236, [R1+0x2e10] ;  /* 0x002e100001ec7983 */ /* 0x000ee20000300800 */
[----:B------:R-:W-:-:S02]  /*86690*/  ISETP.LT.AND P5, PT, R147, c[0x0][0x178], !P3 ;  /* 0x00005e0093007a0c */ /* 0x000fc40005fa1270 */
[----:B------:R-:W-:Y:S01]  /*866a0*/  ISETP.LT.AND P3, PT, R179, c[0x0][0x178], !P3 ;  /* 0x00005e00b3007a0c */ /* 0x000fe20005f61270 */
[C---:B------:R-:W-:Y:S01]  /*866b0*/  IMAD.WIDE R232, R3.reuse, 0x4, R8 ;  /* 0x0000000403e87825 */ /* 0x040fe200078e0208 */
[----:B------:R-:W-:Y:S01]  /*866c0*/  ISETP.LT.AND P4, PT, R194, c[0x0][0x178], !P0 ;  /* 0x00005e00c2007a0c */ /* 0x000fe20004781270 */
[----:B------:R-:W3:Y:S01]  /*866d0*/  LDL.LU R237, [R1+0x244] ;  /* 0x0002440001ed7983 */ /* 0x000ee20000300800 */
[C---:B------:R-:W-:Y:S01]  /*866e0*/  IADD3 R235, R3.reuse, c[0x0][0x198], RZ ;  /* 0x0000660003eb7a10 */ /* 0x040fe20007ffe0ff */
[----:B------:R-:W-:Y:S01]  /*866f0*/  IMAD.WIDE R2, R3, 0x4, R6 ;  /* 0x0000000403027825 */ /* 0x000fe200078e0206 */
[----:B------:R-:W-:-:S03]  /*86700*/  ISETP.LT.AND P2, PT, R219, c[0x0][0x178], !P0 ;  /* 0x00005e00db007a0c */ /* 0x000fc60004741270 */
[----:B------:R-:W-:Y:S01]  /*86710*/  IMAD.WIDE R228, R235, 0x4, R220 ;  /* 0x00000004ebe47825 */ /* 0x000fe200078e02dc */
[----:B------:R-:W-:Y:S01]  /*86720*/  ISETP.LT.AND P1, PT, R115, c[0x0][0x178], !P0 ;  /* 0x00005e0073007a0c */ /* 0x000fe20004721270 */
        /* <DEDUP_REMOVED lines=8> */
[C---:B------:R-:W-:Y:S02]  /*867b0*/  IMAD.WIDE R2, R235.reuse, 0x4, R226 ;  /* 0x00000004eb027825 */ /* 0x040fe400078e02e2 */
[----:B------:R-:W3:Y:S02]  /*867c0*/  LDL.LU R241, [R1+0x6d0] ;  /* 0x0006d00001f17983 */ /* 0x000ee40000300800 */
[C---:B------:R-:W-:Y:S02]  /*867d0*/  IMAD.WIDE R228, R235.reuse, 0x4, R4 ;  /* 0x00000004ebe47825 */ /* 0x040fe400078e0204 */
[----:B------:R-:W3:Y:S02]  /*867e0*/  LDL.LU R239, [R1+0x6b0] ;  /* 0x0006b00001ef7983 */ /* 0x000ee40000300800 */
[----:B------:R-:W-:-:S02]  /*867f0*/  IMAD.WIDE R232, R235, 0x4, R222 ;  /* 0x00000004ebe87825 */ /* 0x000fc400078e02de */
[----:B--2---:R1:W-:Y:S04]  /*86800*/  @P2 STG.E [R2.64], R234 ;  /* 0x000000ea02002986 */ /* 0x0043e8000c101904 */
[----:B----4-:R2:W-:Y:S01]  /*86810*/  @P1 STG.E [R228.64], R243 ;  /* 0x000000f3e4001986 */ /* 0x0105e2000c101904 */
[----:B-1----:R-:W-:-:S03]  /*86820*/  IMAD.WIDE R2, R235, 0x4, R10 ;  /* 0x00000004eb027825 */ /* 0x002fc600078e020a */
[----:B------:R-:W-:Y:S04]  /*86830*/  @P5 STG.E [R230.64], R240 ;  /* 0x000000f0e6005986 */ /* 0x000fe8000c101904 */
[----:B------:R1:W-:Y:S01]  /*86840*/  @P6 STG.E [R232.64], R245 ;  /* 0x000000f5e8006986 */ /* 0x0003e2000c101904 */
[C---:B------:R-:W-:Y:S01]  /*86850*/  IADD3 R234, R235.reuse, c[0x0][0x198], RZ ;  /* 0x00006600ebea7a10 */ /* 0x040fe20007ffe0ff */
[----:B--2---:R-:W-:Y:S02]  /*86860*/  IMAD.WIDE R228, R235, 0x4, R6 ;  /* 0x00000004ebe47825 */ /* 0x004fe400078e0206 */
[----:B---3--:R2:W-:Y:S01]  /*86870*/  @P4 STG.E [R2.64], R238 ;  /* 0x000000ee02004986 */ /* 0x0085e2000c101904 */
[----:B------:R-:W-:-:S03]  /*86880*/  ISETP.GE.AND P3, PT, R236, c[0x0][0x17c], PT ;  /* 0x00005f00ec007a0c */ /* 0x000fc60003f66270 */
[----:B------:R-:W3:Y:S04]  /*86890*/  LDL.LU R236, [R1+0x690] ;  /* 0x0006900001ec7983 */ /* 0x000ee80000300800 */
[----:B-1----:R-:W4:Y:S04]  /*868a0*/  LDL.LU R245, [R1+0x660] ;  /* 0x0006600001f57983 */ /* 0x002f280000300800 */
[----:B--2---:R-:W2:Y:S01]  /*868b0*/  LDL.LU R238, [R1+0x2e14] ;  /* 0x002e140001ee7983 */ /* 0x004ea20000300800 */
[----:B------:R-:W-:-:S03]  /*868c0*/  IMAD.WIDE R2, R235, 0x4, R8 ;  /* 0x00000004eb027825 */ /* 0x000fc600078e0208 */
[----:B------:R-:W2:Y:S04]  /*868d0*/  LDL.LU R243, [R1+0x600] ;  /* 0x0006000001f37983 */ /* 0x000ea80000300800 */
[----:B------:R-:W2:Y:S04]  /*868e0*/  LDL.LU R240, [R1+0x420] ;  /* 0x0004200001f07983 */ /* 0x000ea80000300800 */
[----:B------:R-:W2:Y:S01]  /*868f0*/  LDL.LU R235, [R1+0x630] ;  /* 0x0006300001eb7983 */ /* 0x000ea20000300800 */
[----:B------:R-:W-:Y:S02]  /*86900*/  ISETP.LT.AND P1, PT, R147, c[0x0][0x178], !P0 ;  /* 0x00005e0093007a0c */ /* 0x000fe40004721270 */
[----:B------:R-:W-:-:S02]  /*86910*/  ISETP.LT.AND P0, PT, R179, c[0x0][0x178], !P0 ;  /* 0x00005e00b3007a0c */ /* 0x000fc40004701270 */
[----:B------:R-:W-:Y:S02]  /*86920*/  ISETP.LT.AND P2, PT, R194, c[0x0][0x178], !P3 ;  /* 0x00005e00c2007a0c */ /* 0x000fe40005f41270 */
[----:B------:R-:W-:Y:S01]  /*86930*/  ISETP.LT.AND P6, PT, R219, c[0x0][0x178], !P3 ;  /* 0x00005e00db007a0c */ /* 0x000fe20005fc1270 */
[C---:B------:R-:W-:Y:S01]  /*86940*/  IMAD.WIDE R230, R234.reuse, 0x4, R220 ;  /* 0x00000004eae67825 */ /* 0x040fe200078e02dc */
[----:B------:R-:W-:Y:S02]  /*86950*/  ISETP.LT.AND P5, PT, R115, c[0x0][0x178], !P3 ;  /* 0x00005e0073007a0c */ /* 0x000fe40005fa1270 */
[----:B------:R-:W-:Y:S01]  /*86960*/  ISETP.LT.AND P4, PT, R195, c[0x0][0x178], !P3 ;  /* 0x00005e00c3007a0c */ /* 0x000fe20005f81270 */
[----:B------:R-:W-:Y:S02]  /*86970*/  IMAD.WIDE R232, R234, 0x4, R226 ;  /* 0x00000004eae87825 */ /* 0x000fe400078e02e2 */
[----:B------:R1:W-:Y:S04]  /*86980*/  @P1 STG.E [R2.64], R237 ;  /* 0x000000ed02001986 */ /* 0x0003e8000c101904 */
[----:B------:R1:W-:Y:S01]  /*86990*/  @P0 STG.E [R228.64], R242 ;  /* 0x000000f2e4000986 */ /* 0x0003e2000c101904 */
[----:B------:R-:W-:-:S03]  /*869a0*/  ISETP.LT.AND P0, PT, R163, c[0x0][0x178], !P3 ;  /* 0x00005e00a3007a0c */ /* 0x000fc60005f01270 */
[----:B------:R1:W-:Y:S01]  /*869b0*/  @P2 STG.E [R230.64], R241 ;  /* 0x000000f1e6002986 */ /* 0x0003e2000c101904 */
[----:B------:R-:W-:-:S03]  /*869c0*/  ISETP.LT.AND P2, PT, R131, c[0x0][0x178], !P3 ;  /* 0x00005e0083007a0c */ /* 0x000fc60005f41270 */
[----:B-1----:R-:W2:Y:S01]  /*869d0*/  LDL.LU R237, [R1+0x300] ;  /* 0x0003000001ed7983 */ /* 0x002ea20000300800 */
[----:B------:R-:W-:-:S03]  /*869e0*/  IMAD.WIDE R2, R234, 0x4, R4 ;  /* 0x00000004ea027825 */ /* 0x000fc600078e0204 */
[----:B------:R-:W2:Y:S01]  /*869f0*/  LDL.LU R242, [R1+0x6d4] ;  /* 0x0006d40001f27983 */ /* 0x000ea20000300800 */
[----:B------:R-:W-:-:S03]  /*86a00*/  IMAD.WIDE R228, R234, 0x4, R224 ;  /* 0x00000004eae47825 */ /* 0x000fc600078e02e0 */
[----:B------:R1:W-:Y:S01]  /*86a10*/  @P6 STG.E [R232.64], R239 ;  /* 0x000000efe8006986 */ /* 0x0003e2000c101904 */
[----:B------:R-:W-:-:S03]  /*86a20*/  ISETP.LT.AND P6, PT, R147, c[0x0][0x178], !P3 ;  /* 0x00005e0093007a0c */ /* 0x000fc60005fc1270 */
[----:B------:R-:W2:Y:S01]  /*86a30*/  LDL.LU R241, [R1+0x6b4] ;  /* 0x0006b40001f17983 */ /* 0x000ea20000300800 */
[----:B------:R-:W-:-:S03]  /*86a40*/  IMAD.WIDE R230, R234, 0x4, R8 ;  /* 0x00000004eae67825 */ /* 0x000fc600078e0208 */
[----:B-1----:R-:W2:Y:S04]  /*86a50*/  LDL.LU R239, [R1+0x634] ;  /* 0x0006340001ef7983 */ /* 0x002ea80000300800 */
[----:B---3--:R1:W-:Y:S04]  /*86a60*/  @P5 STG.E [R2.64], R236 ;  /* 0x000000ec02005986 */ /* 0x0083e8000c101904 */
[----:B----4-:R3:W-:Y:S01]  /*86a70*/  @P4 STG.E [R228.64], R245 ;  /* 0x000000f5e4004986 */ /* 0x0107e2000c101904 */
[----:B--2---:R-:W-:-:S03]  /*86a80*/  ISETP.GE.AND P1, PT, R238, c[0x0][0x17c], PT ;  /* 0x00005f00ee007a0c */ /* 0x004fc60003f26270 */
[----:B------:R-:W2:Y:S01]  /*86a90*/  LDL.LU R238, [R1+0x304] ;  /* 0x0003040001ee7983 */ /* 0x000ea20000300800 */
[----:B-1----:R-:W-:-:S03]  /*86aa0*/  IMAD.WIDE R2, R234, 0x4, R222 ;  /* 0x00000004ea027825 */ /* 0x002fc600078e02de */
[----:B------:R-:W4:Y:S01]  /*86ab0*/  LDL.LU R236, [R1+0x694] ;  /* 0x0006940001ec7983 */ /* 0x000f220000300800 */
[----:B---3--:R-:W-:-:S03]  /*86ac0*/  IMAD.WIDE R228, R234, 0x4, R10 ;  /* 0x00000004eae47825 */ /* 0x008fc600078e020a */
[----:B------:R-:W3:Y:S04]  /*86ad0*/  LDL.LU R245, [R1+0x664] ;  /* 0x0006640001f57983 */ /* 0x000ee80000300800 */
[----:B------:R1:W-:Y:S04]  /*86ae0*/  @P0 STG.E [R2.64], R235 ;  /* 0x000000eb02000986 */ /* 0x0003e8000c101904 */
[----:B------:R1:W-:Y:S04]  /*86af0*/  @P2 STG.E [R228.64], R243 ;  /* 0x000000f3e4002986 */ /* 0x0003e8000c101904 */
[----:B------:R1:W-:Y:S04]  /*86b00*/  @P6 STG.E [R230.64], R240 ;  /* 0x000000f0e6006986 */ /* 0x0003e8000c101904 */
[----:B-1----:R-:W2:Y:S04]  /*86b10*/  LDL.LU R3, [R1+0x2e18] ;  /* 0x002e180001037983 */ /* 0x002ea80000300800 */
[----:B------:R-:W2:Y:S04]  /*86b20*/  LDL.LU R243, [R1+0x604] ;  /* 0x0006040001f37983 */ /* 0x000ea80000300800 */
[----:B------:R-:W2:Y:S01]  /*86b30*/  LDL.LU R240, [R1+0x424] ;  /* 0x0004240001f07983 */ /* 0x000ea20000300800 */
        /* <DEDUP_REMOVED lines=9> */
[----:B------:R-:W-:Y:S01]  /*86bd0*/  ISETP.LT.AND P6, PT, R163, c[0x0][0x178], !P1 ;  /* 0x00005e00a3007a0c */ /* 0x000fe20004fc1270 */
[----:B------:R1:W-:Y:S04]  /*86be0*/  @P3 STG.E [R228.64], R237 ;  /* 0x000000ede4003986 */ /* 0x0003e8000c101904 */
[----:B------:R1:W-:Y:S01]  /*86bf0*/  @P4 STG.E [R230.64], R242 ;  /* 0x000000f2e6004986 */ /* 0x0003e2000c101904 */
[----:B------:R-:W-:-:S03]  /*86c00*/  ISETP.LT.AND P4, PT, R147, c[0x0][0x178], !P1 ;  /* 0x00005e0093007a0c */ /* 0x000fc60004f81270 */
[----:B------:R1:W-:Y:S01]  /*86c10*/  @P5 STG.E [R232.64], R241 ;  /* 0x000000f1e8005986 */ /* 0x0003e2000c101904 */
[----:B------:R-:W-:Y:S02]  /*86c20*/  ISETP.LT.AND P5, PT, R131, c[0x0][0x178], !P1 ;  /* 0x00005e0083007a0c */ /* 0x000fe40004fa1270 */
[----:B------:R-:W-:Y:S01]  /*86c30*/  ISETP.LT.AND P1, PT, R179, c[0x0][0x178], !P1 ;  /* 0x00005e00b3007a0c */ /* 0x000fe20004f21270 */
[C---:B-1----:R-:W-:Y:S01]  /*86c40*/  IMAD.WIDE R228, R2.reuse, 0x4, R4 ;  /* 0x0000000402e47825 */ /* 0x042fe200078e0204 */
[----:B------:R-:W2:Y:S03]  /*86c50*/  LDL.LU R242, [R1+0x710] ;  /* 0x0007100001f27983 */ /* 0x000ea60000300800 */
[C---:B------:R-:W-:Y:S01]  /*86c60*/  IMAD.WIDE R230, R2.reuse, 0x4, R224 ;  /* 0x0000000402e67825 */ /* 0x040fe200078e02e0 */
[----:B------:R-:W2:Y:S03]  /*86c70*/  LDL.LU R241, [R1+0x700] ;  /* 0x0007000001f17983 */ /* 0x000ea60000300800 */
[C---:B------:R-:W-:Y:S01]  /*86c80*/  IMAD.WIDE R232, R2.reuse, 0x4, R222 ;  /* 0x0000000402e87825 */ /* 0x040fe200078e02de */
[----:B------:R-:W2:Y:S04]  /*86c90*/  LDL.LU R237, [R1+0x6e0] ;  /* 0x0006e00001ed7983 */ /* 0x000ea80000300800 */
[----:B----4-:R1:W-:Y:S04]  /*86ca0*/  @P0 STG.E [R228.64], R236 ;  /* 0x000000ece4000986 */ /* 0x0103e8000c101904 */
[----:B---3--:R3:W-:Y:S04]  /*86cb0*/  @P2 STG.E [R230.64], R245 ;  /* 0x000000f5e6002986 */ /* 0x0087e8000c101904 */
[----:B------:R4:W-:Y:S01]  /*86cc0*/  @P6 STG.E [R232.64], R239 ;  /* 0x000000efe8006986 */ /* 0x0009e2000c101904 */
[----:B-1----:R-:W-:-:S04]  /*86cd0*/  IMAD.WIDE R228, R2, 0x4, R10 ;  /* 0x0000000402e47825 */ /* 0x002fc800078e020a */
[C---:B---3--:R-:W-:Y:S01]  /*86ce0*/  IMAD.WIDE R230, R2.reuse, 0x4, R8 ;  /* 0x0000000402e67825 */ /* 0x048fe200078e0208 */
[----:B------:R-:W3:Y:S03]  /*86cf0*/  LDL.LU R245, [R1+0x6c0] ;  /* 0x0006c00001f57983 */ /* 0x000ee60000300800 */
[----:B----4-:R-:W-:Y:S01]  /*86d00*/  IMAD.WIDE R232, R2, 0x4, R6 ;  /* 0x0000000402e87825 */ /* 0x010fe200078e0206 */
[----:B------:R-:W4:Y:S04]  /*86d10*/  LDL.LU R239, [R1+0x6a0] ;  /* 0x0006a00001ef7983 */ /* 0x000f280000300800 */
[----:B--2---:R-:W-:Y:S04]  /*86d20*/  @P5 STG.E [R228.64], R243 ;  /* 0x000000f3e4005986 */ /* 0x004fe8000c101904 */
[----:B------:R-:W2:Y:S04]  /*86d30*/  LDL.LU R236, [R1+0x680] ;  /* 0x0006800001ec7983 */ /* 0x000ea80000300800 */
[----:B------:R-:W-:Y:S04]  /*86d40*/  @P4 STG.E [R230.64], R240 ;  /* 0x000000f0e6004986 */ /* 0x000fe8000c101904 */
[----:B------:R1:W-:Y:S04]  /*86d50*/  @P1 STG.E [R232.64], R238 ;  /* 0x000000eee8001986 */ /* 0x0003e8000c101904 */
[----:B------:R-:W2:Y:S04]  /*86d60*/  LDL.LU R235, [R1+0x2e1c] ;  /* 0x002e1c0001eb7983 */ /* 0x000ea80000300800 */
[----:B-1----:R-:W2:Y:S01]  /*86d70*/  LDL.LU R238, [R1+0x650] ;  /* 0x0006500001ee7983 */ /* 0x002ea20000300800 */
[----:B------:R-:W-:-:S02]  /*86d80*/  ISETP.GE.AND P3, PT, R3, c[0x0][0x17c], PT ;  /* 0x00005f0003007a0c */ /* 0x000fc40003f66270 */
[----:B------:R-:W-:Y:S01]  /*86d90*/  IADD3 R234, R2, c[0x0][0x198], RZ ;  /* 0x0000660002ea7a10 */ /* 0x000fe20007ffe0ff */
[----:B------:R-:W2:Y:S01]  /*86da0*/  LDL.LU R240, [R1+0x6e4] ;  /* 0x0006e40001f07983 */ /* 0x000ea20000300800 */
[----:B------:R-:W-:Y:S02]  /*86db0*/  ISETP.LT.AND P0, PT, R194, c[0x0][0x178], !P3 ;  /* 0x00005e00c2007a0c */ /* 0x000fe40005f01270 */
[----:B------:R-:W-:Y:S01]  /*86dc0*/  ISETP.LT.AND P2, PT, R219, c[0x0][0x178], !P3 ;  /* 0x00005e00db007a0c */ /* 0x000fe20005f41270 */
[C---:B------:R-:W-:Y:S01]  /*86dd0*/  IMAD.WIDE R2, R234.reuse, 0x4, R220 ;  /* 0x00000004ea027825 */ /* 0x040fe200078e02dc */
[----:B------:R-:W-:Y:S01]  /*86de0*/  ISETP.LT.AND P4, PT, R115, c[0x0][0x178], !P3 ;  /* 0x00005e0073007a0c */ /* 0x000fe20005f81270 */
[----:B------:R-:W2:Y:S02]  /*86df0*/  LDL.LU R243, [R1+0x714] ;  /* 0x0007140001f37983 */ /* 0x000ea40000300800 */
[----:B------:R-:W-:Y:S01]  /*86e00*/  IMAD.WIDE R228, R234, 0x4, R226 ;  /* 0x00000004eae47825 */ /* 0x000fe200078e02e2 */
[----:B------:R-:W-:-:S02]  /*86e10*/  ISETP.LT.AND P1, PT, R195, c[0x0][0x178], !P3 ;  /* 0x00005e00c3007a0c */ /* 0x000fc40005f21270 */
[----:B------:R-:W-:Y:S02]  /*86e20*/  ISETP.LT.AND P5, PT, R163, c[0x0][0x178], !P3 ;  /* 0x00005e00a3007a0c */ /* 0x000fe40005fa1270 */
[----:B------:R-:W-:Y:S01]  /*86e30*/  ISETP.LT.AND P6, PT, R131, c[0x0][0x178], !P3 ;  /* 0x00005e0083007a0c */ /* 0x000fe20005fc1270 */
[----:B------:R1:W-:Y:S04]  /*86e40*/  @P0 STG.E [R2.64], R242 ;  /* 0x000000f202000986 */ /* 0x0003e8000c101904 */
[----:B------:R1:W-:Y:S01]  /*86e50*/  @P2 STG.E [R228.64], R241 ;  /* 0x000000f1e4002986 */ /* 0x0003e2000c101904 */
[----:B------:R-:W-:Y:S01]  /*86e60*/  ISETP.LT.AND P2, PT, R147, c[0x0][0x178], !P3 ;  /* 0x00005e0093007a0c */ /* 0x000fe20005f41270 */
[----:B------:R-:W-:-:S04]  /*86e70*/  IMAD.WIDE R230, R234, 0x4, R222 ;  /* 0x00000004eae67825 */ /* 0x000fc800078e02de */
[----:B-1----:R-:W-:-:S04]  /*86e80*/  IMAD.WIDE R2, R234, 0x4, R4 ;  /* 0x00000004ea027825 */ /* 0x002fc800078e0204 */
[C---:B------:R-:W-:Y:S01]  /*86e90*/  IMAD.WIDE R228, R234.reuse, 0x4, R224 ;  /* 0x00000004eae47825 */ /* 0x040fe200078e02e0 */
[----:B------:R1:W-:Y:S03]  /*86ea0*/  @P4 STG.E [R2.64], R237 ;  /* 0x000000ed02004986 */ /* 0x0003e6000c101904 */
[C---:B------:R-:W-:Y:S01]  /*86eb0*/  IMAD.WIDE R232, R234.reuse, 0x4, R10 ;  /* 0x00000004eae87825 */ /* 0x040fe200078e020a */
[----:B------:R-:W2:Y:S04]  /*86ec0*/  LDL.LU R241, [R1+0x704] ;  /* 0x0007040001f17983 */ /* 0x000ea80000300800 */
[----:B------:R-:W2:Y:S01]  /*86ed0*/  LDL.LU R242, [R1+0x5f8] ;  /* 0x0005f80001f27983 */ /* 0x000ea20000300800 */
[----:B-1----:R-:W-:-:S03]  /*86ee0*/  IMAD.WIDE R2, R234, 0x4, R8 ;  /* 0x00000004ea027825 */ /* 0x002fc600078e0208 */
[----:B---3--:R1:W-:Y:S04]  /*86ef0*/  @P1 STG.E [R228.64], R245 ;  /* 0x000000f5e4001986 */ /* 0x0083e8000c101904 */
[----:B----4-:R3:W-:Y:S04]  /*86f00*/  @P5 STG.E [R230.64], R239 ;  /* 0x000000efe6005986 */ /* 0x0107e8000c101904 */
[----:B-1----:R-:W4:Y:S04]  /*86f10*/  LDL.LU R245, [R1+0x6c4] ;  /* 0x0006c40001f57983 */ /* 0x002f280000300800 */
[----:B---3--:R-:W3:Y:S04]  /*86f20*/  LDL.LU R239, [R1+0x6a4] ;  /* 0x0006a40001ef7983 */ /* 0x008ee80000300800 */
[----:B--2---:R1:W-:Y:S01]  /*86f30*/  @P6 STG.E [R232.64], R236 ;  /* 0x000000ece8006986 */ /* 0x0043e2000c101904 */
[----:B------:R-:W-:-:S02]  /*86f40*/  ISETP.GE.AND P0, PT, R235, c[0x0][0x17c], PT ;  /* 0x00005f00eb007a0c */ /* 0x000fc40003f06270 */
[C---:B------:R-:W-:Y:S01]  /*86f50*/  IADD3 R235, R234.reuse, c[0x0][0x198], RZ ;  /* 0x00006600eaeb7a10 */ /* 0x040fe20007ffe0ff */
[----:B-1----:R-:W2:Y:S04]  /*86f60*/  LDL.LU R236, [R1+0x2e20] ;  /* 0x002e200001ec7983 */ /* 0x002ea80000300800 */
[----:B------:R1:W-:Y:S04]  /*86f70*/  @P2 STG.E [R2.64], R238 ;  /* 0x000000ee02002986 */ /* 0x0003e8000c101904 */
[----:B-1----:R-:W2:Y:S01]  /*86f80*/  LDL.LU R238, [R1+0x684] ;  /* 0x0006840001ee7983 */ /* 0x002ea20000300800 */
[----:B------:R-:W-:-:S03]  /*86f90*/  IMAD.WIDE R2, R234, 0x4, R6 ;  /* 0x00000004ea027825 */ /* 0x000fc600078e0206 */
[----:B------:R-:W2:Y:S04]  /*86fa0*/  LDL.LU R237, [R1+0x654] ;  /* 0x0006540001ed7983 */ /* 0x000ea80000300800 */
[----:B------:R-:W2:Y:S01]  /*86fb0*/  LDL.LU R234, [R1+0x610] ;  /* 0x0006100001ea7983 */ /* 0x000ea20000300800 */
[----:B------:R-:W-:Y:S02]  /*86fc0*/  ISETP.LT.AND P3, PT, R179, c[0x0][0x178], !P3 ;  /* 0x00005e00b3007a0c */ /* 0x000fe40005f61270 */
[----:B------:R-:W-:Y:S02]  /*86fd0*/  ISETP.LT.AND P1, PT, R194, c[0x0][0x178], !P0 ;  /* 0x00005e00c2007a0c */ /* 0x000fe40004721270 */
[----:B------:R-:W-:Y:S01]  /*86fe0*/  ISETP.LT.AND P4, PT, R219, c[0x0][0x178], !P0 ;  /* 0x00005e00db007a0c */ /* 0x000fe20004781270 */
[----:B------:R-:W-:Y:S01]  /*86ff0*/  IMAD.WIDE R228, R235, 0x4, R220 ;  /* 0x00000004ebe47825 */ /* 0x000fe200078e02dc */
[----:B------:R-:W-:-:S02]  /*87000*/  ISETP.LT.AND P6, PT, R115, c[0x0][0x178], !P0 ;  /* 0x00005e0073007a0c */ /* 0x000fc400047c1270 */
[----:B------:R-:W-:Y:S01]  /*87010*/  ISETP.LT.AND P5, PT, R195, c[0x0][0x178], !P0 ;  /* 0x00005e00c3007a0c */ /* 0x000fe200047a1270 */
[----:B------:R-:W-:Y:S01]  /*87020*/  IMAD.WIDE R230, R235, 0x4, R226 ;  /* 0x00000004ebe67825 */ /* 0x000fe200078e02e2 */
[----:B------:R-:W-:-:S03]  /*87030*/  ISETP.LT.AND P2, PT, R163, c[0x0][0x178], !P0 ;  /* 0x00005e00a3007a0c */ /* 0x000fc60004741270 */
[----:B------:R-:W-:Y:S01]  /*87040*/  IMAD.WIDE R232, R235, 0x4, R4 ;  /* 0x00000004ebe87825 */ /* 0x000fe200078e0204 */
[----:B--2---:R1:W-:Y:S04]  /*87050*/  @P3 STG.E [R2.64], R234 ;  /* 0x000000ea02003986 */ /* 0x0043e8000c101904 */
[----:B------:R2:W-:Y:S04]  /*87060*/  @P1 STG.E [R228.64], R243 ;  /* 0x000000f3e4001986 */ /* 0x0005e8000c101904 */
[----:B------:R-:W-:Y:S01]  /*87070*/  @P4 STG.E [R230.64], R241 ;  /* 0x000000f1e6004986 */ /* 0x000fe2000c101904 */
[----:B------:R-:W-:Y:S01]  /*87080*/  ISETP.LT.AND P4, PT, R131, c[0x0][0x178], !P0 ;  /* 0x00005e0083007a0c */ /* 0x000fe20004781270 */
[----:B-1----:R-:W-:-:S02]  /*87090*/  IMAD.WIDE R2, R235, 0x4, R224 ;  /* 0x00000004eb027825 */ /* 0x002fc400078e02e0 */
[----:B------:R1:W-:Y:S02]  /*870a0*/  @P6 STG.E [R232.64], R240 ;  /* 0x000000f0e8006986 */ /* 0x0003e4000c101904 */
[----:B--2---:R-:W-:Y:S02]  /*870b0*/  IMAD.WIDE R228, R235, 0x4, R222 ;  /* 0x00000004ebe47825 */ /* 0x004fe400078e02de */
[----:B----4-:R2:W-:Y:S01]  /*870c0*/  @P5 STG.E [R2.64], R245 ;  /* 0x000000f502005986 */ /* 0x0105e2000c101904 */
[----:B------:R-:W-:-:S03]  /*870d0*/  ISETP.GE.AND P3, PT, R236, c[0x0][0x17c], PT ;  /* 0x00005f00ec007a0c */ /* 0x000fc60003f66270 */
[----:B---3--:R3:W-:Y:S04]  /*870e0*/  @P2 STG.E [R228.64], R239 ;  /* 0x000000efe4002986 */ /* 0x0087e8000c101904 */
[----:B-1----:R-:W4:Y:S04]  /*870f0*/  LDL.LU R240, [R1+0x478] ;  /* 0x0004780001f07983 */ /* 0x002f280000300800 */
[----:B------:R-:W4:Y:S01]  /*87100*/  LDL.LU R243, [R1+0x318] ;  /* 0x0003180001f37983 */ /* 0x000f220000300800 */
[----:B--2---:R-:W-:-:S03]  /*87110*/  IMAD.WIDE R2, R235, 0x4, R10 ;  /* 0x00000004eb027825 */ /* 0x004fc600078e020a */
[----:B------:R-:W2:Y:S01]  /*87120*/  LDL.LU R236, [R1+0x2e24] ;  /* 0x002e240001ec7983 */ /* 0x000ea20000300800 */
[C---:B------:R-:W-:Y:S01]  /*87130*/  IADD3 R234, R235.reuse, c[0x0][0x198], RZ ;  /* 0x00006600ebea7a10 */ /* 0x040fe20007ffe0ff */
[C---:B---3--:R-:W-:Y:S02]  /*87140*/  IMAD.WIDE R228, R235.reuse, 0x4, R8 ;  /* 0x00000004ebe47825 */ /* 0x048fe400078e0208 */
[----:B------:R-:W2:Y:S02]  /*87150*/  LDL.LU R239, [R1+0x278] ;  /* 0x0002780001ef7983 */ /* 0x000ea40000300800 */
[----:B------:R-:W-:Y:S02]  /*87160*/  IMAD.WIDE R230, R235, 0x4, R6 ;  /* 0x00000004ebe67825 */ /* 0x000fe400078e0206 */
[----:B------:R-:W2:Y:S04]  /*87170*/  LDL.LU R241, [R1+0x178] ;  /* 0x0001780001f17983 */ /* 0x000ea80000300800 */
[----:B------:R-:W2:Y:S04]  /*87180*/  LDL.LU R245, [R1+0x128] ;  /* 0x0001280001f57983 */ /* 0x000ea80000300800 */
[----:B------:R-:W2:Y:S04]  /*87190*/  LDL.LU R235, [R1+0x1c8] ;  /* 0x0001c80001eb7983 */ /* 0x000ea80000300800 */
[----:B------:R1:W-:Y:S04]  /*871a0*/  @P4 STG.E [R2.64], R238 ;  /* 0x000000ee02004986 */ /* 0x0003e8000c101904 */
[----:B-1----:R-:W2:Y:S01]  /*871b0*/  LDL.LU R238, [R1+0x2ff4] ;  /* 0x002ff40001ee7983 */ /* 0x002ea20000300800 */
[----:B------:R-:W-:-:S02]  /*871c0*/  ISETP.LT.AND P1, PT, R147, c[0x0][0x178], !P0 ;  /* 0x00005e0093007a0c */ /* 0x000fc40004721270 */
[----:B------:R-:W-:Y:S02]  /*871d0*/  ISETP.LT.AND P0, PT, R179, c[0x0][0x178], !P0 ;  /* 0x00005e00b3007a0c */ /* 0x000fe40004701270 */
[----:B------:R-:W-:Y:S02]  /*871e0*/  ISETP.LT.AND P6, PT, R194, c[0x0][0x178], !P3 ;  /* 0x00005e00c2007a0c */ /* 0x000fe40005fc1270 */
[----:B------:R-:W-:Y:S02]  /*871f0*/  ISETP.LT.AND P2, PT, R219, c[0x0][0x178], !P3 ;  /* 0x00005e00db007a0c */ /* 0x000fe40005f41270 */
[----:B------:R-:W-:Y:S01]  /*87200*/  ISETP.LT.AND P5, PT, R115, c[0x0][0x178], !P3 ;  /* 0x00005e0073007a0c */ /* 0x000fe20005fa1270 */
[----:B------:R-:W-:-:S04]  /*87210*/  IMAD.WIDE R232, R234, 0x4, R220 ;  /* 0x00000004eae87825 */ /* 0x000fc800078e02dc */
[C---:B------:R-:W-:Y:S01]  /*87220*/  IMAD.WIDE R2, R234.reuse, 0x4, R226 ;  /* 0x00000004ea027825 */ /* 0x040fe200078e02e2 */
[----:B------:R1:W-:Y:S01]  /*87230*/  @P1 STG.E [R228.64], R237 ;  /* 0x000000ede4001986 */ /* 0x0003e2000c101904 */
[----:B------:R-:W-:Y:S02]  /*87240*/  ISETP.LT.AND P1, PT, R195, c[0x0][0x178], !P3 ;  /* 0x00005e00c3007a0c */ /* 0x000fe40005f21270 */
[----:B------:R-:W-:Y:S01]  /*87250*/  ISETP.LT.AND P4, PT, R131, c[0x0][0x178], !P3 ;  /* 0x00005e0083007a0c */ /* 0x000fe20005f81270 */
[----:B-1----:R-:W-:Y:S01]  /*87260*/  IMAD.WIDE R228, R234, 0x4, R4 ;  /* 0x00000004eae47825 */ /* 0x002fe200078e0204 */
[----:B--2---:R1:W-:Y:S04]  /*87270*/  @P0 STG.E [R230.64], R238 ;  /* 0x000000eee6000986 */ /* 0x0043e8000c101904 */
[----:B------:R2:W-:Y:S04]  /*87280*/  @P6 STG.E [R232.64], R242 ;  /* 0x000000f2e8006986 */ /* 0x0005e8000c101904 */
[----:B----4-:R4:W-:Y:S01]  /*87290*/  @P2 STG.E [R2.64], R240 ;  /* 0x000000f002002986 */ /* 0x0109e2000c101904 */
[----:B------:R-:W-:-:S03]  /*872a0*/  ISETP.GE.AND P2, PT, R236, c[0x0][0x17c], PT ;  /* 0x00005f00ec007a0c */ /* 0x000fc60003f46270 */
[----:B-1----:R-:W3:Y:S04]  /*872b0*/  LDL.LU R238, [R1+0x2ff0] ;  /* 0x002ff00001ee7983 */ /* 0x002ee80000300800 */
[----:B------:R-:W3:Y:S01]  /*872c0*/  LDL.LU R237, [R1+0x5fc] ;  /* 0x0005fc0001ed7983 */ /* 0x000ee20000300800 */
[----:B------:R-:W-:-:S03]  /*872d0*/  ISETP.LT.AND P0, PT, R163, c[0x0][0x178], !P3 ;  /* 0x00005e00a3007a0c */ /* 0x000fc60005f01270 */
[----:B------:R-:W3:Y:S01]  /*872e0*/  LDL.LU R236, [R1+0x47c] ;  /* 0x00047c0001ec7983 */ /* 0x000ee20000300800 */
[----:B------:R-:W-:-:S03]  /*872f0*/  ISETP.LT.AND P6, PT, R147, c[0x0][0x178], !P3 ;  /* 0x00005e0093007a0c */ /* 0x000fc60005fc1270 */
[----:B--2---:R-:W2:Y:S04]  /*87300*/  LDL.LU R242, [R1+0x27c] ;  /* 0x00027c0001f27983 */ /* 0x004ea80000300800 */
[----:B----4-:R-:W4:Y:S04]  /*87310*/  LDL.LU R240, [R1+0x1cc] ;  /* 0x0001cc0001f07983 */ /* 0x010f280000300800 */
[----:B------:R1:W-:Y:S01]  /*87320*/  @P5 STG.E [R228.64], R243 ;  /* 0x000000f3e4005986 */ /* 0x0003e2000c101904 */
[----:B------:R-:W-:-:S03]  /*87330*/  IMAD.WIDE R2, R234, 0x4, R224 ;  /* 0x00000004ea027825 */ /* 0x000fc600078e02e0 */
[----:B-1----:R-:W2:Y:S01]  /*87340*/  LDL.LU R243, [R1+0x31c] ;  /* 0x00031c0001f37983 */ /* 0x002ea20000300800 */
[----:B------:R-:W-:-:S04]  /*87350*/  IMAD.WIDE R228, R234, 0x4, R222 ;  /* 0x00000004eae47825 */ /* 0x000fc800078e02de */
[C---:B------:R-:W-:Y:S01]  /*87360*/  IMAD.WIDE R230, R234.reuse, 0x4, R10 ;  /* 0x00000004eae67825 */ /* 0x040fe200078e020a */
[----:B------:R1:W-:Y:S03]  /*87370*/  @P1 STG.E [R2.64], R239 ;  /* 0x000000ef02001986 */ /* 0x0003e6000c101904 */
[C---:B------:R-:W-:Y:S01]  /*87380*/  IMAD.WIDE R232, R234.reuse, 0x4, R8 ;  /* 0x00000004eae87825 */ /* 0x040fe200078e0208 */
[----:B------:R1:W-:Y:S04]  /*87390*/  @P0 STG.E [R228.64], R235 ;  /* 0x000000ebe4000986 */ /* 0x0003e8000c101904 */
[----:B------:R1:W-:Y:S04]  /*873a0*/  @P4 STG.E [R230.64], R241 ;  /* 0x000000f1e6004986 */ /* 0x0003e8000c101904 */
[----:B-1----:R-:W4:Y:S01]  /*873b0*/  LDL.LU R239, [R1+0x2fec] ;  /* 0x002fec0001ef7983 */ /* 0x002f220000300800 */
[----:B------:R-:W-:-:S03]  /*873c0*/  IMAD.WIDE R2, R234, 0x4, R6 ;  /* 0x00000004ea027825 */ /* 0x000fc600078e0206 */
[----:B------:R1:W-:Y:S01]  /*873d0*/  @P6 STG.E [R232.64], R245 ;  /* 0x000000f5e8006986 */ /* 0x0003e2000c101904 */
[----:B------:R-:W-:-:S03]  /*873e0*/  IADD3 R235, R234, c[0x0][0x198], RZ ;  /* 0x00006600eaeb7a10 */ /* 0x000fc60007ffe0ff */
[----:B------:R-:W4:Y:S04]  /*873f0*/  LDL.LU R241, [R1+0x17c] ;  /* 0x00017c0001f17983 */ /* 0x000f280000300800 */
[----:B-1----:R-:W4:Y:S04]  /*87400*/  LDL.LU R245, [R1+0x12c] ;  /* 0x00012c0001f57983 */ /* 0x002f280000300800 */
[----:B------:R-:W4:Y:S01]  /*87410*/  LDL.LU R234, [R1+0x2e28] ;  /* 0x002e280001ea7983 */ /* 0x000f220000300800 */
[----:B------:R-:W-:Y:S02]  /*87420*/  ISETP.LT.AND P3, PT, R179, c[0x0][0x178], !P3 ;  /* 0x00005e00b3007a0c */ /* 0x000fe40005f61270 */
[----:B------:R-:W-:-:S02]  /*87430*/  ISETP.LT.AND P5, PT, R194, c[0x0][0x178], !P2 ;  /* 0x00005e00c2007a0c */ /* 0x000fc400057a1270 */
[----:B------:R-:W-:Y:S02]  /*87440*/  ISETP.LT.AND P0, PT, R219, c[0x0][0x178], !P2 ;  /* 0x00005e00db007a0c */ /* 0x000fe40005701270 */
[----:B------:R-:W-:Y:S01]  /*87450*/  ISETP.LT.AND P1, PT, R115, c[0x0][0x178], !P2 ;  /* 0x00005e0073007a0c */ /* 0x000fe20005721270 */
[----:B------:R-:W-:Y:S01]  /*87460*/  IMAD.WIDE R228, R235, 0x4, R220 ;  /* 0x00000004ebe47825 */ /* 0x000fe200078e02dc */
[----:B------:R-:W-:Y:S02]  /*87470*/  ISETP.LT.AND P4, PT, R195, c[0x0][0x178], !P2 ;  /* 0x00005e00c3007a0c */ /* 0x000fe40005781270 */
[----:B------:R-:W-:Y:S01]  /*87480*/  ISETP.LT.AND P6, PT, R163, c[0x0][0x178], !P2 ;  /* 0x00005e00a3007a0c */ /* 0x000fe200057c1270 */
[----:B------:R-:W-:-:S04]  /*87490*/  IMAD.WIDE R230, R235, 0x4, R224 ;  /* 0x00000004ebe67825 */ /* 0x000fc800078e02e0 */
[C---:B------:R-:W-:Y:S01]  /*874a0*/  IMAD.WIDE R232, R235.reuse, 0x4, R222 ;  /* 0x00000004ebe87825 */ /* 0x040fe200078e02de */
[----:B---3--:R1:W-:Y:S04]  /*874b0*/  @P3 STG.E [R2.64], R238 ;  /* 0x000000ee02003986 */ /* 0x0083e8000c101904 */
[----:B------:R3:W-:Y:S01]  /*874c0*/  @P5 STG.E [R228.64], R237 ;  /* 0x000000ede4005986 */ /* 0x0007e2000c101904 */
[----:B-1----:R-:W-:-:S04]  /*874d0*/  IMAD.WIDE R2, R235, 0x4, R226 ;  /* 0x00000004eb027825 */ /* 0x002fc800078e02e2 */
[----:B---3--:R-:W-:Y:S01]  /*874e0*/  IMAD.WIDE R228, R235, 0x4, R4 ;  /* 0x00000004ebe47825 */ /* 0x008fe200078e0204 */
[----:B------:R1:W-:Y:S04]  /*874f0*/  @P0 STG.E [R2.64], R236 ;  /* 0x000000ec02000986 */ /* 0x0003e8000c101904 */
[----:B------:R-:W3:Y:S04]  /*87500*/  LDL.LU R237, [R1+0x678] ;  /* 0x0006780001ed7983 */ /* 0x000ee80000300800 */
[----:B-1----:R-:W3:Y:S04]  /*87510*/  LDL.LU R236, [R1+0x648] ;  /* 0x0006480001ec7983 */ /* 0x002ee80000300800 */
[----:B--2---:R-:W-:Y:S04]  /*87520*/  @P1 STG.E [R228.64], R243 ;  /* 0x000000f3e4001986 */ /* 0x004fe8000c101904 */
[----:B------:R-:W-:Y:S04]  /*87530*/  @P4 STG.E [R230.64], R242 ;  /* 0x000000f2e6004986 */ /* 0x000fe8000c101904 */
[----:B----4-:R1:W-:Y:S04]  /*87540*/  @P6 STG.E [R232.64], R240 ;  /* 0x000000f0e8006986 */ /* 0x0103e8000c101904 */
[----:B-1----:R-:W2:Y:S04]  /*87550*/  LDL.LU R240, [R1+0x2e2c] ;  /* 0x002e2c0001f07983 */ /* 0x002ea80000300800 */
[----:B------:R-:W4:Y:S01]  /*87560*/  LDL.LU R233, [R1+0x628] ;  /* 0x0006280001e97983 */ /* 0x000f220000300800 */
[----:B------:R-:W-:-:S03]  /*87570*/  ISETP.GE.AND P0, PT, R234, c[0x0][0x17c], PT ;  /* 0x00005f00ea007a0c */ /* 0x000fc60003f06270 */
[----:B------:R-:W4:Y:S04]  /*87580*/  LDL.LU R234, [R1+0x488] ;  /* 0x0004880001ea7983 */ /* 0x000f280000300800 */
[----:B------:R-:W4:Y:S01]  /*87590*/  LDL.LU R242, [R1+0x408] ;  /* 0x0004080001f27983 */ /* 0x000f220000300800 */
[----:B------:R-:W-:Y:S02]  /*875a0*/  ISETP.LT.AND P5, PT, R131, c[0x0][0x178], !P2 ;  /* 0x00005e0083007a0c */ /* 0x000fe400057a1270 */
[----:B------:R-:W-:Y:S01]  /*875b0*/  ISETP.LT.AND P3, PT, R147, c[0x0][0x178], !P2 ;  /* 0x00005e0093007a0c */ /* 0x000fe20005761270 */
[----:B------:R-:W-:Y:S01]  /*875c0*/  IMAD.WIDE R2, R235, 0x4, R10 ;  /* 0x00000004eb027825 */ /* 0x000fe200078e020a */
[----:B------:R-:W-:Y:S01]  /*875d0*/  ISETP.LT.AND P2, PT, R179, c[0x0][0x178], !P2 ;  /* 0x00005e00b3007a0c */ /* 0x000fe20005741270 */
[----:B------:R-:W4:Y:S01]  /*875e0*/  LDL.LU R238, [R1+0x248] ;  /* 0x0002480001ee7983 */ /* 0x000f220000300800 */
[----:B------:R-:W-:Y:S01]  /*875f0*/  ISETP.LT.AND P1, PT, R194, c[0x0][0x178], !P0 ;  /* 0x00005e00c2007a0c */ /* 0x000fe20004721270 */
[C---:B------:R-:W-:Y:S01]  /*87600*/  IMAD.WIDE R228, R235.reuse, 0x4, R8 ;  /* 0x00000004ebe47825 */ /* 0x040fe200078e0208 */
[----:B------:R-:W-:-:S02]  /*87610*/  IADD3 R232, R235, c[0x0][0x198], RZ ;  /* 0x00006600ebe87a10 */ /* 0x000fc40007ffe0ff */
[----:B------:R-:W-:-:S03]  /*87620*/  ISETP.LT.AND P4, PT, R219, c[0x0][0x178], !P0 ;  /* 0x00005e00db007a0c */ /* 0x000fc60004781270 */
[----:B------:R1:W-:Y:S04]  /*87630*/  @P5 STG.E [R2.64], R241 ;  /* 0x000000f102005986 */ /* 0x0003e8000c101904 */
[----:B------:R1:W-:Y:S01]  /*87640*/  @P3 STG.E [R228.64], R245 ;  /* 0x000000f5e4003986 */ /* 0x0003e2000c101904 */
[----:B------:R-:W-:-:S03]  /*87650*/  ISETP.LT.AND P5, PT, R115, c[0x0][0x178], !P0 ;  /* 0x00005e0073007a0c */ /* 0x000fc600047a1270 */
[----:B-1----:R-:W4:Y:S01]  /*87660*/  LDL.LU R241, [R1+0x1b8] ;  /* 0x0001b80001f17983 */ /* 0x002f220000300800 */
[----:B------:R-:W-:-:S03]  /*87670*/  IMAD.WIDE R2, R235, 0x4, R6 ;  /* 0x00000004eb027825 */ /* 0x000fc600078e0206 */
[----:B------:R-:W4:Y:S01]  /*87680*/  LDL.LU R235, [R1+0x2d8] ;  /* 0x0002d80001eb7983 */ /* 0x000f220000300800 */
[----:B------:R-:W-:Y:S01]  /*87690*/  IMAD.WIDE R228, R232, 0x4, R220 ;  /* 0x00000004e8e47825 */ /* 0x000fe200078e02dc */
[----:B------:R-:W-:Y:S02]  /*876a0*/  ISETP.LT.AND P3, PT, R195, c[0x0][0x178], !P0 ;  /* 0x00005e00c3007a0c */ /* 0x000fe40004761270 */
[----:B------:R1:W-:Y:S01]  /*876b0*/  @P2 STG.E [R2.64], R239 ;  /* 0x000000ef02002986 */ /* 0x0003e2000c101904 */
[----:B------:R-:W-:-:S03]  /*876c0*/  ISETP.LT.AND P6, PT, R163, c[0x0][0x178], !P0 ;  /* 0x00005e00a3007a0c */ /* 0x000fc600047c1270 */
[----:B------:R-:W4:Y:S01]  /*876d0*/  LDL.LU R243, [R1+0x62c] ;  /* 0x00062c0001f37983 */ /* 0x000f220000300800 */
[----:B------:R-:W-:-:S04]  /*876e0*/  IMAD.WIDE R230, R232, 0x4, R226 ;  /* 0x00000004e8e67825 */ /* 0x000fc800078e02e2 */
[C---:B-1----:R-:W-:Y:S01]  /*876f0*/  IMAD.WIDE R2, R232.reuse, 0x4, R4 ;  /* 0x00000004e8027825 */ /* 0x042fe200078e0204 */
[----:B---3--:R1:W-:Y:S04]  /*87700*/  @P1 STG.E [R228.64], R237 ;  /* 0x000000ede4001986 */ /* 0x0083e8000c101904 */
[----:B------:R3:W-:Y:S01]  /*87710*/  @P4 STG.E [R230.64], R236 ;  /* 0x000000ece6004986 */ /* 0x0007e2000c101904 */
[----:B-1----:R-:W-:-:S04]  /*87720*/  IMAD.WIDE R228, R232, 0x4, R224 ;  /* 0x00000004e8e47825 */ /* 0x002fc800078e02e0 */
[----:B---3--:R-:W-:Y:S01]  /*87730*/  IMAD.WIDE R230, R232, 0x4, R222 ;  /* 0x00000004e8e67825 */ /* 0x008fe200078e02de */
[----:B--2---:R-:W-:Y:S02]  /*87740*/  ISETP.GE.AND P2, PT, R240, c[0x0][0x17c], PT ;  /* 0x00005f00f0007a0c */ /* 0x004fe40003f46270 */
[----:B------:R-:W2:Y:S04]  /*87750*/  LDL.LU R240, [R1+0x2dc] ;  /* 0x0002dc0001f07983 */ /* 0x000ea80000300800 */
[----:B------:R-:W3:Y:S04]  /*87760*/  LDL.LU R245, [R1+0x6d8] ;  /* 0x0006d80001f57983 */ /* 0x000ee80000300800 */
[----:B------:R-:W2:Y:S04]  /*87770*/  LDL.LU R237, [R1+0x67c] ;  /* 0x00067c0001ed7983 */ /* 0x000ea80000300800 */
[----:B------:R-:W3:Y:S04]  /*87780*/  LDL.LU R236, [R1+0x64c] ;  /* 0x00064c0001ec7983 */ /* 0x000ee80000300800 */
[----:B----4-:R1:W-:Y:S04]  /*87790*/  @P5 STG.E [R2.64], R233 ;  /* 0x000000e902005986 */ /* 0x0103e8000c101904 */
[----:B------:R4:W-:Y:S04]  /*877a0*/  @P3 STG.E [R228.64], R234 ;  /* 0x000000eae4003986 */ /* 0x0009e8000c101904 */
[----:B------:R4:W-:Y:S04]  /*877b0*/  @P6 STG.E [R230.64], R242 ;  /* 0x000000f2e6006986 */ /* 0x0009e8000c101904 */
[----:B-1----:R-:W3:Y:S04]  /*877c0*/  LDL.LU R233, [R1+0x2e30] ;  /* 0x002e300001e97983 */ /* 0x002ee80000300800 */
[----:B----4-:R-:W4:Y:S04]  /*877d0*/  LDL.LU R234, [R1+0x48c] ;  /* 0x00048c0001ea7983 */ /* 0x010f280000300800 */
[----:B------:R-:W4:Y:S01]  /*877e0*/  LDL.LU R242, [R1+0x40c] ;  /* 0x00040c0001f27983 */ /* 0x000f220000300800 */
[----:B------:R-:W-:-:S02]  /*877f0*/  ISETP.LT.AND P1, PT, R131, c[0x0][0x178], !P0 ;  /* 0x00005e0083007a0c */ /* 0x000fc40004721270 */
[----:B------:R-:W-:Y:S02]  /*87800*/  ISETP.LT.AND P4, PT, R147, c[0x0][0x178], !P0 ;  /* 0x00005e0093007a0c */ /* 0x000fe40004781270 */
[----:B------:R-:W-:Y:S01]  /*87810*/  ISETP.LT.AND P0, PT, R179, c[0x0][0x178], !P0 ;  /* 0x00005e00b3007a0c */ /* 0x000fe20004701270 */
[----:B------:R-:W-:Y:S01]  /*87820*/  IMAD.WIDE R230, R232, 0x4, R10 ;  /* 0x00000004e8e67825 */ /* 0x000fe200078e020a */
[----:B------:R-:W-:-:S03]  /*87830*/  ISETP.LT.AND P6, PT, R194, c[0x0][0x178], !P2 ;  /* 0x00005e00c2007a0c */ /* 0x000fc600057c1270 */
[----:B------:R-:W-:-:S04]  /*87840*/  IMAD.WIDE R228, R232, 0x4, R8 ;  /* 0x00000004e8e47825 */ /* 0x000fc800078e0208 */
[C---:B------:R-:W-:Y:S01]  /*87850*/  IMAD.WIDE R2, R232.reuse, 0x4, R6 ;  /* 0x00000004e8027825 */ /* 0x040fe200078e0206 */
[----:B------:R-:W-:Y:S01]  /*87860*/  IADD3 R232, R232, c[0x0][0x198], RZ ;  /* 0x00006600e8e87a10 */ /* 0x000fe20007ffe0ff */
[----:B------:R1:W-:Y:S01]  /*87870*/  @P1 STG.E [R230.64], R235 ;  /* 0x000000ebe6001986 */ /* 0x0003e2000c101904 */
[----:B------:R-:W-:Y:S02]  /*87880*/  ISETP.LT.AND P3, PT, R219, c[0x0][0x178], !P2 ;  /* 0x00005e00db007a0c */ /* 0x000fe40005761270 */
[----:B------:R-:W-:Y:S01]  /*87890*/  ISETP.LT.AND P5, PT, R115, c[0x0][0x178], !P2 ;  /* 0x00005e0073007a0c */ /* 0x000fe200057a1270 */
[----:B------:R1:W-:Y:S04]  /*878a0*/  @P4 STG.E [R228.64], R238 ;  /* 0x000000eee4004986 */ /* 0x0003e8000c101904 */
[----:B------:R1:W-:Y:S01]  /*878b0*/  @P0 STG.E [R2.64], R241 ;  /* 0x000000f102000986 */ /* 0x0003e2000c101904 */
[----:B------:R-:W-:-:S02]  /*878c0*/  ISETP.LT.AND P4, PT, R195, c[0x0][0x178], !P2 ;  /* 0x00005e00c3007a0c */ /* 0x000fc40005781270 */
[----:B------:R-:W-:Y:S01]  /*878d0*/  ISETP.LT.AND P1, PT, R163, c[0x0][0x178], !P2 ;  /* 0x00005e00a3007a0c */ /* 0x000fe20005721270 */
[C---:B-1----:R-:W-:Y:S01]  /*878e0*/  IMAD.WIDE R230, R232.reuse, 0x4, R4 ;  /* 0x00000004e8e67825 */ /* 0x042fe200078e0204 */
[----:B------:R-:W4:Y:S03]  /*878f0*/  LDL.LU R238, [R1+0x24c] ;  /* 0x00024c0001ee7983 */ /* 0x000f260000300800 */
[C---:B------:R-:W-:Y:S01]  /*87900*/  IMAD.WIDE R2, R232.reuse, 0x4, R220 ;  /* 0x00000004e8027825 */ /* 0x040fe200078e02dc */
[----:B------:R-:W4:Y:S03]  /*87910*/  LDL.LU R241, [R1+0x1bc] ;  /* 0x0001bc0001f17983 */ /* 0x000f260000300800 */
[----:B------:R-:W-:Y:S01]  /*87920*/  IMAD.WIDE R228, R232, 0x4, R226 ;  /* 0x00000004e8e47825 */ /* 0x000fe200078e02e2 */
[----:B--2---:R1:W-:Y:S01]  /*87930*/  @P6 STG.E [R2.64], R237 ;  /* 0x000000ed02006986 */ /* 0x0043e2000c101904 */
[----:B------:R-:W-:-:S03]  /*87940*/  ISETP.LT.AND P6, PT, R131, c[0x0][0x178], !P2 ;  /* 0x00005e0083007a0c */ /* 0x000fc600057c1270 */
[----:B---3--:R2:W-:Y:S04]  /*87950*/  @P3 STG.E [R228.64], R236 ;  /* 0x000000ece4003986 */ /* 0x0085e8000c101904 */
[----:B------:R3:W-:Y:S01]  /*87960*/  @P5 STG.E [R230.64], R243 ;  /* 0x000000f3e6005986 */ /* 0x0007e2000c101904 */
[----:B-1----:R-:W-:-:S04]  /*87970*/  IMAD.WIDE R2, R232, 0x4, R224 ;  /* 0x00000004e8027825 */ /* 0x002fc800078e02e0 */
[C---:B--2---:R-:W-:Y:S01]  /*87980*/  IMAD.WIDE R228, R232.reuse, 0x4, R222 ;  /* 0x00000004e8e47825 */ /* 0x044fe200078e02de */
[----:B---3--:R-:W2:Y:S03]  /*87990*/  LDL.LU R243, [R1+0x6b8] ;  /* 0x0006b80001f37983 */ /* 0x008ea60000300800 */
[----:B------:R-:W-:Y:S01]  /*879a0*/  IMAD.WIDE R230, R232, 0x4, R10 ;  /* 0x00000004e8e67825 */ /* 0x000fe200078e020a */
[----:B------:R-:W3:Y:S04]  /*879b0*/  LDL.LU R237, [R1+0x698] ;  /* 0x0006980001ed7983 */ /* 0x000ee80000300800 */
[----:B------:R-:W3:Y:S04]  /*879c0*/  LDL.LU R236, [R1+0x668] ;  /* 0x0006680001ec7983 */ /* 0x000ee80000300800 */
[----:B----4-:R1:W-:Y:S04]  /*879d0*/  @P4 STG.E [R2.64], R234 ;  /* 0x000000ea02004986 */ /* 0x0103e8000c101904 */
[----:B------:R-:W-:Y:S04]  /*879e0*/  @P1 STG.E [R228.64], R242 ;  /* 0x000000f2e4001986 */ /* 0x000fe8000c101904 */
[----:B------:R-:W3:Y:S04]  /*879f0*/  LDL.LU R235, [R1+0x2e34] ;  /* 0x002e340001eb7983 */ /* 0x000ee80000300800 */
[----:B------:R1:W-:Y:S04]  /*87a00*/  @P6 STG.E [R230.64], R240 ;  /* 0x000000f0e6006986 */ /* 0x0003e8000c101904 */
[----:B-1----:R-:W3:Y:S04]  /*87a10*/  LDL.LU R234, [R1+0x638] ;  /* 0x0006380001ea7983 */ /* 0x002ee80000300800 */
[----:B------:R-:W3:Y:S01]  /*87a20*/  LDL.LU R240, [R1+0x608] ;  /* 0x0006080001f07983 */ /* 0x000ee20000300800 */
        /* <DEDUP_REMOVED lines=22> */
[----:B--2---:R1:W-:Y:S04]  /*87b90*/  @P1 STG.E [R2.64], R243 ;  /* 0x000000f302001986 */ /* 0x0043e8000c101904 */
[----:B---3--:R2:W-:Y:S04]  /*87ba0*/  @P4 STG.E [R228.64], R237 ;  /* 0x000000ede4004986 */ /* 0x0085e8000c101904 */
[----:B------:R3:W-:Y:S04]  /*87bb0*/  @P6 STG.E [R230.64], R236 ;  /* 0x000000ece6006986 */ /* 0x0007e8000c101904 */
[----:B-1----:R-:W4:Y:S01]  /*87bc0*/  LDL.LU R243, [R1+0x63c] ;  /* 0x00063c0001f37983 */ /* 0x002f220000300800 */
[----:B------:R-:W-:-:S03]  /*87bd0*/  IMAD.WIDE R2, R233, 0x4, R222 ;  /* 0x00000004e9027825 */ /* 0x000fc600078e02de */
[----:B------:R-:W4:Y:S01]  /*87be0*/  LDL.LU R238, [R1+0x6bc] ;  /* 0x0006bc0001ee7983 */ /* 0x000f220000300800 */
[----:B--2---:R-:W-:-:S03]  /*87bf0*/  IMAD.WIDE R228, R233, 0x4, R10 ;  /* 0x00000004e9e47825 */ /* 0x004fc600078e020a */
[----:B------:R-:W2:Y:S04]  /*87c00*/  LDL.LU R237, [R1+0x69c] ;  /* 0x00069c0001ed7983 */ /* 0x000ea80000300800 */
[----:B---3--:R-:W3:Y:S04]  /*87c10*/  LDL.LU R236, [R1+0x66c] ;  /* 0x00066c0001ec7983 */ /* 0x008ee80000300800 */
[----:B------:R-:W-:Y:S01]  /*87c20*/  @P3 STG.E [R2.64], R234 ;  /* 0x000000ea02003986 */ /* 0x000fe2000c101904 */
[----:B------:R-:W-:-:S03]  /*87c30*/  ISETP.GE.AND P1, PT, R235, c[0x0][0x17c], PT ;  /* 0x00005f00eb007a0c */ /* 0x000fc60003f26270 */
[----:B------:R1:W-:Y:S04]  /*87c40*/  @P2 STG.E [R228.64], R240 ;  /* 0x000000f0e4002986 */ /* 0x0003e8000c101904 */
[----:B-1----:R-:W3:Y:S04]  /*87c50*/  LDL.LU R240, [R1+0x60c] ;  /* 0x00060c0001f07983 */ /* 0x002ee80000300800 */
[----:B------:R-:W3:Y:S01]  /*87c60*/  LDL.LU R235, [R1+0x2e38] ;  /* 0x002e380001eb7983 */ /* 0x000ee20000300800 */
[----:B------:R-:W-:Y:S02]  /*87c70*/  ISETP.LT.AND P5, PT, R147, c[0x0][0x178], !P0 ;  /* 0x00005e0093007a0c */ /* 0x000fe400047a1270 */
[----:B------:R-:W-:-:S02]  /*87c80*/  ISETP.LT.AND P0, PT, R179, c[0x0][0x178], !P0 ;  /* 0x00005e00b3007a0c */ /* 0x000fc40004701270 */
        /* <DEDUP_REMOVED lines=21> */
[----:B----4-:R1:W-:Y:S04]  /*87de0*/  @P3 STG.E [R2.64], R238 ;  /* 0x000000ee02003986 */ /* 0x0103e8000c101904 */
[----:B--2---:R2:W-:Y:S04]  /*87df0*/  @P2 STG.E [R228.64], R237 ;  /* 0x000000ede4002986 */ /* 0x0045e8000c101904 */
[----:B---3--:R-:W-:Y:S01]  /*87e00*/  @P5 STG.E [R230.64], R236 ;  /* 0x000000ece6005986 */ /* 0x008fe2000c101904 */
[----:B-1----:R-:W-:-:S03]  /*87e10*/  IMAD.WIDE R2, R234, 0x4, R10 ;  /* 0x00000004ea027825 */ /* 0x002fc600078e020a */
[----:B------:R-:W-:Y:S04]  /*87e20*/  @P6 STG.E [R232.64], R243 ;  /* 0x000000f3e8006986 */ /* 0x000fe8000c101904 */
[----:B------:R-:W3:Y:S04]  /*87e30*/  LDL.LU R238, [R1+0x6e8] ;  /* 0x0006e80001ee7983 */ /* 0x000ee80000300800 */
[----:B--2---:R-:W2:Y:S01]  /*87e40*/  LDL.LU R237, [R1+0x6c8] ;  /* 0x0006c80001ed7983 */ /* 0x004ea20000300800 */
[----:B------:R-:W-:-:S03]  /*87e50*/  IMAD.WIDE R228, R234, 0x4, R6 ;  /* 0x00000004eae47825 */ /* 0x000fc600078e0206 */
[----:B------:R1:W-:Y:S01]  /*87e60*/  @P4 STG.E [R2.64], R240 ;  /* 0x000000f002004986 */ /* 0x0003e2000c101904 */
[----:B------:R-:W-:Y:S02]  /*87e70*/  ISETP.GE.AND P0, PT, R235, c[0x0][0x17c], PT ;  /* 0x00005f00eb007a0c */ /* 0x000fe40003f06270 */
[C---:B------:R-:W-:Y:S01]  /*87e80*/  IADD3 R235, R234.reuse, c[0x0][0x198], RZ ;  /* 0x00006600eaeb7a10 */ /* 0x040fe20007ffe0ff */
[----:B-1----:R-:W4:Y:S01]  /*87e90*/  LDL.LU R240, [R1+0x2e3c] ;  /* 0x002e3c0001f07983 */ /* 0x002f220000300800 */
[----:B------:R-:W-:-:S03]  /*87ea0*/  IMAD.WIDE R2, R234, 0x4, R8 ;  /* 0x00000004ea027825 */ /* 0x000fc600078e0208 */
[----:B------:R-:W4:Y:S04]  /*87eb0*/  LDL.LU R236, [R1+0x688] ;  /* 0x0006880001ec7983 */ /* 0x000f280000300800 */
[----:B------:R-:W4:Y:S04]  /*87ec0*/  LDL.LU R243, [R1+0x658] ;  /* 0x0006580001f37983 */ /* 0x000f280000300800 */
        /* <DEDUP_REMOVED lines=8> */
[----:B------:R-:W-:Y:S02]  /*87f50*/  IMAD.WIDE R232, R235, 0x4, R226 ;  /* 0x00000004ebe87825 */ /* 0x000fe400078e02e2 */
[----:B------:R1:W-:Y:S01]  /*87f60*/  @P2 STG.E [R2.64], R239 ;  /* 0x000000ef02002986 */ /* 0x0003e2000c101904 */
[----:B------:R-:W-:-:S03]  /*87f70*/  ISETP.LT.AND P2, PT, R131, c[0x0][0x178], !P0 ;  /* 0x00005e0083007a0c */ /* 0x000fc60004741270 */
[----:B------:R1:W-:Y:S01]  /*87f80*/  @P1 STG.E [R228.64], R242 ;  /* 0x000000f2e4001986 */ /* 0x0003e2000c101904 */
[----:B------:R-:W-:-:S03]  /*87f90*/  ISETP.LT.AND P1, PT, R163, c[0x0][0x178], !P0 ;  /* 0x00005e00a3007a0c */ /* 0x000fc60004721270 */
[----:B------:R1:W-:Y:S04]  /*87fa0*/  @P3 STG.E [R230.64], R241 ;  /* 0x000000f1e6003986 */ /* 0x0003e8000c101904 */
[----:B-1----:R-:W4:Y:S01]  /*87fb0*/  LDL.LU R239, [R1+0x618] ;  /* 0x0006180001ef7983 */ /* 0x002f220000300800 */
[----:B------:R-:W-:-:S03]  /*87fc0*/  IMAD.WIDE R2, R235, 0x4, R4 ;  /* 0x00000004eb027825 */ /* 0x000fc600078e0204 */
[----:B------:R-:W4:Y:S01]  /*87fd0*/  LDL.LU R242, [R1+0x71c] ;  /* 0x00071c0001f27983 */ /* 0x000f220000300800 */
[----:B------:R-:W-:-:S03]  /*87fe0*/  IMAD.WIDE R228, R235, 0x4, R224 ;  /* 0x00000004ebe47825 */ /* 0x000fc600078e02e0 */
[----:B------:R1:W-:Y:S01]  /*87ff0*/  @P6 STG.E [R232.64], R245 ;  /* 0x000000f5e8006986 */ /* 0x0003e2000c101904 */
[----:B------:R-:W-:-:S03]  /*88000*/  ISETP.LT.AND P6, PT, R147, c[0x0][0x178], !P0 ;  /* 0x00005e0093007a0c */ /* 0x000fc600047c1270 */
[----:B------:R-:W4:Y:S01]  /*88010*/  LDL.LU R241, [R1+0x70c] ;  /* 0x00070c0001f17983 */ /* 0x000f220000300800 */
[----:B------:R-:W-:-:S03]  /*88020*/  IMAD.WIDE R230, R235, 0x4, R8 ;  /* 0x00000004ebe67825 */ /* 0x000fc600078e0208 */
[----:B-1----:R-:W4:Y:S04]  /*88030*/  LDL.LU R245, [R1+0x6ac] ;  /* 0x0006ac0001f57983 */ /* 0x002f280000300800 */
[----:B---3--:R1:W-:Y:S04]  /*88040*/  @P5 STG.E [R2.64], R238 ;  /* 0x000000ee02005986 */ /* 0x0083e8000c101904 */
[----:B--2---:R2:W-:Y:S01]  /*88050*/  @P4 STG.E [R228.64], R237 ;  /* 0x000000ede4004986 */ /* 0x0045e2000c101904 */
[----:B-1----:R-:W-:-:S04]  /*88060*/  IMAD.WIDE R2, R235, 0x4, R222 ;  /* 0x00000004eb027825 */ /* 0x002fc800078e02de */
[----:B--2---:R-:W-:Y:S01]  /*88070*/  IMAD.WIDE R228, R235, 0x4, R10 ;  /* 0x00000004ebe47825 */ /* 0x004fe200078e020a */
[----:B----4-:R-:W-:Y:S02]  /*88080*/  ISETP.GE.AND P3, PT, R240, c[0x0][0x17c], PT ;  /* 0x00005f00f0007a0c */ /* 0x010fe40003f66270 */
[----:B------:R-:W2:Y:S04]  /*88090*/  LDL.LU R240, [R1+0x61c] ;  /* 0x00061c0001f07983 */ /* 0x000ea80000300800 */
[----:B------:R-:W3:Y:S04]  /*880a0*/  LDL.LU R238, [R1+0x6ec] ;  /* 0x0006ec0001ee7983 */ /* 0x000ee80000300800 */
[----:B------:R-:W4:Y:S04]  /*880b0*/  LDL.LU R237, [R1+0x6cc] ;  /* 0x0006cc0001ed7983 */ /* 0x000f280000300800 */
        /* <DEDUP_REMOVED lines=22> */
[----:B-1----:R-:W-:-:S04]  /*88220*/  IMAD.WIDE R228, R2, 0x4, R4 ;  /* 0x0000000402e47825 */ /* 0x002fc800078e0204 */
[C---:B------:R-:W-:Y:S01]  /*88230*/  IMAD.WIDE R230, R2.reuse, 0x4, R224 ;  /* 0x0000000402e67825 */ /* 0x040fe200078e02e0 */
[----:B------:R-:W2:Y:S03]  /*88240*/  LDL.LU R242, [R1+0x3e0] ;  /* 0x0003e00001f27983 */ /* 0x000ea60000300800 */
[C---:B------:R-:W-:Y:S01]  /*88250*/  IMAD.WIDE R232, R2.reuse, 0x4, R222 ;  /* 0x0000000402e87825 */ /* 0x040fe200078e02de */
[----:B------:R-:W2:Y:S04]  /*88260*/  LDL.LU R241, [R1+0x2e0] ;  /* 0x0002e00001f17983 */ /* 0x000ea80000300800 */
[----:B---3--:R1:W-:Y:S04]  /*88270*/  @P1 STG.E [R228.64], R238 ;  /* 0x000000eee4001986 */ /* 0x0083e8000c101904 */
[----:B----4-:R3:W-:Y:S04]  /*88280*/  @P2 STG.E [R230.64], R237 ;  /* 0x000000ede6002986 */ /* 0x0107e8000c101904 */
[----:B------:R4:W-:Y:S01]  /*88290*/  @P6 STG.E [R232.64], R245 ;  /* 0x000000f5e8006986 */ /* 0x0009e2000c101904 */
[----:B-1----:R-:W-:-:S04]  /*882a0*/  IMAD.WIDE R228, R2, 0x4, R10 ;  /* 0x0000000402e47825 */ /* 0x002fc800078e020a */
[----:B---3--:R-:W-:-:S04]  /*882b0*/  IMAD.WIDE R230, R2, 0x4, R8 ;  /* 0x0000000402e67825 */ /* 0x008fc800078e0208 */
[----:B----4-:R-:W-:Y:S01]  /*882c0*/  IMAD.WIDE R232, R2, 0x4, R6 ;  /* 0x0000000402e87825 */ /* 0x010fe200078e0206 */
[----:B------:R-:W3:Y:S04]  /*882d0*/  LDL.LU R245, [R1+0x290] ;  /* 0x0002900001f57983 */ /* 0x000ee80000300800 */
[----:B--2---:R-:W-:Y:S04]  /*882e0*/  @P5 STG.E [R228.64], R236 ;  /* 0x000000ece4005986 */ /* 0x004fe8000c101904 */
[----:B------:R-:W2:Y:S04]  /*882f0*/  LDL.LU R238, [R1+0x40] ;  /* 0x0000400001ee7983 */ /* 0x000ea80000300800 */
[----:B------:R-:W-:Y:S04]  /*88300*/  @P4 STG.E [R230.64], R243 ;  /* 0x000000f3e6004986 */ /* 0x000fe8000c101904 */
[----:B------:R-:W4:Y:S04]  /*88310*/  LDL.LU R235, [R1+0x10] ;  /* 0x0000100001eb7983 */ /* 0x000f280000300800 */
[----:B------:R1:W-:Y:S04]  /*88320*/  @P3 STG.E [R232.64], R240 ;  /* 0x000000f0e8003986 */ /* 0x0003e8000c101904 */
[----:B-1----:R-:W2:Y:S01]  /*88330*/  LDL.LU R240, [R1+0x2e44] ;  /* 0x002e440001f07983 */ /* 0x002ea20000300800 */
[----:B------:R-:W-:-:S02]  /*88340*/  ISETP.GE.AND P0, PT, R3, c[0x0][0x17c], PT ;  /* 0x00005f0003007a0c */ /* 0x000fc40003f06270 */
[----:B------:R-:W-:Y:S01]  /*88350*/  IADD3 R234, R2, c[0x0][0x198], RZ ;  /* 0x0000660002ea7a10 */ /* 0x000fe20007ffe0ff */
[----:B------:R-:W4:Y:S01]  /*88360*/  LDL.LU R239, [R1] ;  /* 0x0000000001ef7983 */ /* 0x000f220000300800 */
[----:B------:R-:W-:Y:S02]  /*88370*/  ISETP.LT.AND P1, PT, R194, c[0x0][0x178], !P0 ;  /* 0x00005e00c2007a0c */ /* 0x000fe40004721270 */
[----:B------:R-:W-:Y:S02]  /*88380*/  ISETP.LT.AND P2, PT, R219, c[0x0][0x178], !P0 ;  /* 0x00005e00db007a0c */ /* 0x000fe40004741270 */
[----:B------:R-:W-:Y:S01]  /*88390*/  ISETP.LT.AND P4, PT, R115, c[0x0][0x178], !P0 ;  /* 0x00005e0073007a0c */ /* 0x000fe20004781270 */
[C---:B------:R-:W-:Y:S01]  /*883a0*/  IMAD.WIDE R2, R234.reuse, 0x4, R220 ;  /* 0x00000004ea027825 */ /* 0x040fe200078e02dc */
[----:B------:R-:W4:Y:S03]  /*883b0*/  LDL.LU R243, [R1+0x294] ;  /* 0x0002940001f37983 */ /* 0x000f260000300800 */
[C---:B------:R-:W-:Y:S01]  /*883c0*/  IMAD.WIDE R228, R234.reuse, 0x4, R226 ;  /* 0x00000004eae47825 */ /* 0x040fe200078e02e2 */
[----:B------:R-:W4:Y:S04]  /*883d0*/  LDL.LU R237, [R1+0x3e4] ;  /* 0x0003e40001ed7983 */ /* 0x000f280000300800 */
[----:B------:R1:W-:Y:S04]  /*883e0*/  @P1 STG.E [R2.64], R242 ;  /* 0x000000f202001986 */ /* 0x0003e8000c101904 */
[----:B------:R-:W4:Y:S04]  /*883f0*/  LDL.LU R236, [R1+0x2e4] ;  /* 0x0002e40001ec7983 */ /* 0x000f280000300800 */
[----:B------:R1:W-:Y:S02]  /*88400*/  @P2 STG.E [R228.64], R241 ;  /* 0x000000f1e4002986 */ /* 0x0003e4000c101904 */
[----:B-1----:R-:W-:-:S02]  /*88410*/  IMAD.WIDE R2, R234, 0x4, R4 ;  /* 0x00000004ea027825 */ /* 0x002fc400078e0204 */
[----:B------:R-:W4:Y:S04]  /*88420*/  LDL.LU R242, [R1+0x164] ;  /* 0x0001640001f27983 */ /* 0x000f280000300800 */
[----:B------:R-:W4:Y:S04]  /*88430*/  LDL.LU R241, [R1+0x44] ;  /* 0x0000440001f17983 */ /* 0x000f280000300800 */
[----:B---3--:R1:W-:Y:S01]  /*88440*/  @P4 STG.E [R2.64], R245 ;  /* 0x000000f502004986 */ /* 0x0083e2000c101904 */
[----:B--2---:R-:W-:-:S03]  /*88450*/  ISETP.GE.AND P1, PT, R240, c[0x0][0x17c], PT ;  /* 0x00005f00f0007a0c */ /* 0x004fc60003f26270 */
[----:B------:R-:W2:Y:S04]  /*88460*/  LDL.LU R240, [R1+0x720] ;  /* 0x0007200001f07983 */ /* 0x000ea80000300800 */
[----:B-1----:R-:W3:Y:S04]  /*88470*/  LDL.LU R245, [R1+0x2fe8] ;  /* 0x002fe80001f57983 */ /* 0x002ee80000300800 */
[----:B------:R-:W2:Y:S01]  /*88480*/  LDL.LU R3, [R1+0x160] ;  /* 0x0001600001037983 */ /* 0x000ea20000300800 */
[----:B------:R-:W-:Y:S02]  /*88490*/  ISETP.LT.AND P3, PT, R195, c[0x0][0x178], !P0 ;  /* 0x00005e00c3007a0c */ /* 0x000fe40004761270 */
[----:B------:R-:W-:Y:S01]  /*884a0*/  ISETP.LT.AND P5, PT, R163, c[0x0][0x178], !P0 ;  /* 0x00005e00a3007a0c */ /* 0x000fe200047a1270 */
[----:B------:R-:W-:-:S04]  /*884b0*/  IMAD.WIDE R228, R234, 0x4, R224 ;  /* 0x00000004eae47825 */ /* 0x000fc800078e02e0 */
[C---:B------:R-:W-:Y:S01]  /*884c0*/  IMAD.WIDE R230, R234.reuse, 0x4, R222 ;  /* 0x00000004eae67825 */ /* 0x040fe200078e02de */
[----:B------:R-:W-:Y:S02]  /*884d0*/  ISETP.LT.AND P6, PT, R131, c[0x0][0x178], !P0 ;  /* 0x00005e0083007a0c */ /* 0x000fe400047c1270 */
[----:B------:R-:W-:Y:S01]  /*884e0*/  ISETP.LT.AND P2, PT, R147, c[0x0][0x178], !P0 ;  /* 0x00005e0093007a0c */ /* 0x000fe20004741270 */
[----:B------:R-:W-:Y:S01]  /*884f0*/  IMAD.WIDE R232, R234, 0x4, R10 ;  /* 0x00000004eae87825 */ /* 0x000fe200078e020a */
[----:B------:R-:W-:Y:S02]  /*88500*/  ISETP.LT.AND P0, PT, R179, c[0x0][0x178], !P0 ;  /* 0x00005e00b3007a0c */ /* 0x000fe40004701270 */
[----:B------:R-:W-:Y:S01]  /*88510*/  ISETP.LT.AND P4, PT, R194, c[0x0][0x178], !P1 ;  /* 0x00005e00c2007a0c */ /* 0x000fe20004f81270 */
[----:B--2---:R-:W-:Y:S04]  /*88520*/  @P3 STG.E [R228.64], R3 ;  /* 0x00000003e4003986 */ /* 0x004fe8000c101904 */
[----:B------:R1:W-:Y:S04]  /*88530*/  @P5 STG.E [R230.64], R238 ;  /* 0x000000eee6005986 */ /* 0x0003e8000c101904 */
[----:B-1----:R-:W2:Y:S01]  /*88540*/  LDL.LU R238, [R1+0x2e48] ;  /* 0x002e480001ee7983 */ /* 0x002ea20000300800 */
[----:B------:R-:W-:Y:S01]  /*88550*/  IMAD.WIDE R2, R234, 0x4, R8 ;  /* 0x00000004ea027825 */ /* 0x000fe200078e0208 */
[----:B------:R-:W-:-:S02]  /*88560*/  ISETP.LT.AND P5, PT, R219, c[0x0][0x178], !P1 ;  /* 0x00005e00db007a0c */ /* 0x000fc40004fa1270 */
[----:B----4-:R1:W-:Y:S01]  /*88570*/  @P6 STG.E [R232.64], R235 ;  /* 0x000000ebe8006986 */ /* 0x0103e2000c101904 */
[----:B------:R-:W-:Y:S02]  /*88580*/  ISETP.LT.AND P6, PT, R115, c[0x0][0x178], !P1 ;  /* 0x00005e0073007a0c */ /* 0x000fe40004fc1270 */
[----:B------:R-:W-:Y:S01]  /*88590*/  ISETP.LT.AND P3, PT, R195, c[0x0][0x178], !P1 ;  /* 0x00005e00c3007a0c */ /* 0x000fe20004f61270 */
[----:B------:R4:W-:Y:S01]  /*885a0*/  @P2 STG.E [R2.64], R239 ;  /* 0x000000ef02002986 */ /* 0x0009e2000c101904 */
[----:B------:R-:W-:Y:S02]  /*885b0*/  ISETP.LT.AND P2, PT, R163, c[0x0][0x178], !P1 ;  /* 0x00005e00a3007a0c */ /* 0x000fe40004f41270 */
[C---:B-1----:R-:W-:Y:S01]  /*885c0*/  IADD3 R235, R234.reuse, c[0x0][0x198], RZ ;  /* 0x00006600eaeb7a10 */ /* 0x042fe20007ffe0ff */
[----:B----4-:R-:W-:-:S04]  /*885d0*/  IMAD.WIDE R2, R234, 0x4, R6 ;  /* 0x00000004ea027825 */ /* 0x010fc800078e0206 */
[C---:B------:R-:W-:Y:S01]  /*885e0*/  IMAD.WIDE R228, R235.reuse, 0x4, R220 ;  /* 0x00000004ebe47825 */ /* 0x040fe200078e02dc */
[----:B------:R1:W-:Y:S03]  /*885f0*/  @P0 STG.E [R2.64], R244 ;  /* 0x000000f402000986 */ /* 0x0003e6000c101904 */
[C---:B------:R-:W-:Y:S01]  /*88600*/  IMAD.WIDE R230, R235.reuse, 0x4, R226 ;  /* 0x00000004ebe67825 */ /* 0x040fe200078e02e2 */
[----:B------:R4:W-:Y:S03]  /*88610*/  @P4 STG.E [R228.64], R237 ;  /* 0x000000ede4004986 */ /* 0x0009e6000c101904 */
[C---:B------:R-:W-:Y:S01]  /*88620*/  IMAD.WIDE R232, R235.reuse, 0x4, R4 ;  /* 0x00000004ebe87825 */ /* 0x040fe200078e0204 */
[----:B------:R3:W-:Y:S04]  /*88630*/  @P5 STG.E [R230.64], R236 ;  /* 0x000000ece6005986 */ /* 0x0007e8000c101904 */
[----:B-1----:R-:W2:Y:S01]  /*88640*/  LDL.LU R244, [R1+0x4] ;  /* 0x0000040001f47983 */ /* 0x002ea20000300800 */
[----:B------:R-:W-:-:S03]  /*88650*/  IMAD.WIDE R2, R235, 0x4, R224 ;  /* 0x00000004eb027825 */ /* 0x000fc600078e02e0 */
[----:B------:R1:W-:Y:S01]  /*88660*/  @P6 STG.E [R232.64], R243 ;  /* 0x000000f3e8006986 */ /* 0x0003e2000c101904 */
[C---:B----4-:R-:W-:Y:S01]  /*88670*/  IMAD.WIDE R228, R235.reuse, 0x4, R222 ;  /* 0x00000004ebe47825 */ /* 0x050fe200078e02de */
[C---:B------:R-:W-:Y:S02]  /*88680*/  IADD3 R234, R235.reuse, c[0x0][0x198], RZ ;  /* 0x00006600ebea7a10 */ /* 0x040fe40007ffe0ff */
[----:B------:R4:W-:Y:S01]  /*88690*/  @P3 STG.E [R2.64], R242 ;  /* 0x000000f202003986 */ /* 0x0009e2000c101904 */
[----:B---3--:R-:W-:-:S03]  /*886a0*/  IMAD.WIDE R230, R235, 0x4, R6 ;  /* 0x00000004ebe67825 */ /* 0x008fc600078e0206 */
[----:B-1----:R-:W3:Y:S04]  /*886b0*/  LDL.LU R243, [R1+0x330] ;  /* 0x0003300001f37983 */ /* 0x002ee80000300800 */
[----:B------:R-:W3:Y:S04]  /*886c0*/  LDL.LU R237, [R1+0x2b0] ;  /* 0x0002b00001ed7983 */ /* 0x000ee80000300800 */
[----:B------:R-:W3:Y:S01]  /*886d0*/  LDL.LU R236, [R1+0x2e4c] ;  /* 0x002e4c0001ec7983 */ /* 0x000ee20000300800 */
[----:B----4-:R-:W-:-:S03]  /*886e0*/  IMAD.WIDE R2, R235, 0x4, R10 ;  /* 0x00000004eb027825 */ /* 0x010fc600078e020a */
[----:B------:R-:W4:Y:S04]  /*886f0*/  LDL.LU R239, [R1+0x200] ;  /* 0x0002000001ef7983 */ /* 0x000f280000300800 */
[----:B------:R1:W-:Y:S02]  /*88700*/  @P2 STG.E [R228.64], R241 ;  /* 0x000000f1e4002986 */ /* 0x0003e4000c101904 */
[----:B-1----:R-:W-:Y:S01]  /*88710*/  IMAD.WIDE R228, R235, 0x4, R8 ;  /* 0x00000004ebe47825 */ /* 0x002fe200078e0208 */
[----:B--2---:R-:W-:Y:S02]  /*88720*/  ISETP.GE.AND P0, PT, R238, c[0x0][0x17c], PT ;  /* 0x00005f00ee007a0c */ /* 0x004fe40003f06270 */
[----:B------:R-:W2:Y:S04]  /*88730*/  LDL.LU R238, [R1+0x60] ;  /* 0x0000600001ee7983 */ /* 0x000ea80000300800 */
[----:B------:R-:W2:Y:S04]  /*88740*/  LDL.LU R242, [R1+0x30] ;  /* 0x0000300001f27983 */ /* 0x000ea80000300800 */
[----:B------:R-:W2:Y:S04]  /*88750*/  LDL.LU R241, [R1+0x20] ;  /* 0x0000200001f17983 */ /* 0x000ea80000300800 */
[----:B------:R-:W2:Y:S01]  /*88760*/  LDL.LU R235, [R1+0x14] ;  /* 0x0000140001eb7983 */ /* 0x000ea20000300800 */
[----:B------:R-:W-:-:S02]  /*88770*/  ISETP.LT.AND P5, PT, R131, c[0x0][0x178], !P1 ;  /* 0x00005e0083007a0c */ /* 0x000fc40004fa1270 */
[----:B------:R-:W-:Y:S02]  /*88780*/  ISETP.LT.AND P4, PT, R147, c[0x0][0x178], !P1 ;  /* 0x00005e0093007a0c */ /* 0x000fe40004f81270 */
[----:B------:R-:W-:Y:S02]  /*88790*/  ISETP.LT.AND P1, PT, R179, c[0x0][0x178], !P1 ;  /* 0x00005e00b3007a0c */ /* 0x000fe40004f21270 */
[----:B------:R-:W-:Y:S01]  /*887a0*/  ISETP.LT.AND P6, PT, R194, c[0x0][0x178], !P0 ;  /* 0x00005e00c2007a0c */ /* 0x000fe200047c1270 */
[----:B------:R-:W-:Y:S01]  /*887b0*/  IMAD.WIDE R232, R234, 0x4, R220 ;  /* 0x00000004eae87825 */ /* 0x000fe200078e02dc */
[----:B------:R-:W-:Y:S02]  /*887c0*/  ISETP.LT.AND P2, PT, R219, c[0x0][0x178], !P0 ;  /* 0x00005e00db007a0c */ /* 0x000fe40004741270 */
[----:B------:R-:W-:-:S03]  /*887d0*/  ISETP.LT.AND P3, PT, R115, c[0x0][0x178], !P0 ;  /* 0x00005e0073007a0c */ /* 0x000fc60004761270 */
[----:B--2---:R-:W-:Y:S04]  /*887e0*/  @P5 STG.E [R2.64], R235 ;  /* 0x000000eb02005986 */ /* 0x004fe8000c101904 */
[----:B------:R-:W-:Y:S04]  /*887f0*/  @P4 STG.E [R228.64], R244 ;  /* 0x000000f4e4004986 */ /* 0x000fe8000c101904 */
[----:B------:R-:W-:Y:S04]  /*88800*/  @P1 STG.E [R230.64], R245 ;  /* 0x000000f5e6001986 */ /* 0x000fe8000c101904 */
[----:B------:R1:W-:Y:S04]  /*88810*/  @P6 STG.E [R232.64], R240 ;  /* 0x000000f0e8006986 */ /* 0x0003e8000c101904 */
[----:B-1----:R-:W2:Y:S01]  /*88820*/  LDL.LU R240, [R1+0x724] ;  /* 0x0007240001f07983 */ /* 0x002ea20000300800 */
[----:B------:R-:W-:Y:S01]  /*88830*/  ISETP.LT.AND P4, PT, R195, c[0x0][0x178], !P0 ;  /* 0x00005e00c3007a0c */ /* 0x000fe20004781270 */
[----:B------:R-:W-:Y:S01]  /*88840*/  IMAD.WIDE R2, R234, 0x4, R226 ;  /* 0x00000004ea027825 */ /* 0x000fe200078e02e2 */
[----:B------:R-:W-:-:S03]  /*88850*/  ISETP.LT.AND P1, PT, R163, c[0x0][0x178], !P0 ;  /* 0x00005e00a3007a0c */ /* 0x000fc60004721270 */
[----:B------:R-:W-:Y:S01]  /*88860*/  IMAD.WIDE R228, R234, 0x4, R4 ;  /* 0x00000004eae47825 */ /* 0x000fe200078e0204 */
[----:B---3--:R1:W-:Y:S01]  /*88870*/  @P2 STG.E [R2.64], R243 ;  /* 0x000000f302002986 */ /* 0x0083e2000c101904 */
[----:B------:R-:W-:-:S03]  /*88880*/  ISETP.LT.AND P5, PT, R131, c[0x0][0x178], !P0 ;  /* 0x00005e0083007a0c */ /* 0x000fc600047a1270 */
[----:B------:R3:W-:Y:S01]  /*88890*/  @P3 STG.E [R228.64], R237 ;  /* 0x000000ede4003986 */ /* 0x0007e2000c101904 */
[----:B------:R-:W-:Y:S02]  /*888a0*/  ISETP.GE.AND P2, PT, R236, c[0x0][0x17c], PT ;  /* 0x00005f00ec007a0c */ /* 0x000fe40003f46270 */
[----:B------:R-:W-:Y:S01]  /*888b0*/  ISETP.LT.AND P6, PT, R147, c[0x0][0x178], !P0 ;  /* 0x00005e0093007a0c */ /* 0x000fe200047c1270 */
[----:B------:R-:W2:Y:S01]  /*888c0*/  LDL.LU R236, [R1+0x204] ;  /* 0x0002040001ec7983 */ /* 0x000ea20000300800 */
[----:B-1----:R-:W-:-:S03]  /*888d0*/  IMAD.WIDE R2, R234, 0x4, R224 ;  /* 0x00000004ea027825 */ /* 0x002fc600078e02e0 */
[----:B------:R-:W2:Y:S01]  /*888e0*/  LDL.LU R243, [R1+0x64] ;  /* 0x0000640001f37983 */ /* 0x000ea20000300800 */
[----:B---3--:R-:W-:-:S03]  /*888f0*/  IMAD.WIDE R228, R234, 0x4, R222 ;  /* 0x00000004eae47825 */ /* 0x008fc600078e02de */
[----:B------:R-:W3:Y:S04]  /*88900*/  LDL.LU R244, [R1+0x334] ;  /* 0x0003340001f47983 */ /* 0x000ee80000300800 */
[----:B----4-:R-:W-:Y:S01]  /*88910*/  @P4 STG.E [R2.64], R239 ;  /* 0x000000ef02004986 */ /* 0x010fe2000c101904 */
[----:B------:R-:W-:-:S03]  /*88920*/  IMAD.WIDE R230, R234, 0x4, R10 ;  /* 0x00000004eae67825 */ /* 0x000fc600078e020a */
[----:B------:R-:W4:Y:S04]  /*88930*/  LDL.LU R237, [R1+0x2b4] ;  /* 0x0002b40001ed7983 */ /* 0x000f280000300800 */
[----:B------:R1:W-:Y:S01]  /*88940*/  @P1 STG.E [R228.64], R238 ;  /* 0x000000eee4001986 */ /* 0x0003e2000c101904 */
[----:B------:R-:W-:Y:S01]  /*88950*/  ISETP.LT.AND P0, PT, R179, c[0x0][0x178], !P0 ;  /* 0x00005e00b3007a0c */ /* 0x000fe20004701270 */
[----:B------:R-:W-:Y:S01]  /*88960*/  IMAD.WIDE R232, R234, 0x4, R8 ;  /* 0x00000004eae87825 */ /* 0x000fe200078e0208 */
[----:B------:R-:W-:Y:S01]  /*88970*/  ISETP.LT.AND P3, PT, R194, c[0x0][0x178], !P2 ;  /* 0x00005e00c2007a0c */ /* 0x000fe20005761270 */
[----:B------:R1:W-:Y:S01]  /*88980*/  @P5 STG.E [R230.64], R242 ;  /* 0x000000f2e6005986 */ /* 0x0003e2000c101904 */
[----:B------:R-:W-:-:S03]  /*88990*/  IADD3 R235, R234, c[0x0][0x198], RZ ;  /* 0x00006600eaeb7a10 */ /* 0x000fc60007ffe0ff */
[----:B-1----:R-:W4:Y:S04]  /*889a0*/  LDL.LU R238, [R1+0x2e50] ;  /* 0x002e500001ee7983 */ /* 0x002f280000300800 */
[----:B------:R-:W4:Y:S01]  /*889b0*/  LDL.LU R242, [R1+0x34] ;  /* 0x0000340001f27983 */ /* 0x000f220000300800 */
[----:B------:R-:W-:-:S03]  /*889c0*/  IMAD.WIDE R2, R234, 0x4, R6 ;  /* 0x00000004ea027825 */ /* 0x000fc600078e0206 */
[----:B------:R1:W-:Y:S01]  /*889d0*/  @P6 STG.E [R232.64], R241 ;  /* 0x000000f1e8006986 */ /* 0x0003e2000c101904 */
[----:B------:R-:W-:-:S03]  /*889e0*/  IMAD.WIDE R228, R235, 0x4, R220 ;  /* 0x00000004ebe47825 */ /* 0x000fc600078e02dc */
[----:B------:R-:W-:Y:S04]  /*889f0*/  @P0 STG.E [R2.64], R248 ;  /* 0x000000f802000986 */ /* 0x000fe8000c101904 */
[----:B-1----:R-:W4:Y:S04]  /*88a00*/  LDL.LU R241, [R1+0x24] ;  /* 0x0000240001f17983 */ /* 0x002f280000300800 */
[----:B------:R-:W4:Y:S04]  /*88a10*/  LDL.LU R239, [R1+0x780] ;  /* 0x0007800001ef7983 */ /* 0x000f280000300800 */
[----:B--2---:R1:W-:Y:S04]  /*88a20*/  @P3 STG.E [R228.64], R240 ;  /* 0x000000f0e4003986 */ /* 0x0043e8000c101904 */
[----:B-1----:R-:W2:Y:S01]  /*88a30*/  LDL.LU R240, [R1+0x760] ;  /* 0x0007600001f07983 */ /* 0x002ea20000300800 */
[----:B------:R-:W-:-:S02]  /*88a40*/  ISETP.LT.AND P1, PT, R219, c[0x0][0x178], !P2 ;  /* 0x00005e00db007a0c */ /* 0x000fc40005721270 */
[----:B------:R-:W-:Y:S02]  /*88a50*/  ISETP.LT.AND P4, PT, R115, c[0x0][0x178], !P2 ;  /* 0x00005e0073007a0c */ /* 0x000fe40005781270 */
[----:B------:R-:W-:Y:S02]  /*88a60*/  ISETP.LT.AND P5, PT, R195, c[0x0][0x178], !P2 ;  /* 0x00005e00c3007a0c */ /* 0x000fe400057a1270 */
[----:B------:R-:W-:Y:S01]  /*88a70*/  ISETP.LT.AND P6, PT, R163, c[0x0][0x178], !P2 ;  /* 0x00005e00a3007a0c */ /* 0x000fe200057c1270 */
[----:B------:R-:W-:Y:S01]  /*88a80*/  IMAD.WIDE R2, R235, 0x4, R226 ;  /* 0x00000004eb027825 */ /* 0x000fe200078e02e2 */
[----:B------:R-:W-:Y:S01]  /*88a90*/  ISETP.LT.AND P3, PT, R131, c[0x0][0x178], !P2 ;  /* 0x00005e0083007a0c */ /* 0x000fe20005761270 */
[----:B------:R-:W2:Y:S01]  /*88aa0*/  LDL.LU R234, [R1+0x2e54] ;  /* 0x002e540001ea7983 */ /* 0x000ea20000300800 */
[----:B------:R-:W-:Y:S01]  /*88ab0*/  ISETP.LT.AND P0, PT, R147, c[0x0][0x178], !P2 ;  /* 0x00005e0093007a0c */ /* 0x000fe20005701270 */
[C---:B------:R-:W-:Y:S02]  /*88ac0*/  IMAD.WIDE R228, R235.reuse, 0x4, R4 ;  /* 0x00000004ebe47825 */ /* 0x040fe400078e0204 */
[----:B---3--:R1:W-:Y:S02]  /*88ad0*/  @P1 STG.E [R2.64], R244 ;  /* 0x000000f402001986 */ /* 0x0083e4000c101904 */
[----:B------:R-:W-:-:S04]  /*88ae0*/  IMAD.WIDE R230, R235, 0x4, R224 ;  /* 0x00000004ebe67825 */ /* 0x000fc800078e02e0 */
[----:B------:R-:W-:Y:S01]  /*88af0*/  IMAD.WIDE R232, R235, 0x4, R222 ;  /* 0x00000004ebe87825 */ /* 0x000fe200078e02de */
[----:B----4-:R3:W-:Y:S01]  /*88b00*/  @P4 STG.E [R228.64], R237 ;  /* 0x000000ede4004986 */ /* 0x0107e2000c101904 */
[----:B------:R-:W-:-:S03]  /*88b10*/  ISETP.LT.AND P2, PT, R179, c[0x0][0x178], !P2 ;  /* 0x00005e00b3007a0c */ /* 0x000fc60005741270 */
[----:B------:R-:W4:Y:S01]  /*88b20*/  LDL.LU R245, [R1+0x730] ;  /* 0x0007300001f57983 */ /* 0x000f220000300800 */
[----:B-1----:R-:W-:-:S03]  /*88b30*/  IMAD.WIDE R2, R235, 0x4, R10 ;  /* 0x00000004eb027825 */ /* 0x002fc600078e020a */
[----:B------:R-:W-:Y:S01]  /*88b40*/  @P5 STG.E [R230.64], R236 ;  /* 0x000000ece6005986 */ /* 0x000fe2000c101904 */
[----:B------:R-:W-:-:S03]  /*88b50*/  ISETP.GE.AND P1, PT, R238, c[0x0][0x17c], PT ;  /* 0x00005f00ee007a0c */ /* 0x000fc60003f26270 */
[----:B------:R1:W-:Y:S01]  /*88b60*/  @P6 STG.E [R232.64], R243 ;  /* 0x000000f3e8006986 */ /* 0x0003e2000c101904 */
[----:B---3--:R-:W-:Y:S01]  /*88b70*/  IMAD.WIDE R228, R235, 0x4, R8 ;  /* 0x00000004ebe47825 */ /* 0x008fe200078e0208 */
[----:B------:R-:W-:Y:S02]  /*88b80*/  ISETP.LT.AND P4, PT, R194, c[0x0][0x178], !P1 ;  /* 0x00005e00c2007a0c */ /* 0x000fe40004f81270 */
[----:B------:R-:W3:Y:S01]  /*88b90*/  LDL.LU R238, [R1+0x360] ;  /* 0x0003600001ee7983 */ /* 0x000ee20000300800 */
[----:B------:R-:W-:-:S03]  /*88ba0*/  ISETP.LT.AND P5, PT, R219, c[0x0][0x178], !P1 ;  /* 0x00005e00db007a0c */ /* 0x000fc60004fa1270 */
[----:B------:R1:W-:Y:S04]  /*88bb0*/  @P3 STG.E [R2.64], R242 ;  /* 0x000000f202003986 */ /* 0x0003e8000c101904 */
[----:B-1----:R-:W3:Y:S04]  /*88bc0*/  LDL.LU R243, [R1+0x2c0] ;  /* 0x0002c00001f37983 */ /* 0x002ee80000300800 */
[----:B------:R-:W3:Y:S01]  /*88bd0*/  LDL.LU R244, [R1+0x260] ;  /* 0x0002600001f47983 */ /* 0x000ee20000300800 */
[----:B------:R-:W-:-:S03]  /*88be0*/  IADD3 R2, R235, c[0x0][0x198], RZ ;  /* 0x00006600eb027a10 */ /* 0x000fc60007ffe0ff */
[----:B------:R1:W-:Y:S04]  /*88bf0*/  @P0 STG.E [R228.64], R241 ;  /* 0x000000f1e4000986 */ /* 0x0003e8000c101904 */
[----:B------:R-:W3:Y:S01]  /*88c00*/  LDL.LU R236, [R1+0x1a0] ;  /* 0x0001a00001ec7983 */ /* 0x000ee20000300800 */
[----:B------:R-:W-:-:S03]  /*88c10*/  IMAD.WIDE R230, R2, 0x4, R220 ;  /* 0x0000000402e67825 */ /* 0x000fc600078e02dc */
[----:B------:R-:W3:Y:S01]  /*88c20*/  LDL.LU R242, [R1+0x50] ;  /* 0x0000500001f27983 */ /* 0x000ee20000300800 */
[----:B------:R-:W-:-:S03]  /*88c30*/  IMAD.WIDE R232, R2, 0x4, R226 ;  /* 0x0000000402e87825 */ /* 0x000fc600078e02e2 */
[----:B------:R-:W3:Y:S01]  /*88c40*/  LDL.LU R237, [R1+0x734] ;  /* 0x0007340001ed7983 */ /* 0x000ee20000300800 */
[----:B-1----:R-:W-:-:S03]  /*88c50*/  IMAD.WIDE R228, R235, 0x4, R6 ;  /* 0x00000004ebe47825 */ /* 0x002fc600078e0206 */
[----:B------:R-:W3:Y:S04]  /*88c60*/  LDL.LU R241, [R1+0x264] ;  /* 0x0002640001f17983 */ /* 0x000ee80000300800 */
[----:B------:R-:W-:Y:S04]  /*88c70*/  @P2 STG.E [R228.64], R249 ;  /* 0x000000f9e4002986 */ /* 0x000fe8000c101904 */
[----:B------:R-:W-:Y:S04]  /*88c80*/  @P4 STG.E [R230.64], R239 ;  /* 0x000000efe6004986 */ /* 0x000fe8000c101904 */
[----:B--2---:R1:W-:Y:S04]  /*88c90*/  @P5 STG.E [R232.64], R240 ;  /* 0x000000f0e8005986 */ /* 0x0043e8000c101904 */
[----:B-1----:R-:W2:Y:S01]  /*88ca0*/  LDL.LU R240, [R1+0x784] ;  /* 0x0007840001f07983 */ /* 0x002ea20000300800 */
[----:B------:R-:W-:-:S02]  /*88cb0*/  ISETP.LT.AND P3, PT, R115, c[0x0][0x178], !P1 ;  /* 0x00005e0073007a0c */ /* 0x000fc40004f61270 */
[----:B------:R-:W-:Y:S02]  /*88cc0*/  ISETP.LT.AND P0, PT, R195, c[0x0][0x178], !P1 ;  /* 0x00005e00c3007a0c */ /* 0x000fe40004f01270 */
[----:B------:R-:W-:Y:S01]  /*88cd0*/  ISETP.LT.AND P6, PT, R163, c[0x0][0x178], !P1 ;  /* 0x00005e00a3007a0c */ /* 0x000fe20004fc1270 */
[C---:B------:R-:W-:Y:S01]  /*88ce0*/  IMAD.WIDE R228, R2.reuse, 0x4, R4 ;  /* 0x0000000402e47825 */ /* 0x040fe200078e0204 */
[----:B------:R-:W-:Y:S01]  /*88cf0*/  ISETP.LT.AND P4, PT, R131, c[0x0][0x178], !P1 ;  /* 0x00005e0083007a0c */ /* 0x000fe20004f81270 */
[----:B------:R-:W2:Y:S01]  /*88d00*/  LDL.LU R239, [R1+0x764] ;  /* 0x0007640001ef7983 */ /* 0x000ea20000300800 */
[----:B------:R-:W-:Y:S01]  /*88d10*/  ISETP.LT.AND P5, PT, R147, c[0x0][0x178], !P1 ;  /* 0x00005e0093007a0c */ /* 0x000fe20004fa1270 */
[C---:B------:R-:W-:Y:S01]  /*88d20*/  IMAD.WIDE R230, R2.reuse, 0x4, R224 ;  /* 0x0000000402e67825 */ /* 0x040fe200078e02e0 */
[----:B------:R-:W-:Y:S01]  /*88d30*/  ISETP.LT.AND P1, PT, R179, c[0x0][0x178], !P1 ;  /* 0x00005e00b3007a0c */ /* 0x000fe20004f21270 */
[----:B------:R-:W2:Y:S02]  /*88d40*/  LDL.LU R3, [R1+0x2e58] ;  /* 0x002e580001037983 */ /* 0x000ea40000300800 */
[----:B------:R-:W-:Y:S01]  /*88d50*/  IMAD.WIDE R232, R2, 0x4, R222 ;  /* 0x0000000402e87825 */ /* 0x000fe200078e02de */
[----:B------:R-:W-:Y:S01]  /*88d60*/  ISETP.GE.AND P2, PT, R234, c[0x0][0x17c], PT ;  /* 0x00005f00ea007a0c */ /* 0x000fe20003f46270 */
[----:B----4-:R1:W-:Y:S04]  /*88d70*/  @P3 STG.E [R228.64], R245 ;  /* 0x000000f5e4003986 */ /* 0x0103e8000c101904 */
[----:B---3--:R3:W-:Y:S01]  /*88d80*/  @P0 STG.E [R230.64], R238 ;  /* 0x000000eee6000986 */ /* 0x0087e2000c101904 */
[----:B------:R-:W-:Y:S01]  /*88d90*/  ISETP.LT.AND P0, PT, R194, c[0x0][0x178], !P2 ;  /* 0x00005e00c2007a0c */ /* 0x000fe20005701270 */
[----:B-1----:R-:W-:-:S02]  /*88da0*/  IMAD.WIDE R228, R2, 0x4, R6 ;  /* 0x0000000402e47825 */ /* 0x002fc400078e0206 */
[----:B------:R1:W-:Y:S04]  /*88db0*/  @P6 STG.E [R232.64], R243 ;  /* 0x000000f3e8006986 */ /* 0x0003e8000c101904 */
[----:B---3--:R-:W3:Y:S01]  /*88dc0*/  LDL.LU R238, [R1+0x364] ;  /* 0x0003640001ee7983 */ /* 0x008ee20000300800 */
[----:B------:R-:W-:-:S04]  /*88dd0*/  IMAD.WIDE R230, R2, 0x4, R8 ;  /* 0x0000000402e67825 */ /* 0x000fc800078e0208 */
[C---:B-1----:R-:W-:Y:S01]  /*88de0*/  IMAD.WIDE R232, R2.reuse, 0x4, R10 ;  /* 0x0000000402e87825 */ /* 0x042fe200078e020a */
[----:B------:R-:W4:Y:S01]  /*88df0*/  LDL.LU R243, [R1+0x2c4] ;  /* 0x0002c40001f37983 */ /* 0x000f220000300800 */
[----:B------:R-:W-:-:S03]  /*88e00*/  IADD3 R2, R2, c[0x0][0x198], RZ ;  /* 0x0000660002027a10 */ /* 0x000fc60007ffe0ff */
[----:B------:R-:W-:Y:S04]  /*88e10*/  @P4 STG.E [R232.64], R244 ;  /* 0x000000f4e8004986 */ /* 0x000fe8000c101904 */
[----:B------:R1:W-:Y:S04]  /*88e20*/  @P5 STG.E [R230.64], R236 ;  /* 0x000000ece6005986 */ /* 0x0003e8000c101904 */
[----:B------:R1:W-:Y:S04]  /*88e30*/  @P1 STG.E [R228.64], R242 ;  /* 0x000000f2e4001986 */ /* 0x0003e8000c101904 */
[----:B-1----:R-:W4:Y:S01]  /*88e40*/  LDL.LU R236, [R1+0x1a4] ;  /* 0x0001a40001ec7983 */ /* 0x002f220000300800 */
[----:B------:R-:W-:-:S03]  /*88e50*/  IMAD.WIDE R228, R2, 0x4, R220 ;  /* 0x0000000402e47825 */ /* 0x000fc600078e02dc */
[----:B------:R-:W4:Y:S04]  /*88e60*/  LDL.LU R242, [R1+0x54] ;  /* 0x0000540001f27983 */ /* 0x000f280000300800 */
[----:B--2---:R1:W-:Y:S04]  /*88e70*/  @P0 STG.E [R228.64], R240 ;  /* 0x000000f0e4000986 */ /* 0x0043e8000c101904 */
[----:B-1----:R-:W2:Y:S01]  /*88e80*/  LDL.LU R240, [R1+0x7d0] ;  /* 0x0007d00001f07983 */ /* 0x002ea20000300800 */
[----:B------:R-:W-:Y:S02]  /*88e90*/  ISETP.LT.AND P6, PT, R219, c[0x0][0x178], !P2 ;  /* 0x00005e00db007a0c */ /* 0x000fe400057c1270 */
[----:B------:R-:W-:Y:S01]  /*88ea0*/  ISETP.LT.AND P3, PT, R115, c[0x0][0x178], !P2 ;  /* 0x00005e0073007a0c */ /* 0x000fe20005761270 */
[----:B------:R-:W2:Y:S01]  /*88eb0*/  LDL.LU R235, [R1+0x2e5c] ;  /* 0x002e5c0001eb7983 */ /* 0x000ea20000300800 */
[----:B------:R-:W-:Y:S01]  /*88ec0*/  ISETP.LT.AND P5, PT, R195, c[0x0][0x178], !P2 ;  /* 0x00005e00c3007a0c */ /* 0x000fe200057a1270 */
[C---:B------:R-:W-:Y:S01]  /*88ed0*/  IMAD.WIDE R230, R2.reuse, 0x4, R226 ;  /* 0x0000000402e67825 */ /* 0x040fe200078e02e2 */
[----:B------:R-:W-:Y:S01]  /*88ee0*/  ISETP.LT.AND P1, PT, R163, c[0x0][0x178], !P2 ;  /* 0x00005e00a3007a0c */ /* 0x000fe20005721270 */
[----:B------:R-:W2:Y:S02]  /*88ef0*/  LDL.LU R244, [R1+0x7c0] ;  /* 0x0007c00001f47983 */ /* 0x000ea40000300800 */
[----:B------:R-:W-:Y:S01]  /*88f00*/  IMAD.WIDE R232, R2, 0x4, R4 ;  /* 0x0000000402e87825 */ /* 0x000fe200078e0204 */
[----:B------:R-:W-:-:S03]  /*88f10*/  ISETP.LT.AND P4, PT, R131, c[0x0][0x178], !P2 ;  /* 0x00005e0083007a0c */ /* 0x000fc60005781270 */
[----:B------:R1:W-:Y:S01]  /*88f20*/  @P6 STG.E [R230.64], R239 ;  /* 0x000000efe6006986 */ /* 0x0003e2000c101904 */
[C---:B------:R-:W-:Y:S01]  /*88f30*/  IMAD.WIDE R228, R2.reuse, 0x4, R224 ;  /* 0x0000000402e47825 */ /* 0x040fe200078e02e0 */
[----:B------:R-:W-:Y:S02]  /*88f40*/  ISETP.GE.AND P0, PT, R3, c[0x0][0x17c], PT ;  /* 0x00005f0003007a0c */ /* 0x000fe40003f06270 */
[----:B------:R3:W-:Y:S01]  /*88f50*/  @P3 STG.E [R232.64], R237 ;  /* 0x000000ede8003986 */ /* 0x0007e2000c101904 */
[----:B------:R-:W-:Y:S02]  /*88f60*/  ISETP.LT.AND P3, PT, R147, c[0x0][0x178], !P2 ;  /* 0x00005e0093007a0c */ /* 0x000fe40005761270 */
[----:B------:R-:W-:Y:S01]  /*88f70*/  ISETP.LT.AND P2, PT, R179, c[0x0][0x178], !P2 ;  /* 0x00005e00b3007a0c */ /* 0x000fe20005741270 */
[C---:B-1----:R-:W-:Y:S01]  /*88f80*/  IMAD.WIDE R230, R2.reuse, 0x4, R222 ;  /* 0x0000000402e67825 */ /* 0x042fe200078e02de */
[----:B---3--:R-:W3:Y:S03]  /*88f90*/  LDL.LU R237, [R1+0x7b0] ;  /* 0x0007b00001ed7983 */ /* 0x008ee60000300800 */
[----:B------:R-:W-:Y:S01]  /*88fa0*/  IMAD.WIDE R232, R2, 0x4, R10 ;  /* 0x0000000402e87825 */ /* 0x000fe200078e020a */
[----:B------:R-:W3:Y:S01]  /*88fb0*/  LDL.LU R239, [R1+0x770] ;  /* 0x0007700001ef7983 */ /* 0x000ee20000300800 */
[----:B------:R-:W-:-:S03]  /*88fc0*/  ISETP.LT.AND P6, PT, R194, c[0x0][0x178], !P0 ;  /* 0x00005e00c2007a0c */ /* 0x000fc600047c1270 */
[----:B------:R1:W-:Y:S01]  /*88fd0*/  @P5 STG.E [R228.64], R238 ;  /* 0x000000eee4005986 */ /* 0x0003e2000c101904 */
[----:B------:R-:W-:-:S03]  /*88fe0*/  IADD3 R234, R2, c[0x0][0x198], RZ ;  /* 0x0000660002ea7a10 */ /* 0x000fc60007ffe0ff */
[----:B----4-:R4:W-:Y:S04]  /*88ff0*/  @P1 STG.E [R230.64], R243 ;  /* 0x000000f3e6001986 */ /* 0x0109e8000c101904 */
[----:B------:R4:W-:Y:S04]  /*89000*/  @P4 STG.E [R232.64], R241 ;  /* 0x000000f1e8004986 */ /* 0x0009e8000c101904 */
[----:B-1----:R-:W3:Y:S04]  /*89010*/  LDL.LU R238, [R1+0x740] ;  /* 0x0007400001ee7983 */ /* 0x002ee80000300800 */
[----:B----4-:R-:W4:Y:S01]  /*89020*/  LDL.LU R243, [R1+0x380] ;  /* 0x0003800001f37983 */ /* 0x010f220000300800 */
[----:B------:R-:W-:-:S03]  /*89030*/  IMAD.WIDE R228, R2, 0x4, R8 ;  /* 0x0000000402e47825 */ /* 0x000fc600078e0208 */
[----:B------:R-:W4:Y:S01]  /*89040*/  LDL.LU R241, [R1+0x2f0] ;  /* 0x0002f00001f17983 */ /* 0x000f220000300800 */
[----:B------:R-:W-:-:S04]  /*89050*/  IMAD.WIDE R2, R2, 0x4, R6 ;  /* 0x0000000402027825 */ /* 0x000fc800078e0206 */
[C---:B------:R-:W-:Y:S01]  /*89060*/  IMAD.WIDE R230, R234.reuse, 0x4, R220 ;  /* 0x00000004eae67825 */ /* 0x040fe200078e02dc */
[----:B------:R1:W-:Y:S04]  /*89070*/  @P3 STG.E [R228.64], R236 ;  /* 0x000000ece4003986 */ /* 0x0003e8000c101904 */
[----:B------:R1:W-:Y:S04]  /*89080*/  @P2 STG.E [R2.64], R242 ;  /* 0x000000f202002986 */ /* 0x0003e8000c101904 */
[----:B-1----:R-:W4:Y:S04]  /*89090*/  LDL.LU R236, [R1+0x774] ;  /* 0x0007740001ec7983 */ /* 0x002f280000300800 */
[----:B------:R-:W4:Y:S04]  /*890a0*/  LDL.LU R242, [R1+0x744] ;  /* 0x0007440001f27983 */ /* 0x000f280000300800 */
[----:B--2---:R1:W-:Y:S04]  /*890b0*/  @P6 STG.E [R230.64], R240 ;  /* 0x000000f0e6006986 */ /* 0x0043e8000c101904 */
[----:B-1----:R-:W2:Y:S01]  /*890c0*/  LDL.LU R240, [R1+0x7d4] ;  /* 0x0007d40001f07983 */ /* 0x002ea20000300800 */
[----:B------:R-:W-:Y:S01]  /*890d0*/  ISETP.LT.AND P5, PT, R219, c[0x0][0x178], !P0 ;  /* 0x00005e00db007a0c */ /* 0x000fe200047a1270 */
[----:B------:R-:W-:Y:S01]  /*890e0*/  IMAD.WIDE R2, R234, 0x4, R226 ;  /* 0x00000004ea027825 */ /* 0x000fe200078e02e2 */
[----:B------:R-:W-:-:S02]  /*890f0*/  ISETP.LT.AND P4, PT, R115, c[0x0][0x178], !P0 ;  /* 0x00005e0073007a0c */ /* 0x000fc40004781270 */
[----:B------:R-:W-:Y:S02]  /*89100*/  ISETP.LT.AND P3, PT, R195, c[0x0][0x178], !P0 ;  /* 0x00005e00c3007a0c */ /* 0x000fe40004761270 */
[----:B------:R-:W-:Y:S01]  /*89110*/  ISETP.LT.AND P2, PT, R163, c[0x0][0x178], !P0 ;  /* 0x00005e00a3007a0c */ /* 0x000fe20004741270 */
[----:B------:R-:W-:Y:S01]  /*89120*/  IMAD.WIDE R228, R234, 0x4, R4 ;  /* 0x00000004eae47825 */ /* 0x000fe200078e0204 */
[----:B------:R-:W-:-:S05]  /*89130*/  ISETP.LT.AND P6, PT, R147, c[0x0][0x178], !P0 ;  /* 0x00005e0093007a0c */ /* 0x000fca00047c1270 */
[----:B------:R1:W-:Y:S01]  /*89140*/  @P5 STG.E [R2.64], R244 ;  /* 0x000000f402005986 */ /* 0x0003e2000c101904 */
[----:B------:R-:W-:Y:S01]  /*89150*/  ISETP.LT.AND P5, PT, R131, c[0x0][0x178], !P0 ;  /* 0x00005e0083007a0c */ /* 0x000fe200047a1270 */
[C---:B------:R-:W-:Y:S02]  /*89160*/  IMAD.WIDE R230, R234.reuse, 0x4, R10 ;  /* 0x00000004eae67825 */ /* 0x040fe400078e020a */
[----:B---3--:R3:W-:Y:S01]  /*89170*/  @P4 STG.E [R228.64], R237 ;  /* 0x000000ede4004986 */ /* 0x0087e2000c101904 */
[----:B------:R-:W-:Y:S01]  /*89180*/  ISETP.GE.AND P1, PT, R235, c[0x0][0x17c], PT ;  /* 0x00005f00eb007a0c */ /* 0x000fe20003f26270 */
[C---:B-1----:R-:W-:Y:S02]  /*89190*/  IMAD.WIDE R2, R234.reuse, 0x4, R224 ;  /* 0x00000004ea027825 */ /* 0x042fe400078e02e0 */
[----:B------:R-:W2:Y:S02]  /*891a0*/  LDL.LU R244, [R1+0x7c4] ;  /* 0x0007c40001f47983 */ /* 0x000ea40000300800 */
[----:B---3--:R-:W-:-:S02]  /*891b0*/  IMAD.WIDE R228, R234, 0x4, R222 ;  /* 0x00000004eae47825 */ /* 0x008fc400078e02de */
[----:B------:R-:W3:Y:S01]  /*891c0*/  LDL.LU R237, [R1+0x7b4] ;  /* 0x0007b40001ed7983 */ /* 0x000ee20000300800 */
[----:B------:R-:W-:-:S03]  /*891d0*/  ISETP.LT.AND P0, PT, R179, c[0x0][0x178], !P0 ;  /* 0x00005e00b3007a0c */ /* 0x000fc60004701270 */
[----:B------:R1:W-:Y:S01]  /*891e0*/  @P3 STG.E [R2.64], R239 ;  /* 0x000000ef02003986 */ /* 0x0003e2000c101904 */
[----:B------:R-:W-:Y:S01]  /*891f0*/  IMAD.WIDE R232, R234, 0x4, R8 ;  /* 0x00000004eae87825 */ /* 0x000fe200078e0208 */
[----:B------:R-:W-:Y:S02]  /*89200*/  ISETP.LT.AND P4, PT, R194, c[0x0][0x178], !P1 ;  /* 0x00005e00c2007a0c */ /* 0x000fe40004f81270 */
[----:B------:R4:W-:Y:S01]  /*89210*/  @P2 STG.E [R228.64], R238 ;  /* 0x000000eee4002986 */ /* 0x0009e2000c101904 */
[----:B------:R-:W-:-:S03]  /*89220*/  IADD3 R235, R234, c[0x0][0x198], RZ ;  /* 0x00006600eaeb7a10 */ /* 0x000fc60007ffe0ff */
[----:B-1----:R-:W3:Y:S04]  /*89230*/  LDL.LU R239, [R1+0x2e60] ;  /* 0x002e600001ef7983 */ /* 0x002ee80000300800 */
[----:B----4-:R1:W-:Y:S01]  /*89240*/  @P5 STG.E [R230.64], R243 ;  /* 0x000000f3e6005986 */ /* 0x0103e2000c101904 */
[----:B------:R-:W-:-:S03]  /*89250*/  IMAD.WIDE R2, R234, 0x4, R6 ;  /* 0x00000004ea027825 */ /* 0x000fc600078e0206 */
[----:B------:R4:W-:Y:S01]  /*89260*/  @P6 STG.E [R232.64], R241 ;  /* 0x000000f1e8006986 */ /* 0x0009e2000c101904 */
[----:B------:R-:W-:-:S03]  /*89270*/  IMAD.WIDE R228, R235, 0x4, R220 ;  /* 0x00000004ebe47825 */ /* 0x000fc600078e02dc */
[----:B-1----:R-:W3:Y:S04]  /*89280*/  LDL.LU R243, [R1+0x384] ;  /* 0x0003840001f37983 */ /* 0x002ee80000300800 */
[----:B----4-:R-:W4:Y:S04]  /*89290*/  LDL.LU R241, [R1+0x2f4] ;  /* 0x0002f40001f17983 */ /* 0x010f280000300800 */
[----:B------:R1:W-:Y:S04]  /*892a0*/  @P0 STG.E [R2.64], R246 ;  /* 0x000000f602000986 */ /* 0x0003e8000c101904 */
        /* <DEDUP_REMOVED lines=13> */
[----:B------:R1:W-:Y:S02]  /*89380*/  @P2 STG.E [R2.64], R244 ;  /* 0x000000f402002986 */ /* 0x0003e4000c101904 */
[----:B------:R-:W-:Y:S01]  /*89390*/  IMAD.WIDE R230, R235, 0x4, R224 ;  /* 0x00000004ebe67825 */ /* 0x000fe200078e02e0 */
[----:B------:R-:W-:-:S03]  /*893a0*/  ISETP.LT.AND P1, PT, R179, c[0x0][0x178], !P1 ;  /* 0x00005e00b3007a0c */ /* 0x000fc60004f21270 */
[C---:B------:R-:W-:Y:S01]  /*893b0*/  IMAD.WIDE R232, R235.reuse, 0x4, R222 ;  /* 0x00000004ebe87825 */ /* 0x040fe200078e02de */
[----:B---3--:R3:W-:Y:S04]  /*893c0*/  @P3 STG.E [R228.64], R237 ;  /* 0x000000ede4003986 */ /* 0x0087e8000c101904 */
[----:B------:R3:W-:Y:S01]  /*893d0*/  @P5 STG.E [R230.64], R236 ;  /* 0x000000ece6005986 */ /* 0x0007e2000c101904 */
[----:B-1----:R-:W-:-:S03]  /*893e0*/  IMAD.WIDE R2, R235, 0x4, R10 ;  /* 0x00000004eb027825 */ /* 0x002fc600078e020a */
[----:B------:R-:W2:Y:S01]  /*893f0*/  LDL.LU R244, [R1+0x298] ;  /* 0x0002980001f47983 */ /* 0x000ea20000300800 */
[----:B------:R-:W-:-:S03]  /*89400*/  ISETP.GE.AND P2, PT, R239, c[0x0][0x17c], PT ;  /* 0x00005f00ef007a0c */ /* 0x000fc60003f46270 */
[----:B------:R1:W-:Y:S01]  /*89410*/  @P6 STG.E [R232.64], R242 ;  /* 0x000000f2e8006986 */ /* 0x0003e2000c101904 */
[----:B---3--:R-:W-:Y:S01]  /*89420*/  IMAD.WIDE R228, R235, 0x4, R8 ;  /* 0x00000004ebe47825 */ /* 0x008fe200078e0208 */
[----:B------:R-:W-:Y:S02]  /*89430*/  ISETP.LT.AND P3, PT, R194, c[0x0][0x178], !P2 ;  /* 0x00005e00c2007a0c */ /* 0x000fe40005761270 */
[----:B------:R-:W3:Y:S01]  /*89440*/  LDL.LU R236, [R1+0x168] ;  /* 0x0001680001ec7983 */ /* 0x000ee20000300800 */
[----:B------:R-:W-:-:S03]  /*89450*/  ISETP.LT.AND P5, PT, R219, c[0x0][0x178], !P2 ;  /* 0x00005e00db007a0c */ /* 0x000fc600057a1270 */
[----:B-1----:R-:W3:Y:S04]  /*89460*/  LDL.LU R242, [R1+0x48] ;  /* 0x0000480001f27983 */ /* 0x002ee80000300800 */
[----:B------:R1:W-:Y:S04]  /*89470*/  @P4 STG.E [R2.64], R243 ;  /* 0x000000f302004986 */ /* 0x0003e8000c101904 */
[----:B----4-:R4:W-:Y:S04]  /*89480*/  @P0 STG.E [R228.64], R241 ;  /* 0x000000f1e4000986 */ /* 0x0109e8000c101904 */
[----:B------:R-:W3:Y:S01]  /*89490*/  LDL.LU R239, [R1+0x18] ;  /* 0x0000180001ef7983 */ /* 0x000ee20000300800 */
[----:B-1----:R-:W-:-:S03]  /*894a0*/  IADD3 R2, R235, c[0x0][0x198], RZ ;  /* 0x00006600eb027a10 */ /* 0x002fc60007ffe0ff */
[----:B------:R-:W3:Y:S01]  /*894b0*/  LDL.LU R243, [R1+0x8] ;  /* 0x0000080001f37983 */ /* 0x000ee20000300800 */
[----:B----4-:R-:W-:-:S04]  /*894c0*/  IMAD.WIDE R228, R235, 0x4, R6 ;  /* 0x00000004ebe47825 */ /* 0x010fc800078e0206 */
[C---:B------:R-:W-:Y:S01]  /*894d0*/  IMAD.WIDE R230, R2.reuse, 0x4, R220 ;  /* 0x0000000402e67825 */ /* 0x040fe200078e02dc */
[----:B------:R1:W-:Y:S03]  /*894e0*/  @P1 STG.E [R228.64], R247 ;  /* 0x000000f7e4001986 */ /* 0x0003e6000c101904 */
[----:B------:R-:W-:Y:S01]  /*894f0*/  IMAD.WIDE R232, R2, 0x4, R226 ;  /* 0x0000000402e87825 */ /* 0x000fe200078e02e2 */
[----:B------:R-:W-:Y:S04]  /*89500*/  @P3 STG.E [R230.64], R238 ;  /* 0x000000eee6003986 */ /* 0x000fe8000c101904 */
[----:B-1----:R-:W4:Y:S04]  /*89510*/  LDL.LU R247, [R1+0x2fe0] ;  /* 0x002fe00001f77983 */ /* 0x002f280000300800 */
[----:B------:R-:W4:Y:S04]  /*89520*/  LDL.LU R237, [R1+0x29c] ;  /* 0x00029c0001ed7983 */ /* 0x000f280000300800 */
[----:B------:R-:W4:Y:S04]  /*89530*/  LDL.LU R241, [R1+0x1c] ;  /* 0x00001c0001f17983 */ /* 0x000f280000300800 */
[----:B--2---:R1:W-:Y:S04]  /*89540*/  @P5 STG.E [R232.64], R240 ;  /* 0x000000f0e8005986 */ /* 0x0043e8000c101904 */
[----:B-1----:R-:W2:Y:S01]  /*89550*/  LDL.LU R240, [R1+0x3ec] ;  /* 0x0003ec0001f07983 */ /* 0x002ea20000300800 */
[----:B------:R-:W-:-:S02]  /*89560*/  ISETP.LT.AND P4, PT, R115, c[0x0][0x178], !P2 ;  /* 0x00005e0073007a0c */ /* 0x000fc40005781270 */
[----:B------:R-:W-:Y:S01]  /*89570*/  ISETP.LT.AND P0, PT, R195, c[0x0][0x178], !P2 ;  /* 0x00005e00c3007a0c */ /* 0x000fe20005701270 */
[----:B------:R-:W4:Y:S01]  /*89580*/  LDL.LU R3, [R1+0x2e68] ;  /* 0x002e680001037983 */ /* 0x000f220000300800 */
[----:B------:R-:W-:Y:S01]  /*89590*/  ISETP.LT.AND P6, PT, R163, c[0x0][0x178], !P2 ;  /* 0x00005e00a3007a0c */ /* 0x000fe200057c1270 */
[C---:B------:R-:W-:Y:S01]  /*895a0*/  IMAD.WIDE R228, R2.reuse, 0x4, R4 ;  /* 0x0000000402e47825 */ /* 0x040fe200078e0204 */
[----:B------:R-:W-:Y:S01]  /*895b0*/  ISETP.LT.AND P3, PT, R131, c[0x0][0x178], !P2 ;  /* 0x00005e0083007a0c */ /* 0x000fe20005761270 */
[----:B------:R-:W4:Y:S01]  /*895c0*/  LDL.LU R238, [R1+0x2ec] ;  /* 0x0002ec0001ee7983 */ /* 0x000f220000300800 */
[----:B------:R-:W-:Y:S01]  /*895d0*/  ISETP.LT.AND P5, PT, R147, c[0x0][0x178], !P2 ;  /* 0x00005e0093007a0c */ /* 0x000fe200057a1270 */
[----:B------:R-:W-:Y:S01]  /*895e0*/  IMAD.WIDE R230, R2, 0x4, R224 ;  /* 0x0000000402e67825 */ /* 0x000fe200078e02e0 */
[----:B------:R-:W-:-:S03]  /*895f0*/  ISETP.LT.AND P2, PT, R179, c[0x0][0x178], !P2 ;  /* 0x00005e00b3007a0c */ /* 0x000fc60005741270 */
[----:B------:R-:W-:Y:S01]  /*89600*/  IMAD.WIDE R232, R2, 0x4, R222 ;  /* 0x0000000402e87825 */ /* 0x000fe200078e02de */
[----:B------:R-:W-:Y:S01]  /*89610*/  ISETP.GE.AND P1, PT, R234, c[0x0][0x17c], PT ;  /* 0x00005f00ea007a0c */ /* 0x000fe20003f26270 */
[----:B------:R1:W-:Y:S04]  /*89620*/  @P4 STG.E [R228.64], R244 ;  /* 0x000000f4e4004986 */ /* 0x0003e8000c101904 */
[----:B---3--:R3:W-:Y:S01]  /*89630*/  @P0 STG.E [R230.64], R236 ;  /* 0x000000ece6000986 */ /* 0x0087e2000c101904 */
[----:B------:R-:W-:Y:S01]  /*89640*/  ISETP.LT.AND P0, PT, R194, c[0x0][0x178], !P1 ;  /* 0x00005e00c2007a0c */ /* 0x000fe20004f01270 */
[C---:B-1----:R-:W-:Y:S02]  /*89650*/  IMAD.WIDE R228, R2.reuse, 0x4, R6 ;  /* 0x0000000402e47825 */ /* 0x042fe400078e0206 */
[----:B------:R1:W-:Y:S02]  /*89660*/  @P6 STG.E [R232.64], R242 ;  /* 0x000000f2e8006986 */ /* 0x0003e4000c101904 */
[----:B---3--:R-:W-:-:S02]  /*89670*/  IMAD.WIDE R230, R2, 0x4, R8 ;  /* 0x0000000402e67825 */ /* 0x008fc400078e0208 */
[----:B------:R-:W3:Y:S02]  /*89680*/  LDL.LU R236, [R1+0x16c] ;  /* 0x00016c0001ec7983 */ /* 0x000ee40000300800 */
[C---:B-1----:R-:W-:Y:S01]  /*89690*/  IMAD.WIDE R232, R2.reuse, 0x4, R10 ;  /* 0x0000000402e87825 */ /* 0x042fe200078e020a */
[----:B------:R-:W-:Y:S01]  /*896a0*/  IADD3 R2, R2, c[0x0][0x198], RZ ;  /* 0x0000660002027a10 */ /* 0x000fe20007ffe0ff */
[----:B------:R-:W3:Y:S04]  /*896b0*/  LDL.LU R242, [R1+0x4c] ;  /* 0x00004c0001f27983 */ /* 0x000ee80000300800 */
[----:B------:R-:W-:Y:S04]  /*896c0*/  @P3 STG.E [R232.64], R239 ;  /* 0x000000efe8003986 */ /* 0x000fe8000c101904 */
[----:B------:R1:W-:Y:S04]  /*896d0*/  @P5 STG.E [R230.64], R243 ;  /* 0x000000f3e6005986 */ /* 0x0003e8000c101904 */
[----:B------:R1:W-:Y:S04]  /*896e0*/  @P2 STG.E [R228.64], R246 ;  /* 0x000000f6e4002986 */ /* 0x0003e8000c101904 */
[----:B-1----:R-:W3:Y:S01]  /*896f0*/  LDL.LU R243, [R1+0xc] ;  /* 0x00000c0001f37983 */ /* 0x002ee20000300800 */
[----:B------:R-:W-:-:S05]  /*89700*/  IMAD.WIDE R228, R2, 0x4, R220 ;  /* 0x0000000402e47825 */ /* 0x000fca00078e02dc */
[----:B--2---:R1:W-:Y:S04]  /*89710*/  @P0 STG.E [R228.64], R240 ;  /* 0x000000f0e4000986 */ /* 0x0043e8000c101904 */
[----:B-1----:R-:W2:Y:S01]  /*89720*/  LDL.LU R240, [R1+0x728] ;  /* 0x0007280001f07983 */ /* 0x002ea20000300800 */
[----:B------:R-:W-:Y:S02]  /*89730*/  ISETP.LT.AND P6, PT, R219, c[0x0][0x178], !P1 ;  /* 0x00005e00db007a0c */ /* 0x000fe40004fc1270 */
[----:B------:R-:W-:Y:S01]  /*89740*/  ISETP.LT.AND P4, PT, R115, c[0x0][0x178], !P1 ;  /* 0x00005e0073007a0c */ /* 0x000fe20004f81270 */
[C---:B------:R-:W-:Y:S01]  /*89750*/  IMAD.WIDE R230, R2.reuse, 0x4, R226 ;  /* 0x0000000402e67825 */ /* 0x040fe200078e02e2 */
[----:B------:R-:W-:Y:S01]  /*89760*/  ISETP.LT.AND P5, PT, R195, c[0x0][0x178], !P1 ;  /* 0x00005e00c3007a0c */ /* 0x000fe20004fa1270 */
[----:B------:R-:W2:Y:S01]  /*89770*/  LDL.LU R235, [R1+0x2e6c] ;  /* 0x002e6c0001eb7983 */ /* 0x000ea20000300800 */
[----:B------:R-:W-:Y:S01]  /*89780*/  ISETP.LT.AND P2, PT, R163, c[0x0][0x178], !P1 ;  /* 0x00005e00a3007a0c */ /* 0x000fe20004f41270 */
[----:B------:R-:W-:Y:S01]  /*89790*/  IMAD.WIDE R232, R2, 0x4, R4 ;  /* 0x0000000402e87825 */ /* 0x000fe200078e0204 */
[----:B------:R-:W-:-:S05]  /*897a0*/  ISETP.LT.AND P3, PT, R131, c[0x0][0x178], !P1 ;  /* 0x00005e0083007a0c */ /* 0x000fca0004f61270 */
[----:B----4-:R1:W-:Y:S01]  /*897b0*/  @P6 STG.E [R230.64], R238 ;  /* 0x000000eee6006986 */ /* 0x0103e2000c101904 */
[----:B------:R-:W-:Y:S01]  /*897c0*/  ISETP.GE.AND P0, PT, R3, c[0x0][0x17c], PT ;  /* 0x00005f0003007a0c */ /* 0x000fe20003f06270 */
[----:B------:R-:W-:Y:S02]  /*897d0*/  IMAD.WIDE R228, R2, 0x4, R224 ;  /* 0x0000000402e47825 */ /* 0x000fe400078e02e0 */
[----:B------:R4:W-:Y:S01]  /*897e0*/  @P4 STG.E [R232.64], R237 ;  /* 0x000000ede8004986 */ /* 0x0009e2000c101904 */
[----:B------:R-:W-:-:S03]  /*897f0*/  ISETP.LT.AND P4, PT, R147, c[0x0][0x178], !P1 ;  /* 0x00005e0093007a0c */ /* 0x000fc60004f81270 */
[----:B-1----:R-:W2:Y:S01]  /*89800*/  LDL.LU R238, [R1+0x338] ;  /* 0x0003380001ee7983 */ /* 0x002ea20000300800 */
[----:B------:R-:W-:Y:S01]  /*89810*/  ISETP.LT.AND P1, PT, R179, c[0x0][0x178], !P1 ;  /* 0x00005e00b3007a0c */ /* 0x000fe20004f21270 */
[----:B------:R-:W-:Y:S01]  /*89820*/  IMAD.WIDE R230, R2, 0x4, R222 ;  /* 0x0000000402e67825 */ /* 0x000fe200078e02de */
[----:B------:R-:W-:Y:S01]  /*89830*/  ISETP.LT.AND P6, PT, R194, c[0x0][0x178], !P0 ;  /* 0x00005e00c2007a0c */ /* 0x000fe200047c1270 */
[----:B----4-:R-:W4:Y:S02]  /*89840*/  LDL.LU R237, [R1+0x2b8] ;  /* 0x0002b80001ed7983 */ /* 0x010f240000300800 */
[C---:B------:R-:W-:Y:S01]  /*89850*/  IMAD.WIDE R232, R2.reuse, 0x4, R10 ;  /* 0x0000000402e87825 */ /* 0x040fe200078e020a */
[C---:B------:R-:W-:Y:S01]  /*89860*/  IADD3 R234, R2.reuse, c[0x0][0x198], RZ ;  /* 0x0000660002ea7a10 */ /* 0x040fe20007ffe0ff */
[----:B---3--:R1:W-:Y:S04]  /*89870*/  @P5 STG.E [R228.64], R236 ;  /* 0x000000ece4005986 */ /* 0x0083e8000c101904 */
[----:B------:R-:W3:Y:S04]  /*89880*/  LDL.LU R245, [R1+0x208] ;  /* 0x0002080001f57983 */ /* 0x000ee80000300800 */
[----:B------:R1:W-:Y:S04]  /*89890*/  @P2 STG.E [R230.64], R242 ;  /* 0x000000f2e6002986 */ /* 0x0003e8000c101904 */
[----:B------:R-:W3:Y:S01]  /*898a0*/  LDL.LU R239, [R1+0x68] ;  /* 0x0000680001ef7983 */ /* 0x000ee20000300800 */
[----:B-1----:R-:W-:-:S03]  /*898b0*/  IMAD.WIDE R228, R2, 0x4, R8 ;  /* 0x0000000402e47825 */ /* 0x002fc600078e0208 */
[----:B------:R1:W-:Y:S01]  /*898c0*/  @P3 STG.E [R232.64], R241 ;  /* 0x000000f1e8003986 */ /* 0x0003e2000c101904 */
[----:B------:R-:W-:-:S03]  /*898d0*/  IMAD.WIDE R2, R2, 0x4, R6 ;  /* 0x0000000402027825 */ /* 0x000fc600078e0206 */
[----:B------:R-:W3:Y:S01]  /*898e0*/  LDL.LU R242, [R1+0x38] ;  /* 0x0000380001f27983 */ /* 0x000ee20000300800 */
[----:B------:R-:W-:-:S03]  /*898f0*/  IMAD.WIDE R230, R234, 0x4, R220 ;  /* 0x00000004eae67825 */ /* 0x000fc600078e02dc */
[----:B------:R1:W-:Y:S04]  /*89900*/  @P4 STG.E [R228.64], R243 ;  /* 0x000000f3e4004986 */ /* 0x0003e8000c101904 */
[----:B-1----:R-:W3:Y:S04]  /*89910*/  LDL.LU R241, [R1+0x28] ;  /* 0x0000280001f17983 */ /* 0x002ee80000300800 */
[----:B------:R-:W3:Y:S04]  /*89920*/  LDL.LU R236, [R1+0x20c] ;  /* 0x00020c0001ec7983 */ /* 0x000ee80000300800 */
[----:B------:R-:W-:Y:S04]  /*89930*/  @P1 STG.E [R2.64], R247 ;  /* 0x000000f702001986 */ /* 0x000fe8000c101904 */
[----:B------:R-:W3:Y:S04]  /*89940*/  LDL.LU R243, [R1+0x6c] ;  /* 0x00006c0001f37983 */ /* 0x000ee80000300800 */
[----:B--2---:R1:W-:Y:S04]  /*89950*/  @P6 STG.E [R230.64], R240 ;  /* 0x000000f0e6006986 */ /* 0x0043e8000c101904 */
[----:B-1----:R-:W2:Y:S01]  /*89960*/  LDL.LU R240, [R1+0x72c] ;  /* 0x00072c0001f07983 */ /* 0x002ea20000300800 */
[----:B------:R-:W-:Y:S01]  /*89970*/  ISETP.LT.AND P5, PT, R219, c[0x0][0x178], !P0 ;  /* 0x00005e00db007a0c */ /* 0x000fe200047a1270 */
[----:B------:R-:W-:Y:S01]  /*89980*/  IMAD.WIDE R2, R234, 0x4, R226 ;  /* 0x00000004ea027825 */ /* 0x000fe200078e02e2 */
[----:B------:R-:W-:Y:S01]  /*89990*/  ISETP.LT.AND P3, PT, R115, c[0x0][0x178], !P0 ;  /* 0x00005e0073007a0c */ /* 0x000fe20004761270 */
[----:B------:R-:W2:Y:S01]  /*899a0*/  LDL.LU R244, [R1+0x33c] ;  /* 0x00033c0001f47983 */ /* 0x000ea20000300800 */
[----:B------:R-:W-:-:S02]  /*899b0*/  ISETP.LT.AND P4, PT, R195, c[0x0][0x178], !P0 ;  /* 0x00005e00c3007a0c */ /* 0x000fc40004781270 */
[----:B------:R-:W-:Y:S01]  /*899c0*/  ISETP.LT.AND P1, PT, R163, c[0x0][0x178], !P0 ;  /* 0x00005e00a3007a0c */ /* 0x000fe20004721270 */
[----:B------:R-:W-:Y:S01]  /*899d0*/  IMAD.WIDE R228, R234, 0x4, R4 ;  /* 0x00000004eae47825 */ /* 0x000fe200078e0204 */
[----:B------:R-:W-:-:S05]  /*899e0*/  ISETP.LT.AND P6, PT, R147, c[0x0][0x178], !P0 ;  /* 0x00005e0093007a0c */ /* 0x000fca00047c1270 */
[----:B------:R1:W-:Y:S01]  /*899f0*/  @P5 STG.E [R2.64], R238 ;  /* 0x000000ee02005986 */ /* 0x0003e2000c101904 */
[----:B------:R-:W-:Y:S02]  /*89a00*/  ISETP.LT.AND P5, PT, R131, c[0x0][0x178], !P0 ;  /* 0x00005e0083007a0c */ /* 0x000fe400047a1270 */
[----:B------:R-:W-:Y:S01]  /*89a10*/  ISETP.GE.AND P2, PT, R235, c[0x0][0x17c], PT ;  /* 0x00005f00eb007a0c */ /* 0x000fe20003f46270 */
[----:B----4-:R4:W-:Y:S01]  /*89a20*/  @P3 STG.E [R228.64], R237 ;  /* 0x000000ede4003986 */ /* 0x0109e2000c101904 */
[----:B------:R-:W-:Y:S01]  /*89a30*/  ISETP.LT.AND P0, PT, R179, c[0x0][0x178], !P0 ;  /* 0x00005e00b3007a0c */ /* 0x000fe20004701270 */
[----:B------:R-:W-:Y:S01]  /*89a40*/  IMAD.WIDE R230, R234, 0x4, R10 ;  /* 0x00000004eae67825 */ /* 0x000fe200078e020a */
[----:B------:R-:W-:Y:S01]  /*89a50*/  ISETP.LT.AND P3, PT, R194, c[0x0][0x178], !P2 ;  /* 0x00005e00c2007a0c */ /* 0x000fe20005761270 */
[----:B-1----:R-:W2:Y:S02]  /*89a60*/  LDL.LU R238, [R1+0x2e70] ;  /* 0x002e700001ee7983 */ /* 0x002ea40000300800 */
[----:B------:R-:W-:-:S02]  /*89a70*/  IMAD.WIDE R2, R234, 0x4, R224 ;  /* 0x00000004ea027825 */ /* 0x000fc400078e02e0 */
[----:B----4-:R-:W4:Y:S02]  /*89a80*/  LDL.LU R237, [R1+0x2bc] ;  /* 0x0002bc0001ed7983 */ /* 0x010f240000300800 */
[C---:B------:R-:W-:Y:S01]  /*89a90*/  IMAD.WIDE R228, R234.reuse, 0x4, R222 ;  /* 0x00000004eae47825 */ /* 0x040fe200078e02de */
[----:B------:R-:W-:-:S03]  /*89aa0*/  IADD3 R235, R234, c[0x0][0x198], RZ ;  /* 0x00006600eaeb7a10 */ /* 0x000fc60007ffe0ff */
[C---:B------:R-:W-:Y:S01]  /*89ab0*/  IMAD.WIDE R232, R234.reuse, 0x4, R8 ;  /* 0x00000004eae87825 */ /* 0x040fe200078e0208 */
[----:B---3--:R1:W-:Y:S04]  /*89ac0*/  @P4 STG.E [R2.64], R245 ;  /* 0x000000f502004986 */ /* 0x0083e8000c101904 */
[----:B------:R3:W-:Y:S04]  /*89ad0*/  @P1 STG.E [R228.64], R239 ;  /* 0x000000efe4001986 */ /* 0x0007e8000c101904 */
[----:B------:R3:W-:Y:S01]  /*89ae0*/  @P5 STG.E [R230.64], R242 ;  /* 0x000000f2e6005986 */ /* 0x0007e2000c101904 */
[----:B-1----:R-:W-:-:S03]  /*89af0*/  IMAD.WIDE R2, R234, 0x4, R6 ;  /* 0x00000004ea027825 */ /* 0x002fc600078e0206 */
[----:B------:R1:W-:Y:S01]  /*89b00*/  @P6 STG.E [R232.64], R241 ;  /* 0x000000f1e8006986 */ /* 0x0003e2000c101904 */
[----:B---3--:R-:W-:-:S03]  /*89b10*/  IMAD.WIDE R228, R235, 0x4, R220 ;  /* 0x00000004ebe47825 */ /* 0x008fc600078e02dc */
[----:B------:R-:W3:Y:S04]  /*89b20*/  LDL.LU R242, [R1+0x3c] ;  /* 0x00003c0001f27983 */ /* 0x000ee80000300800 */
[----:B-1----:R-:W3:Y:S04]  /*89b30*/  LDL.LU R241, [R1+0x2c] ;  /* 0x00002c0001f17983 */ /* 0x002ee80000300800 */
[----:B------:R-:W-:Y:S04]  /*89b40*/  @P0 STG.E [R2.64], R250 ;  /* 0x000000fa02000986 */ /* 0x000fe8000c101904 */
[----:B------:R-:W3:Y:S04]  /*89b50*/  LDL.LU R234, [R1+0x2e74] ;  /* 0x002e740001ea7983 */ /* 0x000ee80000300800 */
[----:B------:R-:W3:Y:S04]  /*89b60*/  LDL.LU R239, [R1+0x788] ;  /* 0x0007880001ef7983 */ /* 0x000ee80000300800 */
[----:B--2---:R1:W-:Y:S04]  /*89b70*/  @P3 STG.E [R228.64], R240 ;  /* 0x000000f0e4003986 */ /* 0x0043e8000c101904 */
[----:B-1----:R-:W2:Y:S01]  /*89b80*/  LDL.LU R240, [R1+0x768] ;  /* 0x0007680001f07983 */ /* 0x002ea20000300800 */
[----:B------:R-:W-:-:S02]  /*89b90*/  ISETP.LT.AND P1, PT, R219, c[0x0][0x178], !P2 ;  /* 0x00005e00db007a0c */ /* 0x000fc40005721270 */
[----:B------:R-:W-:Y:S02]  /*89ba0*/  ISETP.LT.AND P4, PT, R115, c[0x0][0x178], !P2 ;  /* 0x00005e0073007a0c */ /* 0x000fe40005781270 */
[----:B------:R-:W-:Y:S01]  /*89bb0*/  ISETP.LT.AND P5, PT, R195, c[0x0][0x178], !P2 ;  /* 0x00005e00c3007a0c */ /* 0x000fe200057a1270 */
[----:B------:R-:W-:Y:S01]  /*89bc0*/  IMAD.WIDE R2, R235, 0x4, R226 ;  /* 0x00000004eb027825 */ /* 0x000fe200078e02e2 */
[----:B------:R-:W-:Y:S01]  /*89bd0*/  ISETP.LT.AND P6, PT, R163, c[0x0][0x178], !P2 ;  /* 0x00005e00a3007a0c */ /* 0x000fe200057c1270 */
[----:B------:R-:W2:Y:S01]  /*89be0*/  LDL.LU R245, [R1+0x738] ;  /* 0x0007380001f57983 */ /* 0x000ea20000300800 */
[----:B------:R-:W-:Y:S01]  /*89bf0*/  ISETP.LT.AND P3, PT, R131, c[0x0][0x178], !P2 ;  /* 0x00005e0083007a0c */ /* 0x000fe20005761270 */
[----:B------:R-:W-:Y:S01]  /*89c00*/  IMAD.WIDE R228, R235, 0x4, R4 ;  /* 0x00000004ebe47825 */ /* 0x000fe200078e0204 */
[----:B------:R-:W-:-:S03]  /*89c10*/  ISETP.LT.AND P0, PT, R147, c[0x0][0x178], !P2 ;  /* 0x00005e0093007a0c */ /* 0x000fc60005701270 */
[C---:B------:R-:W-:Y:S01]  /*89c20*/  IMAD.WIDE R230, R235.reuse, 0x4, R224 ;  /* 0x00000004ebe67825 */ /* 0x040fe200078e02e0 */
[----:B------:R1:W-:Y:S01]  /*89c30*/  @P1 STG.E [R2.64], R244 ;  /* 0x000000f402001986 */ /* 0x0003e2000c101904 */
[----:B------:R-:W-:Y:S02]  /*89c40*/  ISETP.GE.AND P1, PT, R238, c[0x0][0x17c], PT ;  /* 0x00005f00ee007a0c */ /* 0x000fe40003f26270 */
[----:B------:R-:W-:Y:S01]  /*89c50*/  IMAD.WIDE R232, R235, 0x4, R222 ;  /* 0x00000004ebe87825 */ /* 0x000fe200078e02de */
[----:B----4-:R4:W-:Y:S01]  /*89c60*/  @P4 STG.E [R228.64], R237 ;  /* 0x000000ede4004986 */ /* 0x0109e2000c101904 */
[----:B------:R-:W-:Y:S02]  /*89c70*/  ISETP.LT.AND P2, PT, R179, c[0x0][0x178], !P2 ;  /* 0x00005e00b3007a0c */ /* 0x000fe40005741270 */
[----:B------:R-:W-:Y:S01]  /*89c80*/  ISETP.LT.AND P4, PT, R194, c[0x0][0x178], !P1 ;  /* 0x00005e00c2007a0c */ /* 0x000fe20004f81270 */
[----:B------:R4:W-:Y:S01]  /*89c90*/  @P5 STG.E [R230.64], R236 ;  /* 0x000000ece6005986 */ /* 0x0009e2000c101904 */
[----:B------:R-:W-:Y:S01]  /*89ca0*/  ISETP.LT.AND P5, PT, R219, c[0x0][0x178], !P1 ;  /* 0x00005e00db007a0c */ /* 0x000fe20004fa1270 */
[----:B-1----:R-:W-:-:S02]  /*89cb0*/  IMAD.WIDE R2, R235, 0x4, R10 ;  /* 0x00000004eb027825 */ /* 0x002fc400078e020a */
[----:B------:R1:W-:Y:S04]  /*89cc0*/  @P6 STG.E [R232.64], R243 ;  /* 0x000000f3e8006986 */ /* 0x0003e8000c101904 */
[----:B----4-:R-:W4:Y:S01]  /*89cd0*/  LDL.LU R237, [R1+0x368] ;  /* 0x0003680001ed7983 */ /* 0x010f220000300800 */
[----:B------:R-:W-:-:S03]  /*89ce0*/  IMAD.WIDE R228, R235, 0x4, R8 ;  /* 0x00000004ebe47825 */ /* 0x000fc600078e0208 */
[----:B------:R-:W4:Y:S01]  /*89cf0*/  LDL.LU R236, [R1+0x2c8] ;  /* 0x0002c80001ec7983 */ /* 0x000f220000300800 */
[----:B-1----:R-:W-:-:S03]  /*89d00*/  IADD3 R232, R235, c[0x0][0x198], RZ ;  /* 0x00006600ebe87a10 */ /* 0x002fc60007ffe0ff */
[----:B------:R-:W4:Y:S04]  /*89d10*/  LDL.LU R244, [R1+0x268] ;  /* 0x0002680001f47983 */ /* 0x000f280000300800 */
[----:B---3--:R1:W-:Y:S01]  /*89d20*/  @P3 STG.E [R2.64], R242 ;  /* 0x000000f202003986 */ /* 0x0083e2000c101904 */
[----:B------:R-:W-:-:S03]  /*89d30*/  IMAD.WIDE R230, R232, 0x4, R226 ;  /* 0x00000004e8e67825 */ /* 0x000fc600078e02e2 */
[----:B------:R3:W-:Y:S01]  /*89d40*/  @P0 STG.E [R228.64], R241 ;  /* 0x000000f1e4000986 */ /* 0x0007e2000c101904 */
[----:B-1----:R-:W-:-:S03]  /*89d50*/  IMAD.WIDE R2, R235, 0x4, R6 ;  /* 0x00000004eb027825 */ /* 0x002fc600078e0206 */
[----:B------:R-:W4:Y:S01]  /*89d60*/  LDL.LU R242, [R1+0x1a8] ;  /* 0x0001a80001f27983 */ /* 0x000f220000300800 */
[----:B---3--:R-:W-:-:S03]  /*89d70*/  IMAD.WIDE R228, R232, 0x4, R220 ;  /* 0x00000004e8e47825 */ /* 0x008fc600078e02dc */
[----:B------:R-:W3:Y:S04]  /*89d80*/  LDL.LU R241, [R1+0x58] ;  /* 0x0000580001f17983 */ /* 0x000ee80000300800 */
[----:B------:R-:W-:Y:S04]  /*89d90*/  @P2 STG.E [R2.64], R251 ;  /* 0x000000fb02002986 */ /* 0x000fe8000c101904 */
[----:B------:R-:W3:Y:S04]  /*89da0*/  LDL.LU R238, [R1+0x73c] ;  /* 0x00073c0001ee7983 */ /* 0x000ee80000300800 */
[----:B------:R-:W-:Y:S04]  /*89db0*/  @P4 STG.E [R228.64], R239 ;  /* 0x000000efe4004986 */ /* 0x000fe8000c101904 */
[----:B------:R-:W3:Y:S04]  /*89dc0*/  LDL.LU R243, [R1+0x26c] ;  /* 0x00026c0001f37983 */ /* 0x000ee80000300800 */
[----:B--2---:R1:W-:Y:S04]  /*89dd0*/  @P5 STG.E [R230.64], R240 ;  /* 0x000000f0e6005986 */ /* 0x0043e8000c101904 */
[----:B-1----:R-:W2:Y:S01]  /*89de0*/  LDL.LU R240, [R1+0x78c] ;  /* 0x00078c0001f07983 */ /* 0x002ea20000300800 */
[----:B------:R-:W-:-:S02]  /*89df0*/  ISETP.LT.AND P3, PT, R115, c[0x0][0x178], !P1 ;  /* 0x00005e0073007a0c */ /* 0x000fc40004f61270 */
[----:B------:R-:W-:Y:S02]  /*89e00*/  ISETP.LT.AND P0, PT, R195, c[0x0][0x178], !P1 ;  /* 0x00005e00c3007a0c */ /* 0x000fe40004f01270 */
[----:B------:R-:W-:Y:S01]  /*89e10*/  ISETP.LT.AND P6, PT, R163, c[0x0][0x178], !P1 ;  /* 0x00005e00a3007a0c */ /* 0x000fe20004fc1270 */
[----:B------:R-:W-:Y:S01]  /*89e20*/  IMAD.WIDE R2, R232, 0x4, R4 ;  /* 0x00000004e8027825 */ /* 0x000fe200078e0204 */
[----:B------:R-:W-:Y:S02]  /*89e30*/  ISETP.LT.AND P4, PT, R131, c[0x0][0x178], !P1 ;  /* 0x00005e0083007a0c */ /* 0x000fe40004f81270 */
[----:B------:R-:W-:Y:S01]  /*89e40*/  ISETP.GE.AND P2, PT, R234, c[0x0][0x17c], PT ;  /* 0x00005f00ea007a0c */ /* 0x000fe20003f46270 */
[C---:B------:R-:W-:Y:S01]  /*89e50*/  IMAD.WIDE R228, R232.reuse, 0x4, R224 ;  /* 0x00000004e8e47825 */ /* 0x040fe200078e02e0 */
[----:B------:R-:W-:Y:S01]  /*89e60*/  ISETP.LT.AND P5, PT, R147, c[0x0][0x178], !P1 ;  /* 0x00005e0093007a0c */ /* 0x000fe20004fa1270 */
[----:B------:R-:W2:Y:S01]  /*89e70*/  LDL.LU R234, [R1+0x2e78] ;  /* 0x002e780001ea7983 */ /* 0x000ea20000300800 */
[----:B------:R-:W-:Y:S01]  /*89e80*/  ISETP.LT.AND P1, PT, R179, c[0x0][0x178], !P1 ;  /* 0x00005e00b3007a0c */ /* 0x000fe20004f21270 */
[----:B------:R-:W-:-:S02]  /*89e90*/  IMAD.WIDE R230, R232, 0x4, R222 ;  /* 0x00000004e8e67825 */ /* 0x000fc400078e02de */
[----:B------:R-:W2:Y:S04]  /*89ea0*/  LDL.LU R239, [R1+0x76c] ;  /* 0x00076c0001ef7983 */ /* 0x000ea80000300800 */
[----:B------:R1:W-:Y:S04]  /*89eb0*/  @P3 STG.E [R2.64], R245 ;  /* 0x000000f502003986 */ /* 0x0003e8000c101904 */
[----:B----4-:R4:W-:Y:S01]  /*89ec0*/  @P0 STG.E [R228.64], R237 ;  /* 0x000000ede4000986 */ /* 0x0109e2000c101904 */
[----:B------:R-:W-:-:S03]  /*89ed0*/  ISETP.LT.AND P0, PT, R194, c[0x0][0x178], !P2 ;  /* 0x00005e00c2007a0c */ /* 0x000fc60005701270 */
[----:B------:R4:W-:Y:S01]  /*89ee0*/  @P6 STG.E [R230.64], R236 ;  /* 0x000000ece6006986 */ /* 0x0009e2000c101904 */
[----:B-1----:R-:W-:-:S04]  /*89ef0*/  IMAD.WIDE R2, R232, 0x4, R6 ;  /* 0x00000004e8027825 */ /* 0x002fc800078e0206 */
[C---:B----4-:R-:W-:Y:S01]  /*89f00*/  IMAD.WIDE R228, R232.reuse, 0x4, R8 ;  /* 0x00000004e8e47825 */ /* 0x050fe200078e0208 */
[----:B------:R-:W4:Y:S03]  /*89f10*/  LDL.LU R237, [R1+0x36c] ;  /* 0x00036c0001ed7983 */ /* 0x000f260000300800 */
[C---:B------:R-:W-:Y:S01]  /*89f20*/  IMAD.WIDE R230, R232.reuse, 0x4, R10 ;  /* 0x00000004e8e67825 */ /* 0x040fe200078e020a */
[----:B------:R-:W-:Y:S01]  /*89f30*/  IADD3 R232, R232, c[0x0][0x198], RZ ;  /* 0x00006600e8e87a10 */ /* 0x000fe20007ffe0ff */
[----:B------:R-:W4:Y:S04]  /*89f40*/  LDL.LU R236, [R1+0x2cc] ;  /* 0x0002cc0001ec7983 */ /* 0x000f280000300800 */
[----:B------:R-:W-:Y:S04]  /*89f50*/  @P4 STG.E [R230.64], R244 ;  /* 0x000000f4e6004986 */ /* 0x000fe8000c101904 */
[----:B------:R1:W-:Y:S04]  /*89f60*/  @P5 STG.E [R228.64], R242 ;  /* 0x000000f2e4005986 */ /* 0x0003e8000c101904 */
[----:B---3--:R3:W-:Y:S04]  /*89f70*/  @P1 STG.E [R2.64], R241 ;  /* 0x000000f102001986 */ /* 0x0087e8000c101904 */
[----:B------:R-:W4:Y:S04]  /*89f80*/  LDL.LU R233, [R1+0x2e7c] ;  /* 0x002e7c0001e97983 */ /* 0x000f280000300800 */
[----:B-1----:R-:W4:Y:S01]  /*89f90*/  LDL.LU R242, [R1+0x1ac] ;  /* 0x0001ac0001f27983 */ /* 0x002f220000300800 */
[----:B---3--:R-:W-:-:S03]  /*89fa0*/  IMAD.WIDE R2, R232, 0x4, R220 ;  /* 0x00000004e8027825 */ /* 0x008fc600078e02dc */
[----:B------:R-:W3:Y:S04]  /*89fb0*/  LDL.LU R241, [R1+0x5c] ;  /* 0x00005c0001f17983 */ /* 0x000ee80000300800 */
        /* <DEDUP_REMOVED lines=9> */
[----:B------:R-:W-:-:S02]  /*8a050*/  ISETP.LT.AND P4, PT, R131, c[0x0][0x178], !P2 ;  /* 0x00005e0083007a0c */ /* 0x000fc40005781270 */
[----:B------:R-:W-:-:S03]  /*8a060*/  ISETP.GE.AND P0, PT, R234, c[0x0][0x17c], PT ;  /* 0x00005f00ea007a0c */ /* 0x000fc60003f06270 */
[----:B------:R1:W-:Y:S01]  /*8a070*/  @P6 STG.E [R228.64], R239 ;  /* 0x000000efe4006986 */ /* 0x0003e2000c101904 */
[----:B------:R-:W-:-:S03]  /*8a080*/  IMAD.WIDE R2, R232, 0x4, R224 ;  /* 0x00000004e8027825 */ /* 0x000fc600078e02e0 */
[----:B------:R1:W-:Y:S01]  /*8a090*/  @P3 STG.E [R230.64], R238 ;  /* 0x000000eee6003986 */ /* 0x0003e2000c101904 */
[----:B------:R-:W-:Y:S02]  /*8a0a0*/  ISETP.LT.AND P3, PT, R147, c[0x0][0x178], !P2 ;  /* 0x00005e0093007a0c */ /* 0x000fe40005761270 */
[----:B------:R-:W-:Y:S02]  /*8a0b0*/  ISETP.LT.AND P2, PT, R179, c[0x0][0x178], !P2 ;  /* 0x00005e00b3007a0c */ /* 0x000fe40005741270 */
[----:B------:R-:W-:Y:S01]  /*8a0c0*/  ISETP.LT.AND P6, PT, R194, c[0x0][0x178], !P0 ;  /* 0x00005e00c2007a0c */ /* 0x000fe200047c1270 */
[C---:B-1----:R-:W-:Y:S01]  /*8a0d0*/  IMAD.WIDE R228, R232.reuse, 0x4, R222 ;  /* 0x00000004e8e47825 */ /* 0x042fe200078e02de */
[----:B------:R-:W2:Y:S03]  /*8a0e0*/  LDL.LU R238, [R1+0x7b8] ;  /* 0x0007b80001ee7983 */ /* 0x000ea60000300800 */
[C---:B------:R-:W-:Y:S01]  /*8a0f0*/  IMAD.WIDE R230, R232.reuse, 0x4, R10 ;  /* 0x00000004e8e67825 */ /* 0x040fe200078e020a */
[C---:B------:R-:W-:Y:S01]  /*8a100*/  IADD3 R234, R232.reuse, c[0x0][0x198], RZ ;  /* 0x00006600e8ea7a10 */ /* 0x040fe20007ffe0ff */
[----:B----4-:R1:W-:Y:S04]  /*8a110*/  @P5 STG.E [R2.64], R237 ;  /* 0x000000ed02005986 */ /* 0x0103e8000c101904 */
[----:B------:R-:W4:Y:S04]  /*8a120*/  LDL.LU R248, [R1+0x778] ;  /* 0x0007780001f87983 */ /* 0x000f280000300800 */
[----:B------:R3:W-:Y:S04]  /*8a130*/  @P1 STG.E [R228.64], R236 ;  /* 0x000000ece4001986 */ /* 0x0007e8000c101904 */
[----:B------:R-:W4:Y:S01]  /*8a140*/  LDL.LU R239, [R1+0x748] ;  /* 0x0007480001ef7983 */ /* 0x000f220000300800 */
[----:B-1----:R-:W-:-:S03]  /*8a150*/  IMAD.WIDE R2, R232, 0x4, R8 ;  /* 0x00000004e8027825 */ /* 0x002fc600078e0208 */
[----:B------:R1:W-:Y:S04]  /*8a160*/  @P4 STG.E [R230.64], R243 ;  /* 0x000000f3e6004986 */ /* 0x0003e8000c101904 */
[----:B---3--:R-:W3:Y:S01]  /*8a170*/  LDL.LU R236, [R1+0x388] ;  /* 0x0003880001ec7983 */ /* 0x008ee20000300800 */
[----:B------:R-:W-:-:S03]  /*8a180*/  IMAD.WIDE R228, R232, 0x4, R6 ;  /* 0x00000004e8e47825 */ /* 0x000fc600078e0206 */
[----:B------:R1:W-:Y:S04]  /*8a190*/  @P3 STG.E [R2.64], R242 ;  /* 0x000000f202003986 */ /* 0x0003e8000c101904 */
[----:B-1----:R-:W3:Y:S01]  /*8a1a0*/  LDL.LU R243, [R1+0x2f8] ;  /* 0x0002f80001f37983 */ /* 0x002ee20000300800 */
[----:B------:R-:W-:-:S03]  /*8a1b0*/  IMAD.WIDE R230, R234, 0x4, R220 ;  /* 0x00000004eae67825 */ /* 0x000fc600078e02dc */
[----:B------:R-:W3:Y:S04]  /*8a1c0*/  LDL.LU R237, [R1+0x77c] ;  /* 0x00077c0001ed7983 */ /* 0x000ee80000300800 */
[----:B------:R1:W-:Y:S04]  /*8a1d0*/  @P2 STG.E [R228.64], R241 ;  /* 0x000000f1e4002986 */ /* 0x0003e8000c101904 */
[----:B------:R-:W3:Y:S04]  /*8a1e0*/  LDL.LU R242, [R1+0x74c] ;  /* 0x00074c0001f27983 */ /* 0x000ee80000300800 */
[----:B-1----:R-:W3:Y:S04]  /*8a1f0*/  LDL.LU R241, [R1+0x78] ;  /* 0x0000780001f17983 */ /* 0x002ee80000300800 */
        /* <DEDUP_REMOVED lines=13> */
[----:B------:R1:W-:Y:S01]  /*8a2d0*/  @P4 STG.E [R228.64], R238 ;  /* 0x000000eee4004986 */ /* 0x0003e2000c101904 */
[----:B------:R-:W-:Y:S01]  /*8a2e0*/  ISETP.LT.AND P0, PT, R179, c[0x0][0x178], !P0 ;  /* 0x00005e00b3007a0c */ /* 0x000fe20004701270 */
[----:B------:R-:W-:Y:S01]  /*8a2f0*/  IMAD.WIDE R230, R234, 0x4, R10 ;  /* 0x00000004eae67825 */ /* 0x000fe200078e020a */
[----:B------:R-:W-:Y:S01]  /*8a300*/  ISETP.LT.AND P4, PT, R194, c[0x0][0x178], !P1 ;  /* 0x00005e00c2007a0c */ /* 0x000fe20004f81270 */
[----:B-1----:R-:W2:Y:S02]  /*8a310*/  LDL.LU R244, [R1+0x2e80] ;  /* 0x002e800001f47983 */ /* 0x002ea40000300800 */
[----:B------:R-:W-:-:S02]  /*8a320*/  IMAD.WIDE R2, R234, 0x4, R224 ;  /* 0x00000004ea027825 */ /* 0x000fc400078e02e0 */
[----:B------:R-:W2:Y:S02]  /*8a330*/  LDL.LU R238, [R1+0x7bc] ;  /* 0x0007bc0001ee7983 */ /* 0x000ea40000300800 */
[C---:B------:R-:W-:Y:S01]  /*8a340*/  IMAD.WIDE R228, R234.reuse, 0x4, R222 ;  /* 0x00000004eae47825 */ /* 0x040fe200078e02de */
[----:B------:R-:W-:-:S03]  /*8a350*/  IADD3 R235, R234, c[0x0][0x198], RZ ;  /* 0x00006600eaeb7a10 */ /* 0x000fc60007ffe0ff */
[C---:B------:R-:W-:Y:S01]  /*8a360*/  IMAD.WIDE R232, R234.reuse, 0x4, R8 ;  /* 0x00000004eae87825 */ /* 0x040fe200078e0208 */
[----:B----4-:R1:W-:Y:S04]  /*8a370*/  @P3 STG.E [R2.64], R248 ;  /* 0x000000f802003986 */ /* 0x0103e8000c101904 */
[----:B------:R4:W-:Y:S04]  /*8a380*/  @P2 STG.E [R228.64], R239 ;  /* 0x000000efe4002986 */ /* 0x0009e8000c101904 */
[----:B---3--:R3:W-:Y:S01]  /*8a390*/  @P5 STG.E [R230.64], R236 ;  /* 0x000000ece6005986 */ /* 0x0087e2000c101904 */
[----:B-1----:R-:W-:-:S03]  /*8a3a0*/  IMAD.WIDE R2, R234, 0x4, R6 ;  /* 0x00000004ea027825 */ /* 0x002fc600078e0206 */
[----:B------:R1:W-:Y:S01]  /*8a3b0*/  @P6 STG.E [R232.64], R243 ;  /* 0x000000f3e8006986 */ /* 0x0003e2000c101904 */
[----:B----4-:R-:W-:-:S03]  /*8a3c0*/  IMAD.WIDE R228, R235, 0x4, R220 ;  /* 0x00000004ebe47825 */ /* 0x010fc600078e02dc */
[----:B---3--:R-:W3:Y:S04]  /*8a3d0*/  LDL.LU R236, [R1+0x38c] ;  /* 0x00038c0001ec7983 */ /* 0x008ee80000300800 */
[----:B-1----:R-:W4:Y:S04]  /*8a3e0*/  LDL.LU R243, [R1+0x2fc] ;  /* 0x0002fc0001f37983 */ /* 0x002f280000300800 */
[----:B------:R1:W-:Y:S04]  /*8a3f0*/  @P0 STG.E [R2.64], R241 ;  /* 0x000000f102000986 */ /* 0x0003e8000c101904 */
[----:B-1----:R-:W4:Y:S04]  /*8a400*/  LDL.LU R241, [R1+0x7c] ;  /* 0x00007c0001f17983 */ /* 0x002f280000300800 */
[----:B------:R-:W4:Y:S04]  /*8a410*/  LDL.LU R234, [R1+0x2e84] ;  /* 0x002e840001ea7983 */ /* 0x000f280000300800 */
        /* <DEDUP_REMOVED lines=8> */
[----:B------:R-:W-:Y:S02]  /*8a4a0*/  ISETP.LT.AND P4, PT, R131, c[0x0][0x178], !P1 ;  /* 0x00005e0083007a0c */ /* 0x000fe40004f81270 */
[----:B------:R-:W-:Y:S01]  /*8a4b0*/  ISETP.LT.AND P0, PT, R147, c[0x0][0x178], !P1 ;  /* 0x00005e0093007a0c */ /* 0x000fe20004f01270 */
[C---:B------:R-:W-:Y:S02]  /*8a4c0*/  IMAD.WIDE R228, R235.reuse, 0x4, R4 ;  /* 0x00000004ebe47825 */ /* 0x040fe400078e0204 */
[----:B------:R1:W-:Y:S02]  /*8a4d0*/  @P2 STG.E [R2.64], R245 ;  /* 0x000000f502002986 */ /* 0x0003e4000c101904 */
[----:B------:R-:W-:Y:S01]  /*8a4e0*/  IMAD.WIDE R230, R235, 0x4, R224 ;  /* 0x00000004ebe67825 */ /* 0x000fe200078e02e0 */
[----:B------:R-:W-:-:S03]  /*8a4f0*/  ISETP.GE.AND P2, PT, R244, c[0x0][0x17c], PT ;  /* 0x00005f00f4007a0c */ /* 0x000fc60003f46270 */
[----:B------:R-:W-:Y:S01]  /*8a500*/  IMAD.WIDE R232, R235, 0x4, R222 ;  /* 0x00000004ebe87825 */ /* 0x000fe200078e02de */
[----:B------:R1:W-:Y:S01]  /*8a510*/  @P3 STG.E [R228.64], R238 ;  /* 0x000000eee4003986 */ /* 0x0003e2000c101904 */
[----:B------:R-:W-:Y:S02]  /*8a520*/  ISETP.LT.AND P1, PT, R179, c[0x0][0x178], !P1 ;  /* 0x00005e00b3007a0c */ /* 0x000fe40004f21270 */
[----:B------:R-:W-:Y:S01]  /*8a530*/  ISETP.LT.AND P3, PT, R194, c[0x0][0x178], !P2 ;  /* 0x00005e00c2007a0c */ /* 0x000fe20005761270 */
[----:B------:R1:W-:Y:S02]  /*8a540*/  @P5 STG.E [R230.64], R237 ;  /* 0x000000ede6005986 */ /* 0x0003e4000c101904 */
[----:B-1----:R-:W-:Y:S01]  /*8a550*/  IMAD.WIDE R2, R235, 0x4, R8 ;  /* 0x00000004eb027825 */ /* 0x002fe200078e0208 */
[----:B------:R-:W-:Y:S01]  /*8a560*/  ISETP.LT.AND P5, PT, R219, c[0x0][0x178], !P2 ;  /* 0x00005e00db007a0c */ /* 0x000fe200057a1270 */
[----:B------:R-:W2:Y:S04]  /*8a570*/  LDL.LU R245, [R1+0x3f0] ;  /* 0x0003f00001f57983 */ /* 0x000ea80000300800 */
[----:B------:R1:W-:Y:S01]  /*8a580*/  @P6 STG.E [R232.64], R242 ;  /* 0x000000f2e8006986 */ /* 0x0003e2000c101904 */
[----:B------:R-:W-:-:S03]  /*8a590*/  IMAD.WIDE R228, R235, 0x4, R10 ;  /* 0x00000004ebe47825 */ /* 0x000fc600078e020a */
[----:B------:R-:W2:Y:S04]  /*8a5a0*/  LDL.LU R237, [R1+0x280] ;  /* 0x0002800001ed7983 */ /* 0x000ea80000300800 */
[----:B-1----:R-:W2:Y:S01]  /*8a5b0*/  LDL.LU R242, [R1+0x150] ;  /* 0x0001500001f27983 */ /* 0x002ea20000300800 */
[----:B------:R-:W-:-:S03]  /*8a5c0*/  IADD3 R232, R235, c[0x0][0x198], RZ ;  /* 0x00006600ebe87a10 */ /* 0x000fc60007ffe0ff */
[----:B---3--:R1:W-:Y:S04]  /*8a5d0*/  @P4 STG.E [R228.64], R236 ;  /* 0x000000ece4004986 */ /* 0x0083e8000c101904 */
[----:B----4-:R3:W-:Y:S01]  /*8a5e0*/  @P0 STG.E [R2.64], R243 ;  /* 0x000000f302000986 */ /* 0x0107e2000c101904 */
[----:B------:R-:W-:-:S03]  /*8a5f0*/  IMAD.WIDE R230, R232, 0x4, R226 ;  /* 0x00000004e8e67825 */ /* 0x000fc600078e02e2 */
[----:B------:R-:W4:Y:S04]  /*8a600*/  LDL.LU R244, [R1+0xb0] ;  /* 0x0000b00001f47983 */ /* 0x000f280000300800 */
[----:B-1----:R-:W4:Y:S01]  /*8a610*/  LDL.LU R236, [R1+0xa0] ;  /* 0x0000a00001ec7983 */ /* 0x002f220000300800 */
[----:B------:R-:W-:-:S03]  /*8a620*/  IMAD.WIDE R228, R232, 0x4, R220 ;  /* 0x00000004e8e47825 */ /* 0x000fc600078e02dc */
[----:B---3--:R-:W3:Y:S01]  /*8a630*/  LDL.LU R243, [R1+0x80] ;  /* 0x0000800001f37983 */ /* 0x008ee20000300800 */
[----:B------:R-:W-:-:S03]  /*8a640*/  IMAD.WIDE R2, R235, 0x4, R6 ;  /* 0x00000004eb027825 */ /* 0x000fc600078e0206 */
[----:B------:R-:W3:Y:S04]  /*8a650*/  LDL.LU R238, [R1+0x3f4] ;  /* 0x0003f40001ee7983 */ /* 0x000ee80000300800 */
[----:B------:R1:W-:Y:S04]  /*8a660*/  @P1 STG.E [R2.64], R241 ;  /* 0x000000f102001986 */ /* 0x0003e8000c101904 */
[----:B------:R-:W-:Y:S04]  /*8a670*/  @P3 STG.E [R228.64], R239 ;  /* 0x000000efe4003986 */ /* 0x000fe8000c101904 */
[----:B-1----:R-:W3:Y:S04]  /*8a680*/  LDL.LU R241, [R1+0xb4] ;  /* 0x0000b40001f17983 */ /* 0x002ee80000300800 */
[----:B--2---:R1:W-:Y:S04]  /*8a690*/  @P5 STG.E [R230.64], R240 ;  /* 0x000000f0e6005986 */ /* 0x0043e8000c101904 */
[----:B-1----:R-:W2:Y:S01]  /*8a6a0*/  LDL.LU R240, [R1+0x7f4] ;  /* 0x0007f40001f07983 */ /* 0x002ea20000300800 */
[----:B------:R-:W-:-:S02]  /*8a6b0*/  ISETP.LT.AND P4, PT, R115, c[0x0][0x178], !P2 ;  /* 0x00005e0073007a0c */ /* 0x000fc40005781270 */
[----:B------:R-:W-:Y:S02]  /*8a6c0*/  ISETP.LT.AND P0, PT, R195, c[0x0][0x178], !P2 ;  /* 0x00005e00c3007a0c */ /* 0x000fe40005701270 */
[----:B------:R-:W-:Y:S01]  /*8a6d0*/  ISETP.LT.AND P6, PT, R163, c[0x0][0x178], !P2 ;  /* 0x00005e00a3007a0c */ /* 0x000fe200057c1270 */
[----:B------:R-:W-:Y:S01]  /*8a6e0*/  IMAD.WIDE R2, R232, 0x4, R4 ;  /* 0x00000004e8027825 */ /* 0x000fe200078e0204 */
[----:B------:R-:W-:Y:S02]  /*8a6f0*/  ISETP.GE.AND P1, PT, R234, c[0x0][0x17c], PT ;  /* 0x00005f00ea007a0c */ /* 0x000fe40003f26270 */
[----:B------:R-:W-:Y:S01]  /*8a700*/  ISETP.LT.AND P3, PT, R131, c[0x0][0x178], !P2 ;  /* 0x00005e0083007a0c */ /* 0x000fe20005761270 */
[----:B------:R-:W2:Y:S01]  /*8a710*/  LDL.LU R234, [R1+0x2e88] ;  /* 0x002e880001ea7983 */ /* 0x000ea20000300800 */
[C---:B------:R-:W-:Y:S01]  /*8a720*/  IMAD.WIDE R228, R232.reuse, 0x4, R224 ;  /* 0x00000004e8e47825 */ /* 0x040fe200078e02e0 */
[----:B------:R-:W-:Y:S02]  /*8a730*/  ISETP.LT.AND P5, PT, R147, c[0x0][0x178], !P2 ;  /* 0x00005e0093007a0c */ /* 0x000fe400057a1270 */
[----:B------:R-:W2:Y:S01]  /*8a740*/  LDL.LU R239, [R1+0x7e4] ;  /* 0x0007e40001ef7983 */ /* 0x000ea20000300800 */
[----:B------:R-:W-:Y:S01]  /*8a750*/  IMAD.WIDE R230, R232, 0x4, R222 ;  /* 0x00000004e8e67825 */ /* 0x000fe200078e02de */
[----:B------:R-:W-:-:S02]  /*8a760*/  ISETP.LT.AND P2, PT, R179, c[0x0][0x178], !P2 ;  /* 0x00005e00b3007a0c */ /* 0x000fc40005741270 */
[----:B------:R1:W-:Y:S04]  /*8a770*/  @P4 STG.E [R2.64], R245 ;  /* 0x000000f502004986 */ /* 0x0003e8000c101904 */
[----:B------:R1:W-:Y:S01]  /*8a780*/  @P0 STG.E [R228.64], R237 ;  /* 0x000000ede4000986 */ /* 0x0003e2000c101904 */
[----:B------:R-:W-:Y:S01]  /*8a790*/  ISETP.LT.AND P0, PT, R194, c[0x0][0x178], !P1 ;  /* 0x00005e00c2007a0c */ /* 0x000fe20004f01270 */
[C---:B-1----:R-:W-:Y:S02]  /*8a7a0*/  IMAD.WIDE R2, R232.reuse, 0x4, R6 ;  /* 0x00000004e8027825 */ /* 0x042fe400078e0206 */
[----:B------:R1:W-:Y:S04]  /*8a7b0*/  @P6 STG.E [R230.64], R242 ;  /* 0x000000f2e6006986 */ /* 0x0003e8000c101904 */
[----:B------:R-:W2:Y:S01]  /*8a7c0*/  LDL.LU R237, [R1+0x284] ;  /* 0x0002840001ed7983 */ /* 0x000ea20000300800 */
[----:B------:R-:W-:-:S04]  /*8a7d0*/  IMAD.WIDE R228, R232, 0x4, R8 ;  /* 0x00000004e8e47825 */ /* 0x000fc800078e0208 */
[C---:B-1----:R-:W-:Y:S01]  /*8a7e0*/  IMAD.WIDE R230, R232.reuse, 0x4, R10 ;  /* 0x00000004e8e67825 */ /* 0x042fe200078e020a */
[----:B------:R-:W2:Y:S01]  /*8a7f0*/  LDL.LU R242, [R1+0x154] ;  /* 0x0001540001f27983 */ /* 0x000ea20000300800 */
[----:B------:R-:W-:-:S03]  /*8a800*/  IADD3 R232, R232, c[0x0][0x198], RZ ;  /* 0x00006600e8e87a10 */ /* 0x000fc60007ffe0ff */
[----:B----4-:R-:W-:Y:S04]  /*8a810*/  @P3 STG.E [R230.64], R244 ;  /* 0x000000f4e6003986 */ /* 0x010fe8000c101904 */
        /* <DEDUP_REMOVED lines=16> */
[----:B------:R-:W-:Y:S01]  /*8a920*/  ISETP.GE.AND P0, PT, R234, c[0x0][0x17c], PT ;  /* 0x00005f00ea007a0c */ /* 0x000fe20003f06270 */
[C---:B------:R-:W-:Y:S02]  /*8a930*/  IMAD.WIDE R2, R232.reuse, 0x4, R224 ;  /* 0x00000004e8027825 */ /* 0x040fe400078e02e0 */
[----:B------:R1:W-:Y:S04]  /*8a940*/  @P6 STG.E [R228.64], R239 ;  /* 0x000000efe4006986 */ /* 0x0003e8000c101904 */
[----:B------:R1:W-:Y:S01]  /*8a950*/  @P4 STG.E [R230.64], R238 ;  /* 0x000000eee6004986 */ /* 0x0003e2000c101904 */
[----:B------:R-:W-:Y:S02]  /*8a960*/  ISETP.LT.AND P4, PT, R147, c[0x0][0x178], !P1 ;  /* 0x00005e0093007a0c */ /* 0x000fe40004f81270 */
[----:B------:R-:W-:Y:S01]  /*8a970*/  ISETP.LT.AND P1, PT, R179, c[0x0][0x178], !P1 ;  /* 0x00005e00b3007a0c */ /* 0x000fe20004f21270 */
[C---:B-1----:R-:W-:Y:S01]  /*8a980*/  IMAD.WIDE R228, R232.reuse, 0x4, R222 ;  /* 0x00000004e8e47825 */ /* 0x042fe200078e02de */
[----:B------:R-:W2:Y:S03]  /*8a990*/  LDL.LU R238, [R1+0x800] ;  /* 0x0008000001ee7983 */ /* 0x000ea60000300800 */
[----:B------:R-:W-:Y:S01]  /*8a9a0*/  IMAD.WIDE R230, R232, 0x4, R10 ;  /* 0x00000004e8e67825 */ /* 0x000fe200078e020a */
[----:B------:R-:W-:Y:S01]  /*8a9b0*/  ISETP.LT.AND P6, PT, R194, c[0x0][0x178], !P0 ;  /* 0x00005e00c2007a0c */ /* 0x000fe200047c1270 */
[----:B------:R1:W-:Y:S01]  /*8a9c0*/  @P5 STG.E [R2.64], R237 ;  /* 0x000000ed02005986 */ /* 0x0003e2000c101904 */
[----:B------:R-:W-:-:S03]  /*8a9d0*/  IADD3 R234, R232, c[0x0][0x198], RZ ;  /* 0x00006600e8ea7a10 */ /* 0x000fc60007ffe0ff */
[----:B------:R-:W2:Y:S04]  /*8a9e0*/  LDL.LU R248, [R1+0x3d0] ;  /* 0x0003d00001f87983 */ /* 0x000ea80000300800 */
[----:B------:R4:W-:Y:S04]  /*8a9f0*/  @P2 STG.E [R228.64], R242 ;  /* 0x000000f2e4002986 */ /* 0x0009e8000c101904 */
[----:B------:R-:W2:Y:S01]  /*8aa00*/  LDL.LU R239, [R1+0x1e0] ;  /* 0x0001e00001ef7983 */ /* 0x000ea20000300800 */
[----:B-1----:R-:W-:-:S03]  /*8aa10*/  IMAD.WIDE R2, R232, 0x4, R8 ;  /* 0x00000004e8027825 */ /* 0x002fc600078e0208 */
[----:B------:R1:W-:Y:S04]  /*8aa20*/  @P3 STG.E [R230.64], R241 ;  /* 0x000000f1e6003986 */ /* 0x0003e8000c101904 */
[----:B----4-:R-:W4:Y:S01]  /*8aa30*/  LDL.LU R242, [R1+0xd0] ;  /* 0x0000d00001f27983 */ /* 0x010f220000300800 */
[----:B------:R-:W-:-:S03]  /*8aa40*/  IMAD.WIDE R228, R232, 0x4, R6 ;  /* 0x00000004e8e47825 */ /* 0x000fc600078e0206 */
[----:B------:R3:W-:Y:S04]  /*8aa50*/  @P4 STG.E [R2.64], R236 ;  /* 0x000000ec02004986 */ /* 0x0007e8000c101904 */
[----:B-1----:R-:W4:Y:S01]  /*8aa60*/  LDL.LU R241, [R1+0xc0] ;  /* 0x0000c00001f17983 */ /* 0x002f220000300800 */
[----:B------:R-:W-:-:S03]  /*8aa70*/  IMAD.WIDE R230, R234, 0x4, R220 ;  /* 0x00000004eae67825 */ /* 0x000fc600078e02dc */
[----:B------:R-:W4:Y:S04]  /*8aa80*/  LDL.LU R237, [R1+0x3d4] ;  /* 0x0003d40001ed7983 */ /* 0x000f280000300800 */
[----:B---3--:R1:W-:Y:S04]  /*8aa90*/  @P1 STG.E [R228.64], R243 ;  /* 0x000000f3e4001986 */ /* 0x0083e8000c101904 */
        /* <DEDUP_REMOVED lines=13> */
[----:B------:R-:W-:Y:S01]  /*8ab70*/  ISETP.LT.AND P5, PT, R131, c[0x0][0x178], !P0 ;  /* 0x00005e0083007a0c */ /* 0x000fe200047a1270 */
[C---:B------:R-:W-:Y:S02]  /*8ab80*/  IMAD.WIDE R230, R234.reuse, 0x4, R10 ;  /* 0x00000004eae67825 */ /* 0x040fe400078e020a */
[----:B------:R1:W-:Y:S01]  /*8ab90*/  @P3 STG.E [R228.64], R238 ;  /* 0x000000eee4003986 */ /* 0x0003e2000c101904 */
[----:B------:R-:W-:Y:S02]  /*8aba0*/  ISETP.GE.AND P2, PT, R233, c[0x0][0x17c], PT ;  /* 0x00005f00e9007a0c */ /* 0x000fe40003f46270 */
[----:B------:R-:W-:Y:S01]  /*8abb0*/  ISETP.LT.AND P0, PT, R179, c[0x0][0x178], !P0 ;  /* 0x00005e00b3007a0c */ /* 0x000fe20004701270 */
[C---:B-1----:R-:W-:Y:S01]  /*8abc0*/  IMAD.WIDE R2, R234.reuse, 0x4, R224 ;  /* 0x00000004ea027825 */ /* 0x042fe200078e02e0 */
[----:B------:R-:W2:Y:S03]  /*8abd0*/  LDL.LU R244, [R1+0x2e90] ;  /* 0x002e900001f47983 */ /* 0x000ea60000300800 */
[----:B------:R-:W-:Y:S01]  /*8abe0*/  IMAD.WIDE R228, R234, 0x4, R222 ;  /* 0x00000004eae47825 */ /* 0x000fe200078e02de */
[----:B------:R-:W2:Y:S01]  /*8abf0*/  LDL.LU R238, [R1+0x804] ;  /* 0x0008040001ee7983 */ /* 0x000ea20000300800 */
[----:B------:R-:W-:-:S02]  /*8ac00*/  ISETP.LT.AND P3, PT, R194, c[0x0][0x178], !P2 ;  /* 0x00005e00c2007a0c */ /* 0x000fc40005761270 */
[C---:B------:R-:W-:Y:S01]  /*8ac10*/  IMAD.WIDE R232, R234.reuse, 0x4, R8 ;  /* 0x00000004eae87825 */ /* 0x040fe200078e0208 */
[----:B------:R1:W-:Y:S01]  /*8ac20*/  @P4 STG.E [R2.64], R248 ;  /* 0x000000f802004986 */ /* 0x0003e2000c101904 */
[----:B------:R-:W-:-:S03]  /*8ac30*/  IADD3 R235, R234, c[0x0][0x198], RZ ;  /* 0x00006600eaeb7a10 */ /* 0x000fc60007ffe0ff */
[----:B------:R-:W-:Y:S04]  /*8ac40*/  @P1 STG.E [R228.64], R239 ;  /* 0x000000efe4001986 */ /* 0x000fe8000c101904 */
[----:B----4-:R4:W-:Y:S01]  /*8ac50*/  @P5 STG.E [R230.64], R242 ;  /* 0x000000f2e6005986 */ /* 0x0109e2000c101904 */
[----:B-1----:R-:W-:-:S03]  /*8ac60*/  IMAD.WIDE R2, R234, 0x4, R6 ;  /* 0x00000004ea027825 */ /* 0x002fc600078e0206 */
[----:B------:R1:W-:Y:S04]  /*8ac70*/  @P6 STG.E [R232.64], R241 ;  /* 0x000000f1e8006986 */ /* 0x0003e8000c101904 */
[----:B----4-:R-:W4:Y:S01]  /*8ac80*/  LDL.LU R242, [R1+0xd4] ;  /* 0x0000d40001f27983 */ /* 0x010f220000300800 */
[----:B------:R-:W-:-:S03]  /*8ac90*/  IMAD.WIDE R228, R235, 0x4, R220 ;  /* 0x00000004ebe47825 */ /* 0x000fc600078e02dc */
[----:B-1----:R-:W4:Y:S04]  /*8aca0*/  LDL.LU R241, [R1+0xc4] ;  /* 0x0000c40001f17983 */ /* 0x002f280000300800 */
[----:B---3--:R1:W-:Y:S04]  /*8acb0*/  @P0 STG.E [R2.64], R243 ;  /* 0x000000f302000986 */ /* 0x0083e8000c101904 */
[----:B-1----:R-:W3:Y:S04]  /*8acc0*/  LDL.LU R243, [R1+0x94] ;  /* 0x0000940001f37983 */ /* 0x002ee80000300800 */
[----:B------:R-:W3:Y:S04]  /*8acd0*/  LDL.LU R234, [R1+0x2e94] ;  /* 0x002e940001ea7983 */ /* 0x000ee80000300800 */
[----:B------:R-:W3:Y:S04]  /*8ace0*/  LDL.LU R239, [R1+0x8f0] ;  /* 0x0008f00001ef7983 */ /* 0x000ee80000300800 */
        /* <DEDUP_REMOVED lines=16> */
[----:B-1----:R-:W-:Y:S01]  /*8adf0*/  IMAD.WIDE R2, R235, 0x4, R10 ;  /* 0x00000004eb027825 */ /* 0x002fe200078e020a */
[----:B------:R1:W-:Y:S01]  /*8ae00*/  @P5 STG.E [R230.64], R237 ;  /* 0x000000ede6005986 */ /* 0x0003e2000c101904 */
[----:B------:R-:W-:-:S03]  /*8ae10*/  ISETP.LT.AND P4, PT, R194, c[0x0][0x178], !P1 ;  /* 0x00005e00c2007a0c */ /* 0x000fc60004f81270 */
[----:B------:R-:W2:Y:S01]  /*8ae20*/  LDL.LU R245, [R1+0x870] ;  /* 0x0008700001f57983 */ /* 0x000ea20000300800 */
[----:B------:R-:W-:Y:S01]  /*8ae30*/  ISETP.LT.AND P5, PT, R219, c[0x0][0x178], !P1 ;  /* 0x00005e00db007a0c */ /* 0x000fe20004fa1270 */
[C---:B------:R-:W-:Y:S02]  /*8ae40*/  IMAD.WIDE R228, R235.reuse, 0x4, R8 ;  /* 0x00000004ebe47825 */ /* 0x040fe400078e0208 */
[----:B------:R4:W-:Y:S04]  /*8ae50*/  @P6 STG.E [R232.64], R236 ;  /* 0x000000ece8006986 */ /* 0x0009e8000c101904 */
[----:B-1----:R-:W2:Y:S04]  /*8ae60*/  LDL.LU R237, [R1+0x840] ;  /* 0x0008400001ed7983 */ /* 0x002ea80000300800 */
[----:B----4-:R1:W-:Y:S04]  /*8ae70*/  @P3 STG.E [R2.64], R242 ;  /* 0x000000f202003986 */ /* 0x0103e8000c101904 */
[----:B------:R-:W4:Y:S04]  /*8ae80*/  LDL.LU R236, [R1+0x810] ;  /* 0x0008100001ec7983 */ /* 0x000f280000300800 */
[----:B------:R1:W-:Y:S02]  /*8ae90*/  @P0 STG.E [R228.64], R241 ;  /* 0x000000f1e4000986 */ /* 0x0003e4000c101904 */
[----:B-1----:R-:W-:-:S02]  /*8aea0*/  IADD3 R2, R235, c[0x0][0x198], RZ ;  /* 0x00006600eb027a10 */ /* 0x002fc40007ffe0ff */
[----:B------:R-:W4:Y:S04]  /*8aeb0*/  LDL.LU R244, [R1+0x450] ;  /* 0x0004500001f47983 */ /* 0x000f280000300800 */
[----:B------:R-:W4:Y:S01]  /*8aec0*/  LDL.LU R242, [R1+0x370] ;  /* 0x0003700001f27983 */ /* 0x000f220000300800 */
[----:B------:R-:W-:-:S03]  /*8aed0*/  IMAD.WIDE R230, R2, 0x4, R220 ;  /* 0x0000000402e67825 */ /* 0x000fc600078e02dc */
[----:B------:R-:W4:Y:S01]  /*8aee0*/  LDL.LU R241, [R1+0x190] ;  /* 0x0001900001f17983 */ /* 0x000f220000300800 */
[----:B------:R-:W-:-:S03]  /*8aef0*/  IMAD.WIDE R228, R235, 0x4, R6 ;  /* 0x00000004ebe47825 */ /* 0x000fc600078e0206 */
[----:B------:R-:W4:Y:S01]  /*8af00*/  LDL.LU R238, [R1+0x874] ;  /* 0x0008740001ee7983 */ /* 0x000f220000300800 */
[----:B------:R-:W-:-:S03]  /*8af10*/  IMAD.WIDE R232, R2, 0x4, R226 ;  /* 0x0000000402e87825 */ /* 0x000fc600078e02e2 */
[----:B---3--:R1:W-:Y:S04]  /*8af20*/  @P2 STG.E [R228.64], R243 ;  /* 0x000000f3e4002986 */ /* 0x0083e8000c101904 */
[----:B------:R-:W-:Y:S04]  /*8af30*/  @P4 STG.E [R230.64], R239 ;  /* 0x000000efe6004986 */ /* 0x000fe8000c101904 */
[----:B-1----:R-:W3:Y:S04]  /*8af40*/  LDL.LU R243, [R1+0x454] ;  /* 0x0004540001f37983 */ /* 0x002ee80000300800 */
[----:B--2---:R1:W-:Y:S04]  /*8af50*/  @P5 STG.E [R232.64], R240 ;  /* 0x000000f0e8005986 */ /* 0x0043e8000c101904 */
[----:B-1----:R-:W2:Y:S04]  /*8af60*/  LDL.LU R240, [R1+0x8f4] ;  /* 0x0008f40001f07983 */ /* 0x002ea80000300800 */
[----:B------:R-:W3:Y:S04]  /*8af70*/  LDL.LU R3, [R1+0x2e98] ;  /* 0x002e980001037983 */ /* 0x000ee80000300800 */
[----:B------:R-:W3:Y:S01]  /*8af80*/  LDL.LU R239, [R1+0x8c4] ;  /* 0x0008c40001ef7983 */ /* 0x000ee20000300800 */
[----:B------:R-:W-:-:S02]  /*8af90*/  ISETP.LT.AND P3, PT, R115, c[0x0][0x178], !P1 ;  /* 0x00005e0073007a0c */ /* 0x000fc40004f61270 */
[----:B------:R-:W-:Y:S02]  /*8afa0*/  ISETP.LT.AND P0, PT, R195, c[0x0][0x178], !P1 ;  /* 0x00005e00c3007a0c */ /* 0x000fe40004f01270 */
[----:B------:R-:W-:Y:S01]  /*8afb0*/  ISETP.LT.AND P6, PT, R163, c[0x0][0x178], !P1 ;  /* 0x00005e00a3007a0c */ /* 0x000fe20004fc1270 */
[C---:B------:R-:W-:Y:S01]  /*8afc0*/  IMAD.WIDE R228, R2.reuse, 0x4, R4 ;  /* 0x0000000402e47825 */ /* 0x040fe200078e0204 */
[----:B------:R-:W-:Y:S02]  /*8afd0*/  ISETP.LT.AND P4, PT, R131, c[0x0][0x178], !P1 ;  /* 0x00005e0083007a0c */ /* 0x000fe40004f81270 */
[----:B------:R-:W-:Y:S01]  /*8afe0*/  ISETP.LT.AND P5, PT, R147, c[0x0][0x178], !P1 ;  /* 0x00005e0093007a0c */ /* 0x000fe20004fa1270 */
[----:B------:R-:W-:Y:S01]  /*8aff0*/  IMAD.WIDE R230, R2, 0x4, R224 ;  /* 0x0000000402e67825 */ /* 0x000fe200078e02e0 */
[----:B------:R-:W-:-:S03]  /*8b000*/  ISETP.LT.AND P1, PT, R179, c[0x0][0x178], !P1 ;  /* 0x00005e00b3007a0c */ /* 0x000fc60004f21270 */
[----:B------:R-:W-:Y:S01]  /*8b010*/  IMAD.WIDE R232, R2, 0x4, R222 ;  /* 0x0000000402e87825 */ /* 0x000fe200078e02de */
[----:B------:R-:W-:Y:S01]  /*8b020*/  ISETP.GE.AND P2, PT, R234, c[0x0][0x17c], PT ;  /* 0x00005f00ea007a0c */ /* 0x000fe20003f46270 */
[----:B------:R1:W-:Y:S04]  /*8b030*/  @P3 STG.E [R228.64], R245 ;  /* 0x000000f5e4003986 */ /* 0x0003e8000c101904 */
[----:B------:R4:W-:Y:S01]  /*8b040*/  @P0 STG.E [R230.64], R237 ;  /* 0x000000ede6000986 */ /* 0x0009e2000c101904 */
[----:B------:R-:W-:-:S03]  /*8b050*/  ISETP.LT.AND P0, PT, R194, c[0x0][0x178], !P2 ;  /* 0x00005e00c2007a0c */ /* 0x000fc60005701270 */
[----:B----4-:R4:W-:Y:S01]  /*8b060*/  @P6 STG.E [R232.64], R236 ;  /* 0x000000ece8006986 */ /* 0x0109e2000c101904 */
[----:B-1----:R-:W-:-:S04]  /*8b070*/  IMAD.WIDE R228, R2, 0x4, R6 ;  /* 0x0000000402e47825 */ /* 0x002fc800078e0206 */
[C---:B------:R-:W-:Y:S01]  /*8b080*/  IMAD.WIDE R230, R2.reuse, 0x4, R8 ;  /* 0x0000000402e67825 */ /* 0x040fe200078e0208 */
[----:B------:R-:W3:Y:S03]  /*8b090*/  LDL.LU R237, [R1+0x844] ;  /* 0x0008440001ed7983 */ /* 0x000ee60000300800 */
[C---:B----4-:R-:W-:Y:S01]  /*8b0a0*/  IMAD.WIDE R232, R2.reuse, 0x4, R10 ;  /* 0x0000000402e87825 */ /* 0x050fe200078e020a */
[----:B------:R-:W-:Y:S01]  /*8b0b0*/  IADD3 R2, R2, c[0x0][0x198], RZ ;  /* 0x0000660002027a10 */ /* 0x000fe20007ffe0ff */
[----:B------:R-:W4:Y:S04]  /*8b0c0*/  LDL.LU R236, [R1+0x814] ;  /* 0x0008140001ec7983 */ /* 0x000f280000300800 */
[----:B------:R-:W-:Y:S04]  /*8b0d0*/  @P4 STG.E [R232.64], R244 ;  /* 0x000000f4e8004986 */ /* 0x000fe8000c101904 */
[----:B------:R1:W-:Y:S04]  /*8b0e0*/  @P5 STG.E [R230.64], R242 ;  /* 0x000000f2e6005986 */ /* 0x0003e8000c101904 */
[----:B------:R1:W-:Y:S04]  /*8b0f0*/  @P1 STG.E [R228.64], R241 ;  /* 0x000000f1e4001986 */ /* 0x0003e8000c101904 */
[----:B------:R-:W4:Y:S04]  /*8b100*/  LDL.LU R235, [R1+0x2e9c] ;  /* 0x002e9c0001eb7983 */ /* 0x000f280000300800 */
[----:B-1----:R-:W4:Y:S01]  /*8b110*/  LDL.LU R242, [R1+0x374] ;  /* 0x0003740001f27983 */ /* 0x002f220000300800 */
[----:B------:R-:W-:-:S03]  /*8b120*/  IMAD.WIDE R228, R2, 0x4, R220 ;  /* 0x0000000402e47825 */ /* 0x000fc600078e02dc */
[----:B------:R-:W4:Y:S01]  /*8b130*/  LDL.LU R241, [R1+0x194] ;  /* 0x0001940001f17983 */ /* 0x000f220000300800 */
[----:B------:R-:W-:Y:S01]  /*8b140*/  ISETP.LT.AND P6, PT, R219, c[0x0][0x178], !P2 ;  /* 0x00005e00db007a0c */ /* 0x000fe200057c1270 */
[----:B------:R-:W-:Y:S02]  /*8b150*/  IMAD.WIDE R230, R2, 0x4, R226 ;  /* 0x0000000402e67825 */ /* 0x000fe400078e02e2 */
[----:B--2---:R1:W-:Y:S04]  /*8b160*/  @P0 STG.E [R228.64], R240 ;  /* 0x000000f0e4000986 */ /* 0x0043e8000c101904 */
[----:B-1----:R-:W2:Y:S06]  /*8b170*/  LDL.LU R240, [R1+0x950] ;  /* 0x0009500001f07983 */ /* 0x002eac0000300800 */
[----:B---3--:R1:W-:Y:S04]  /*8b180*/  @P6 STG.E [R230.64], R239 ;  /* 0x000000efe6006986 */ /* 0x0083e8000c101904 */
[----:B------:R-:W3:Y:S04]  /*8b190*/  LDL.LU R244, [R1+0x940] ;  /* 0x0009400001f47983 */ /* 0x000ee80000300800 */
[----:B-1----:R-:W3:Y:S01]  /*8b1a0*/  LDL.LU R239, [R1+0x910] ;  /* 0x0009100001ef7983 */ /* 0x002ee20000300800 */
[----:B------:R-:W-:-:S02]  /*8b1b0*/  ISETP.LT.AND P3, PT, R115, c[0x0][0x178], !P2 ;  /* 0x00005e0073007a0c */ /* 0x000fc40005761270 */
[----:B------:R-:W-:Y:S01]  /*8b1c0*/  ISETP.LT.AND P5, PT, R195, c[0x0][0x178], !P2 ;  /* 0x00005e00c3007a0c */ /* 0x000fe200057a1270 */
[C---:B------:R-:W-:Y:S01]  /*8b1d0*/  IMAD.WIDE R232, R2.reuse, 0x4, R4 ;  /* 0x0000000402e87825 */ /* 0x040fe200078e0204 */
[----:B------:R-:W-:Y:S01]  /*8b1e0*/  ISETP.LT.AND P1, PT, R163, c[0x0][0x178], !P2 ;  /* 0x00005e00a3007a0c */ /* 0x000fe20005721270 */
[----:B------:R-:W3:Y:S01]  /*8b1f0*/  LDL.LU R248, [R1+0x8e0] ;  /* 0x0008e00001f87983 */ /* 0x000ee20000300800 */
[----:B------:R-:W-:Y:S02]  /*8b200*/  ISETP.LT.AND P4, PT, R131, c[0x0][0x178], !P2 ;  /* 0x00005e0083007a0c */ /* 0x000fe40005781270 */
[----:B------:R-:W-:Y:S01]  /*8b210*/  ISETP.GE.AND P0, PT, R3, c[0x0][0x17c], PT ;  /* 0x00005f0003007a0c */ /* 0x000fe20003f06270 */
[----:B------:R-:W-:-:S04]  /*8b220*/  IMAD.WIDE R228, R2, 0x4, R224 ;  /* 0x0000000402e47825 */ /* 0x000fc800078e02e0 */
[----:B------:R1:W-:Y:S01]  /*8b230*/  @P3 STG.E [R232.64], R238 ;  /* 0x000000eee8003986 */ /* 0x0003e2000c101904 */
[----:B------:R-:W-:Y:S01]  /*8b240*/  ISETP.LT.AND P3, PT, R147, c[0x0][0x178], !P2 ;  /* 0x00005e0093007a0c */ /* 0x000fe20005761270 */
[----:B------:R-:W-:Y:S01]  /*8b250*/  IMAD.WIDE R230, R2, 0x4, R222 ;  /* 0x0000000402e67825 */ /* 0x000fe200078e02de */
[----:B------:R-:W-:Y:S02]  /*8b260*/  ISETP.LT.AND P2, PT, R179, c[0x0][0x178], !P2 ;  /* 0x00005e00b3007a0c */ /* 0x000fe40005741270 */
[----:B------:R-:W-:Y:S01]  /*8b270*/  ISETP.LT.AND P6, PT, R194, c[0x0][0x178], !P0 ;  /* 0x00005e00c2007a0c */ /* 0x000fe200047c1270 */
[----:B------:R4:W-:Y:S01]  /*8b280*/  @P5 STG.E [R228.64], R237 ;  /* 0x000000ede4005986 */ /* 0x0009e2000c101904 */
[----:B------:R-:W-:-:S03]  /*8b290*/  IADD3 R234, R2, c[0x0][0x198], RZ ;  /* 0x0000660002ea7a10 */ /* 0x000fc60007ffe0ff */
[----:B----4-:R4:W-:Y:S01]  /*8b2a0*/  @P1 STG.E [R230.64], R236 ;  /* 0x000000ece6001986 */ /* 0x0109e2000c101904 */
[----:B-1----:R-:W-:-:S03]  /*8b2b0*/  IMAD.WIDE R232, R2, 0x4, R10 ;  /* 0x0000000402e87825 */ /* 0x002fc600078e020a */
[----:B------:R-:W3:Y:S01]  /*8b2c0*/  LDL.LU R238, [R1+0x8a0] ;  /* 0x0008a00001ee7983 */ /* 0x000ee20000300800 */
[----:B------:R-:W-:-:S03]  /*8b2d0*/  IMAD.WIDE R228, R2, 0x4, R8 ;  /* 0x0000000402e47825 */ /* 0x000fc600078e0208 */
[----:B------:R1:W-:Y:S04]  /*8b2e0*/  @P4 STG.E [R232.64], R243 ;  /* 0x000000f3e8004986 */ /* 0x0003e8000c101904 */
[----:B----4-:R-:W4:Y:S01]  /*8b2f0*/  LDL.LU R236, [R1+0x860] ;  /* 0x0008600001ec7983 */ /* 0x010f220000300800 */
[----:B------:R-:W-:-:S04]  /*8b300*/  IMAD.WIDE R2, R2, 0x4, R6 ;  /* 0x0000000402027825 */ /* 0x000fc800078e0206 */
[----:B------:R-:W-:Y:S01]  /*8b310*/  IMAD.WIDE R230, R234, 0x4, R220 ;  /* 0x00000004eae67825 */ /* 0x000fe200078e02dc */
[----:B------:R1:W-:Y:S04]  /*8b320*/  @P3 STG.E [R228.64], R242 ;  /* 0x000000f2e4003986 */ /* 0x0003e8000c101904 */
[----:B-1----:R-:W4:Y:S04]  /*8b330*/  LDL.LU R243, [R1+0x820] ;  /* 0x0008200001f37983 */ /* 0x002f280000300800 */
[----:B------:R-:W4:Y:S04]  /*8b340*/  LDL.LU R237, [R1+0x8e4] ;  /* 0x0008e40001ed7983 */ /* 0x000f280000300800 */
[----:B------:R1:W-:Y:S04]  /*8b350*/  @P2 STG.E [R2.64], R241 ;  /* 0x000000f102002986 */ /* 0x0003e8000c101904 */
[----:B------:R-:W4:Y:S04]  /*8b360*/  LDL.LU R242, [R1+0x8a4] ;  /* 0x0008a40001f27983 */ /* 0x000f280000300800 */
[----:B-1----:R-:W4:Y:S01]  /*8b370*/  LDL.LU R241, [R1+0x2a0] ;  /* 0x0002a00001f17983 */ /* 0x002f220000300800 */
[----:B------:R-:W-:-:S02]  /*8b380*/  ISETP.LT.AND P5, PT, R219, c[0x0][0x178], !P0 ;  /* 0x00005e00db007a0c */ /* 0x000fc400047a1270 */
[----:B------:R-:W-:Y:S01]  /*8b390*/  ISETP.LT.AND P4, PT, R115, c[0x0][0x178], !P0 ;  /* 0x00005e0073007a0c */ /* 0x000fe20004781270 */
[----:B------:R-:W-:-:S04]  /*8b3a0*/  IMAD.WIDE R2, R234, 0x4, R226 ;  /* 0x00000004ea027825 */ /* 0x000fc800078e02e2 */
[----:B------:R-:W-:Y:S01]  /*8b3b0*/  IMAD.WIDE R228, R234, 0x4, R4 ;  /* 0x00000004eae47825 */ /* 0x000fe200078e0204 */
[----:B--2---:R1:W-:Y:S04]  /*8b3c0*/  @P6 STG.E [R230.64], R240 ;  /* 0x000000f0e6006986 */ /* 0x0043e8000c101904 */
[----:B-1----:R-:W2:Y:S04]  /*8b3d0*/  LDL.LU R240, [R1+0x954] ;  /* 0x0009540001f07983 */ /* 0x002ea80000300800 */
[----:B---3--:R1:W-:Y:S04]  /*8b3e0*/  @P5 STG.E [R2.64], R244 ;  /* 0x000000f402005986 */ /* 0x0083e8000c101904 */
[----:B------:R-:W3:Y:S04]  /*8b3f0*/  LDL.LU R245, [R1+0x944] ;  /* 0x0009440001f57983 */ /* 0x000ee80000300800 */
[----:B------:R1:W-:Y:S04]  /*8b400*/  @P4 STG.E [R228.64], R239 ;  /* 0x000000efe4004986 */ /* 0x0003e8000c101904 */
[----:B-1----:R-:W3:Y:S04]  /*8b410*/  LDL.LU R244, [R1+0x2ea0] ;  /* 0x002ea00001f47983 */ /* 0x002ee80000300800 */
[----:B------:R-:W3:Y:S01]  /*8b420*/  LDL.LU R239, [R1+0x914] ;  /* 0x0009140001ef7983 */ /* 0x000ee20000300800 */
[----:B------:R-:W-:-:S02]  /*8b430*/  ISETP.LT.AND P3, PT, R195, c[0x0][0x178], !P0 ;  /* 0x00005e00c3007a0c */ /* 0x000fc40004761270 */
[----:B------:R-:W-:Y:S02]  /*8b440*/  ISETP.LT.AND P2, PT, R163, c[0x0][0x178], !P0 ;  /* 0x00005e00a3007a0c */ /* 0x000fe40004741270 */
[----:B------:R-:W-:Y:S02]  /*8b450*/  ISETP.LT.AND P5, PT, R131, c[0x0][0x178], !P0 ;  /* 0x00005e0083007a0c */ /* 0x000fe400047a1270 */
[----:B------:R-:W-:Y:S01]  /*8b460*/  ISETP.LT.AND P6, PT, R147, c[0x0][0x178], !P0 ;  /* 0x00005e0093007a0c */ /* 0x000fe200047c1270 */
[C---:B------:R-:W-:Y:S01]  /*8b470*/  IMAD.WIDE R2, R234.reuse, 0x4, R224 ;  /* 0x00000004ea027825 */ /* 0x040fe200078e02e0 */
[----:B------:R-:W-:Y:S02]  /*8b480*/  ISETP.GE.AND P1, PT, R235, c[0x0][0x17c], PT ;  /* 0x00005f00eb007a0c */ /* 0x000fe40003f26270 */
[----:B------:R-:W-:Y:S01]  /*8b490*/  ISETP.LT.AND P0, PT, R179, c[0x0][0x178], !P0 ;  /* 0x00005e00b3007a0c */ /* 0x000fe20004701270 */
[----:B------:R-:W-:Y:S01]  /*8b4a0*/  IMAD.WIDE R228, R234, 0x4, R222 ;  /* 0x00000004eae47825 */ /* 0x000fe200078e02de */
[----:B------:R-:W-:-:S03]  /*8b4b0*/  ISETP.LT.AND P4, PT, R194, c[0x0][0x178], !P1 ;  /* 0x00005e00c2007a0c */ /* 0x000fc60004f81270 */
[C---:B------:R-:W-:Y:S01]  /*8b4c0*/  IMAD.WIDE R230, R234.reuse, 0x4, R10 ;  /* 0x00000004eae67825 */ /* 0x040fe200078e020a */
[----:B------:R1:W-:Y:S01]  /*8b4d0*/  @P3 STG.E [R2.64], R248 ;  /* 0x000000f802003986 */ /* 0x0003e2000c101904 */
[C---:B------:R-:W-:Y:S02]  /*8b4e0*/  IADD3 R235, R234.reuse, c[0x0][0x198], RZ ;  /* 0x00006600eaeb7a10 */ /* 0x040fe40007ffe0ff */
[C---:B------:R-:W-:Y:S01]  /*8b4f0*/  IMAD.WIDE R232, R234.reuse, 0x4, R8 ;  /* 0x00000004eae87825 */ /* 0x040fe200078e0208 */
[----:B------:R4:W-:Y:S04]  /*8b500*/  @P2 STG.E [R228.64], R238 ;  /* 0x000000eee4002986 */ /* 0x0009e8000c101904 */
[----:B----4-:R4:W-:Y:S01]  /*8b510*/  @P5 STG.E [R230.64], R236 ;  /* 0x000000ece6005986 */ /* 0x0109e2000c101904 */
[----:B-1----:R-:W-:-:S03]  /*8b520*/  IMAD.WIDE R2, R234, 0x4, R6 ;  /* 0x00000004ea027825 */ /* 0x002fc600078e0206 */
[----:B------:R1:W-:Y:S01]  /*8b530*/  @P6 STG.E [R232.64], R243 ;  /* 0x000000f3e8006986 */ /* 0x0003e2000c101904 */
[----:B------:R-:W-:-:S03]  /*8b540*/  IMAD.WIDE R228, R235, 0x4, R220 ;  /* 0x00000004ebe47825 */ /* 0x000fc600078e02dc */
[----:B----4-:R-:W4:Y:S04]  /*8b550*/  LDL.LU R236, [R1+0x864] ;  /* 0x0008640001ec7983 */ /* 0x010f280000300800 */
[----:B-1----:R-:W4:Y:S04]  /*8b560*/  LDL.LU R243, [R1+0x824] ;  /* 0x0008240001f37983 */ /* 0x002f280000300800 */
[----:B------:R1:W-:Y:S01]  /*8b570*/  @P0 STG.E [R2.64], R241 ;  /* 0x000000f102000986 */ /* 0x0003e2000c101904 */
[----:B------:R-:W-:Y:S02]  /*8b580*/  ISETP.LT.AND P2, PT, R219, c[0x0][0x178], !P1 ;  /* 0x00005e00db007a0c */ /* 0x000fe40004f41270 */
[----:B------:R-:W-:-:S02]  /*8b590*/  ISETP.LT.AND P3, PT, R115, c[0x0][0x178], !P1 ;  /* 0x00005e0073007a0c */ /* 0x000fc40004f61270 */
[----:B------:R-:W-:Y:S02]  /*8b5a0*/  ISETP.LT.AND P5, PT, R195, c[0x0][0x178], !P1 ;  /* 0x00005e00c3007a0c */ /* 0x000fe40004fa1270 */
[----:B------:R-:W-:Y:S01]  /*8b5b0*/  ISETP.LT.AND P6, PT, R163, c[0x0][0x178], !P1 ;  /* 0x00005e00a3007a0c */ /* 0x000fe20004fc1270 */
[----:B------:R-:W-:-:S04]  /*8b5c0*/  IMAD.WIDE R230, R235, 0x4, R224 ;  /* 0x00000004ebe67825 */ /* 0x000fc800078e02e0 */
[----:B-1----:R-:W-:-:S04]  /*8b5d0*/  IMAD.WIDE R2, R235, 0x4, R226 ;  /* 0x00000004eb027825 */ /* 0x002fc800078e02e2 */
[C---:B------:R-:W-:Y:S01]  /*8b5e0*/  IMAD.WIDE R232, R235.reuse, 0x4, R222 ;  /* 0x00000004ebe87825 */ /* 0x040fe200078e02de */
[----:B--2---:R1:W-:Y:S04]  /*8b5f0*/  @P4 STG.E [R228.64], R240 ;  /* 0x000000f0e4004986 */ /* 0x0043e8000c101904 */
[----:B-1----:R-:W2:Y:S04]  /*8b600*/  LDL.LU R240, [R1+0x2a4] ;  /* 0x0002a40001f07983 */ /* 0x002ea80000300800 */
[----:B------:R-:W2:Y:S04]  /*8b610*/  LDL.LU R234, [R1+0x2ea4] ;  /* 0x002ea40001ea7983 */ /* 0x000ea80000300800 */
[----:B------:R-:W2:Y:S04]  /*8b620*/  LDL.LU R238, [R1+0x7f8] ;  /* 0x0007f80001ee7983 */ /* 0x000ea80000300800 */
[----:B------:R-:W2:Y:S01]  /*8b630*/  LDL.LU R241, [R1+0x7e8] ;  /* 0x0007e80001f17983 */ /* 0x000ea20000300800 */
[----:B------:R-:W-:-:S03]  /*8b640*/  IMAD.WIDE R228, R235, 0x4, R4 ;  /* 0x00000004ebe47825 */ /* 0x000fc600078e0204 */
[----:B---3--:R1:W-:Y:S04]  /*8b650*/  @P2 STG.E [R2.64], R245 ;  /* 0x000000f502002986 */ /* 0x0083e8000c101904 */
[----:B------:R3:W-:Y:S04]  /*8b660*/  @P3 STG.E [R228.64], R239 ;  /* 0x000000efe4003986 */ /* 0x0007e8000c101904 */
[----:B------:R-:W-:Y:S04]  /*8b670*/  @P5 STG.E [R230.64], R237 ;  /* 0x000000ede6005986 */ /* 0x000fe8000c101904 */
[----:B-1----:R-:W2:Y:S04]  /*8b680*/  LDL.LU R245, [R1+0x3f8] ;  /* 0x0003f80001f57983 */ /* 0x002ea80000300800 */
[----:B------:R1:W-:Y:S04]  /*8b690*/  @P6 STG.E [R232.64], R242 ;  /* 0x000000f2e8006986 */ /* 0x0003e8000c101904 */
[----:B---3--:R-:W3:Y:S04]  /*8b6a0*/  LDL.LU R239, [R1+0x288] ;  /* 0x0002880001ef7983 */ /* 0x008ee80000300800 */
[----:B-1----:R-:W3:Y:S01]  /*8b6b0*/  LDL.LU R242, [R1+0x158] ;  /* 0x0001580001f27983 */ /* 0x002ee20000300800 */
[----:B------:R-:W-:-:S02]  /*8b6c0*/  ISETP.LT.AND P4, PT, R131, c[0x0][0x178], !P1 ;  /* 0x00005e0083007a0c */ /* 0x000fc40004f81270 */
[----:B------:R-:W-:Y:S01]  /*8b6d0*/  ISETP.LT.AND P0, PT, R147, c[0x0][0x178], !P1 ;  /* 0x00005e0093007a0c */ /* 0x000fe20004f01270 */
[----:B------:R-:W-:Y:S01]  /*8b6e0*/  IMAD.WIDE R2, R235, 0x4, R10 ;  /* 0x00000004eb027825 */ /* 0x000fe200078e020a */
[----:B------:R-:W-:Y:S02]  /*8b6f0*/  ISETP.GE.AND P2, PT, R244, c[0x0][0x17c], PT ;  /* 0x00005f00f4007a0c */ /* 0x000fe40003f46270 */
[----:B------:R-:W-:Y:S01]  /*8b700*/  ISETP.LT.AND P1, PT, R179, c[0x0][0x178], !P1 ;  /* 0x00005e00b3007a0c */ /* 0x000fe20004f21270 */
[----:B------:R-:W-:Y:S01]  /*8b710*/  IMAD.WIDE R228, R235, 0x4, R8 ;  /* 0x00000004ebe47825 */ /* 0x000fe200078e0208 */
[----:B------:R-:W-:Y:S01]  /*8b720*/  ISETP.LT.AND P3, PT, R194, c[0x0][0x178], !P2 ;  /* 0x00005e00c2007a0c */ /* 0x000fe20005761270 */
[----:B------:R-:W3:Y:S01]  /*8b730*/  LDL.LU R244, [R1+0xb8] ;  /* 0x0000b80001f47983 */ /* 0x000ee20000300800 */
[----:B------:R-:W-:-:S03]  /*8b740*/  ISETP.LT.AND P5, PT, R219, c[0x0][0x178], !P2 ;  /* 0x00005e00db007a0c */ /* 0x000fc600057a1270 */
[----:B----4-:R1:W-:Y:S04]  /*8b750*/  @P4 STG.E [R2.64], R236 ;  /* 0x000000ec02004986 */ /* 0x0103e8000c101904 */
[----:B------:R4:W-:Y:S01]  /*8b760*/  @P0 STG.E [R228.64], R243 ;  /* 0x000000f3e4000986 */ /* 0x0009e2000c101904 */
[----:B-1----:R-:W-:-:S03]  /*8b770*/  IADD3 R2, R235, c[0x0][0x198], RZ ;  /* 0x00006600eb027a10 */ /* 0x002fc60007ffe0ff */
[----:B------:R-:W3:Y:S01]  /*8b780*/  LDL.LU R236, [R1+0xa8] ;  /* 0x0000a80001ec7983 */ /* 0x000ee20000300800 */
[----:B----4-:R-:W-:-:S03]  /*8b790*/  IMAD.WIDE R228, R235, 0x4, R6 ;  /* 0x00000004ebe47825 */ /* 0x010fc600078e0206 */
[----:B------:R-:W4:Y:S01]  /*8b7a0*/  LDL.LU R243, [R1+0x88] ;  /* 0x0000880001f37983 */ /* 0x000f220000300800 */
[----:B------:R-:W-:-:S03]  /*8b7b0*/  IMAD.WIDE R230, R2, 0x4, R220 ;  /* 0x0000000402e67825 */ /* 0x000fc600078e02dc */
[----:B------:R-:W4:Y:S01]  /*8b7c0*/  LDL.LU R237, [R1+0x3fc] ;  /* 0x0003fc0001ed7983 */ /* 0x000f220000300800 */
[C---:B------:R-:W-:Y:S01]  /*8b7d0*/  IMAD.WIDE R232, R2.reuse, 0x4, R226 ;  /* 0x0000000402e87825 */ /* 0x040fe200078e02e2 */
[----:B------:R-:W-:Y:S02]  /*8b7e0*/  ISETP.LT.AND P4, PT, R115, c[0x0][0x178], !P2 ;  /* 0x00005e0073007a0c */ /* 0x000fe40005781270 */
[----:B------:R-:W-:Y:S02]  /*8b7f0*/  ISETP.LT.AND P0, PT, R195, c[0x0][0x178], !P2 ;  /* 0x00005e00c3007a0c */ /* 0x000fe40005701270 */
[----:B------:R-:W-:Y:S01]  /*8b800*/  ISETP.LT.AND P6, PT, R163, c[0x0][0x178], !P2 ;  /* 0x00005e00a3007a0c */ /* 0x000fe200057c1270 */
[----:B--2---:R1:W-:Y:S04]  /*8b810*/  @P1 STG.E [R228.64], R240 ;  /* 0x000000f0e4001986 */ /* 0x0043e8000c101904 */
[----:B------:R-:W-:Y:S04]  /*8b820*/  @P3 STG.E [R230.64], R238 ;  /* 0x000000eee6003986 */ /* 0x000fe8000c101904 */
[----:B-1----:R-:W2:Y:S04]  /*8b830*/  LDL.LU R240, [R1+0xbc] ;  /* 0x0000bc0001f07983 */ /* 0x002ea80000300800 */
[----:B------:R1:W-:Y:S04]  /*8b840*/  @P5 STG.E [R232.64], R241 ;  /* 0x000000f1e8005986 */ /* 0x0003e8000c101904 */
[----:B-1----:R-:W2:Y:S04]  /*8b850*/  LDL.LU R241, [R1+0x7fc] ;  /* 0x0007fc0001f17983 */ /* 0x002ea80000300800 */
[----:B------:R-:W2:Y:S04]  /*8b860*/  LDL.LU R3, [R1+0x2ea8] ;  /* 0x002ea80001037983 */ /* 0x000ea80000300800 */
[----:B------:R-:W2:Y:S01]  /*8b870*/  LDL.LU R238, [R1+0x7ec] ;  /* 0x0007ec0001ee7983 */ /* 0x000ea20000300800 */
[----:B------:R-:W-:-:S04]  /*8b880*/  IMAD.WIDE R228, R2, 0x4, R4 ;  /* 0x0000000402e47825 */ /* 0x000fc800078e0204 */
[C---:B------:R-:W-:Y:S01]  /*8b890*/  IMAD.WIDE R230, R2.reuse, 0x4, R224 ;  /* 0x0000000402e67825 */ /* 0x040fe200078e02e0 */
[----:B------:R-:W-:Y:S03]  /*8b8a0*/  @P4 STG.E [R228.64], R245 ;  /* 0x000000f5e4004986 */ /* 0x000fe6000c101904 */
[----:B------:R-:W-:Y:S01]  /*8b8b0*/  IMAD.WIDE R232, R2, 0x4, R222 ;  /* 0x0000000402e87825 */ /* 0x000fe200078e02de */
[----:B---3--:R1:W-:Y:S04]  /*8b8c0*/  @P0 STG.E [R230.64], R239 ;  /* 0x000000efe6000986 */ /* 0x0083e8000c101904 */
[----:B------:R3:W-:Y:S04]  /*8b8d0*/  @P6 STG.E [R232.64], R242 ;  /* 0x000000f2e8006986 */ /* 0x0007e8000c101904 */
[----:B-1----:R-:W2:Y:S04]  /*8b8e0*/  LDL.LU R239, [R1+0x28c] ;  /* 0x00028c0001ef7983 */ /* 0x002ea80000300800 */
[----:B---3--:R-:W3:Y:S01]  /*8b8f0*/  LDL.LU R242, [R1+0x15c] ;  /* 0x00015c0001f27983 */ /* 0x008ee20000300800 */
[----:B------:R-:W-:-:S02]  /*8b900*/  ISETP.LT.AND P3, PT, R131, c[0x0][0x178], !P2 ;  /* 0x00005e0083007a0c */ /* 0x000fc40005761270 */
[----:B------:R-:W-:Y:S02]  /*8b910*/  ISETP.LT.AND P5, PT, R147, c[0x0][0x178], !P2 ;  /* 0x00005e0093007a0c */ /* 0x000fe400057a1270 */
[----:B------:R-:W-:Y:S01]  /*8b920*/  ISETP.GE.AND P1, PT, R234, c[0x0][0x17c], PT ;  /* 0x00005f00ea007a0c */ /* 0x000fe20003f26270 */
[----:B------:R-:W-:Y:S01]  /*8b930*/  IMAD.WIDE R232, R2, 0x4, R10 ;  /* 0x0000000402e87825 */ /* 0x000fe200078e020a */
[----:B------:R-:W-:Y:S01]  /*8b940*/  ISETP.LT.AND P2, PT, R179, c[0x0][0x178], !P2 ;  /* 0x00005e00b3007a0c */ /* 0x000fe20005741270 */
[----:B------:R-:W3:Y:S01]  /*8b950*/  LDL.LU R235, [R1+0x2eac] ;  /* 0x002eac0001eb7983 */ /* 0x000ee20000300800 */
[----:B------:R-:W-:Y:S01]  /*8b960*/  ISETP.LT.AND P0, PT, R194, c[0x0][0x178], !P1 ;  /* 0x00005e00c2007a0c */ /* 0x000fe20004f01270 */
[----:B------:R-:W-:-:S04]  /*8b970*/  IMAD.WIDE R230, R2, 0x4, R8 ;  /* 0x0000000402e67825 */ /* 0x000fc800078e0208 */
[C---:B------:R-:W-:Y:S01]  /*8b980*/  IMAD.WIDE R228, R2.reuse, 0x4, R6 ;  /* 0x0000000402e47825 */ /* 0x040fe200078e0206 */
[----:B------:R-:W-:Y:S01]  /*8b990*/  IADD3 R2, R2, c[0x0][0x198], RZ ;  /* 0x0000660002027a10 */ /* 0x000fe20007ffe0ff */
[----:B------:R-:W-:Y:S01]  /*8b9a0*/  @P3 STG.E [R232.64], R244 ;  /* 0x000000f4e8003986 */ /* 0x000fe2000c101904 */
[----:B------:R-:W-:-:S03]  /*8b9b0*/  ISETP.LT.AND P6, PT, R219, c[0x0][0x178], !P1 ;  /* 0x00005e00db007a0c */ /* 0x000fc60004fc1270 */
[----:B------:R1:W-:Y:S04]  /*8b9c0*/  @P5 STG.E [R230.64], R236 ;  /* 0x000000ece6005986 */ /* 0x0003e8000c101904 */
[----:B----4-:R4:W-:Y:S01]  /*8b9d0*/  @P2 STG.E [R228.64], R243 ;  /* 0x000000f3e4002986 */ /* 0x0109e2000c101904 */
[----:B------:R-:W-:-:S03]  /*8b9e0*/  ISETP.LT.AND P4, PT, R115, c[0x0][0x178], !P1 ;  /* 0x00005e0073007a0c */ /* 0x000fc60004f81270 */
[----:B-1----:R-:W3:Y:S01]  /*8b9f0*/  LDL.LU R236, [R1+0xac] ;  /* 0x0000ac0001ec7983 */ /* 0x002ee20000300800 */
[----:B----4-:R-:W-:-:S03]  /*8ba00*/  IMAD.WIDE R228, R2, 0x4, R220 ;  /* 0x0000000402e47825 */ /* 0x010fc600078e02dc */
[----:B------:R-:W4:Y:S01]  /*8ba10*/  LDL.LU R243, [R1+0x8c] ;  /* 0x00008c0001f37983 */ /* 0x000f220000300800 */
[----:B------:R-:W-:Y:S01]  /*8ba20*/  IMAD.WIDE R230, R2, 0x4, R226 ;  /* 0x0000000402e67825 */ /* 0x000fe200078e02e2 */
[----:B------:R-:W-:-:S03]  /*8ba30*/  ISETP.LT.AND P5, PT, R195, c[0x0][0x178], !P1 ;  /* 0x00005e00c3007a0c */ /* 0x000fc60004fa1270 */
[C---:B------:R-:W-:Y:S01]  /*8ba40*/  IMAD.WIDE R232, R2.reuse, 0x4, R4 ;  /* 0x0000000402e87825 */ /* 0x040fe200078e0204 */
[----:B------:R-:W-:Y:S02]  /*8ba50*/  ISETP.LT.AND P2, PT, R163, c[0x0][0x178], !P1 ;  /* 0x00005e00a3007a0c */ /* 0x000fe40004f41270 */
[----:B------:R-:W-:Y:S01]  /*8ba60*/  ISETP.LT.AND P3, PT, R131, c[0x0][0x178], !P1 ;  /* 0x00005e0083007a0c */ /* 0x000fe20004f61270 */
[----:B--2---:R1:W-:Y:S04]  /*8ba70*/  @P0 STG.E [R228.64], R241 ;  /* 0x000000f1e4000986 */ /* 0x0043e8000c101904 */
[----:B-1----:R-:W2:Y:S04]  /*8ba80*/  LDL.LU R241, [R1+0x858] ;  /* 0x0008580001f17983 */ /* 0x002ea80000300800 */
[----:B------:R1:W-:Y:S04]  /*8ba90*/  @P6 STG.E [R230.64], R238 ;  /* 0x000000eee6006986 */ /* 0x0003e8000c101904 */
[----:B------:R1:W-:Y:S01]  /*8baa0*/  @P4 STG.E [R232.64], R237 ;  /* 0x000000ede8004986 */ /* 0x0003e2000c101904 */
[----:B------:R-:W-:-:S03]  /*8bab0*/  IMAD.WIDE R228, R2, 0x4, R224 ;  /* 0x0000000402e47825 */ /* 0x000fc600078e02e0 */
[----:B-1----:R-:W2:Y:S04]  /*8bac0*/  LDL.LU R238, [R1+0x838] ;  /* 0x0008380001ee7983 */ /* 0x002ea80000300800 */
[----:B------:R-:W2:Y:S01]  /*8bad0*/  LDL.LU R237, [R1+0x808] ;  /* 0x0008080001ed7983 */ /* 0x000ea20000300800 */
[----:B------:R-:W-:-:S04]  /*8bae0*/  IMAD.WIDE R230, R2, 0x4, R222 ;  /* 0x0000000402e67825 */ /* 0x000fc800078e02de */
[----:B------:R-:W-:Y:S01]  /*8baf0*/  IMAD.WIDE R232, R2, 0x4, R10 ;  /* 0x0000000402e87825 */ /* 0x000fe200078e020a */
[----:B------:R-:W-:Y:S04]  /*8bb00*/  @P5 STG.E [R228.64], R239 ;  /* 0x000000efe4005986 */ /* 0x000fe8000c101904 */
[----:B------:R-:W2:Y:S04]  /*8bb10*/  LDL.LU R248, [R1+0x3d8] ;  /* 0x0003d80001f87983 */ /* 0x000ea80000300800 */
[----:B---3--:R1:W-:Y:S04]  /*8bb20*/  @P2 STG.E [R230.64], R242 ;  /* 0x000000f2e6002986 */ /* 0x0083e8000c101904 */
[----:B------:R-:W3:Y:S04]  /*8bb30*/  LDL.LU R245, [R1+0x1e8] ;  /* 0x0001e80001f57983 */ /* 0x000ee80000300800 */
[----:B------:R4:W-:Y:S04]  /*8bb40*/  @P3 STG.E [R232.64], R240 ;  /* 0x000000f0e8003986 */ /* 0x0009e8000c101904 */
[----:B-1----:R-:W3:Y:S04]  /*8bb50*/  LDL.LU R242, [R1+0xd8] ;  /* 0x0000d80001f27983 */ /* 0x002ee80000300800 */
[----:B----4-:R-:W4:Y:S01]  /*8bb60*/  LDL.LU R240, [R1+0xc8] ;  /* 0x0000c80001f07983 */ /* 0x010f220000300800 */
[----:B------:R-:W-:-:S02]  /*8bb70*/  ISETP.GE.AND P0, PT, R3, c[0x0][0x17c], PT ;  /* 0x00005f0003007a0c */ /* 0x000fc40003f06270 */
[----:B------:R-:W-:Y:S02]  /*8bb80*/  ISETP.LT.AND P4, PT, R147, c[0x0][0x178], !P1 ;  /* 0x00005e0093007a0c */ /* 0x000fe40004f81270 */
[----:B------:R-:W-:Y:S02]  /*8bb90*/  ISETP.LT.AND P1, PT, R179, c[0x0][0x178], !P1 ;  /* 0x00005e00b3007a0c */ /* 0x000fe40004f21270 */
[----:B------:R-:W-:Y:S01]  /*8bba0*/  ISETP.LT.AND P6, PT, R194, c[0x0][0x178], !P0 ;  /* 0x00005e00c2007a0c */ /* 0x000fe200047c1270 */
[C---:B------:R-:W-:Y:S01]  /*8bbb0*/  IMAD.WIDE R228, R2.reuse, 0x4, R8 ;  /* 0x0000000402e47825 */ /* 0x040fe200078e0208 */
[----:B------:R-:W-:-:S03]  /*8bbc0*/  IADD3 R234, R2, c[0x0][0x198], RZ ;  /* 0x0000660002ea7a10 */ /* 0x000fc60007ffe0ff */
[----:B------:R-:W-:Y:S01]  /*8bbd0*/  IMAD.WIDE R2, R2, 0x4, R6 ;  /* 0x0000000402027825 */ /* 0x000fe200078e0206 */
[----:B------:R-:W-:-:S03]  /*8bbe0*/  ISETP.LT.AND P5, PT, R219, c[0x0][0x178], !P0 ;  /* 0x00005e00db007a0c */ /* 0x000fc600047a1270 */
[----:B------:R-:W-:Y:S01]  /*8bbf0*/  IMAD.WIDE R230, R234, 0x4, R220 ;  /* 0x00000004eae67825 */ /* 0x000fe200078e02dc */
[----:B------:R1:W-:Y:S01]  /*8bc00*/  @P4 STG.E [R228.64], R236 ;  /* 0x000000ece4004986 */ /* 0x0003e2000c101904 */
[----:B------:R-:W-:-:S03]  /*8bc10*/  ISETP.LT.AND P3, PT, R115, c[0x0][0x178], !P0 ;  /* 0x00005e0073007a0c */ /* 0x000fc60004761270 */
[----:B------:R1:W-:Y:S04]  /*8bc20*/  @P1 STG.E [R2.64], R243 ;  /* 0x000000f302001986 */ /* 0x0003e8000c101904 */
[----:B-1----:R-:W4:Y:S04]  /*8bc30*/  LDL.LU R236, [R1+0x3dc] ;  /* 0x0003dc0001ec7983 */ /* 0x002f280000300800 */
[----:B------:R-:W4:Y:S04]  /*8bc40*/  LDL.LU R243, [R1+0x1ec] ;  /* 0x0001ec0001f37983 */ /* 0x000f280000300800 */
[----:B------:R-:W4:Y:S01]  /*8bc50*/  LDL.LU R244, [R1+0x98] ;  /* 0x0000980001f47983 */ /* 0x000f220000300800 */
[----:B------:R-:W-:Y:S01]  /*8bc60*/  IMAD.WIDE R2, R234, 0x4, R226 ;  /* 0x00000004ea027825 */ /* 0x000fe200078e02e2 */
[----:B------:R-:W-:-:S03]  /*8bc70*/  ISETP.LT.AND P4, PT, R195, c[0x0][0x178], !P0 ;  /* 0x00005e00c3007a0c */ /* 0x000fc60004781270 */
[----:B------:R-:W-:Y:S01]  /*8bc80*/  IMAD.WIDE R228, R234, 0x4, R4 ;  /* 0x00000004eae47825 */ /* 0x000fe200078e0204 */
[----:B------:R-:W-:-:S03]  /*8bc90*/  ISETP.LT.AND P1, PT, R163, c[0x0][0x178], !P0 ;  /* 0x00005e00a3007a0c */ /* 0x000fc60004721270 */
[----:B------:R-:W-:Y:S01]  /*8bca0*/  IMAD.WIDE R232, R234, 0x4, R8 ;  /* 0x00000004eae87825 */ /* 0x000fe200078e0208 */
[----:B--2---:R1:W-:Y:S01]  /*8bcb0*/  @P6 STG.E [R230.64], R241 ;  /* 0x000000f1e6006986 */ /* 0x0043e2000c101904 */
[----:B------:R-:W-:-:S03]  /*8bcc0*/  ISETP.LT.AND P6, PT, R147, c[0x0][0x178], !P0 ;  /* 0x00005e0093007a0c */ /* 0x000fc600047c1270 */
[----:B-1----:R-:W2:Y:S04]  /*8bcd0*/  LDL.LU R241, [R1+0x85c] ;  /* 0x00085c0001f17983 */ /* 0x002ea80000300800 */
[----:B------:R-:W2:Y:S04]  /*8bce0*/  LDL.LU R239, [R1+0x83c] ;  /* 0x00083c0001ef7983 */ /* 0x000ea80000300800 */
[----:B------:R1:W-:Y:S01]  /*8bcf0*/  @P5 STG.E [R2.64], R238 ;  /* 0x000000ee02005986 */ /* 0x0003e2000c101904 */
[----:B------:R-:W-:-:S03]  /*8bd00*/  ISETP.LT.AND P5, PT, R131, c[0x0][0x178], !P0 ;  /* 0x00005e0083007a0c */ /* 0x000fc600047a1270 */
[----:B------:R1:W-:Y:S01]  /*8bd10*/  @P3 STG.E [R228.64], R237 ;  /* 0x000000ede4003986 */ /* 0x0003e2000c101904 */
[----:B------:R-:W-:-:S03]  /*8bd20*/  IMAD.WIDE R230, R234, 0x4, R10 ;  /* 0x00000004eae67825 */ /* 0x000fc600078e020a */
[----:B-1----:R-:W2:Y:S01]  /*8bd30*/  LDL.LU R238, [R1+0x2eb0] ;  /* 0x002eb00001ee7983 */ /* 0x002ea20000300800 */
[----:B------:R-:W-:-:S03]  /*8bd40*/  IMAD.WIDE R2, R234, 0x4, R224 ;  /* 0x00000004ea027825 */ /* 0x000fc600078e02e0 */
[----:B------:R-:W2:Y:S01]  /*8bd50*/  LDL.LU R237, [R1+0x80c] ;  /* 0x00080c0001ed7983 */ /* 0x000ea20000300800 */
[----:B------:R-:W-:-:S03]  /*8bd60*/  IMAD.WIDE R228, R234, 0x4, R222 ;  /* 0x00000004eae47825 */ /* 0x000fc600078e02de */
[----:B------:R-:W-:Y:S04]  /*8bd70*/  @P4 STG.E [R2.64], R248 ;  /* 0x000000f802004986 */ /* 0x000fe8000c101904 */
[----:B---3--:R-:W-:Y:S04]  /*8bd80*/  @P1 STG.E [R228.64], R245 ;  /* 0x000000f5e4001986 */ /* 0x008fe8000c101904 */
[----:B------:R1:W-:Y:S04]  /*8bd90*/  @P5 STG.E [R230.64], R242 ;  /* 0x000000f2e6005986 */ /* 0x0003e8000c101904 */
[----:B----4-:R3:W-:Y:S04]  /*8bda0*/  @P6 STG.E [R232.64], R240 ;  /* 0x000000f0e8006986 */ /* 0x0107e8000c101904 */
[----:B-1----:R-:W4:Y:S04]  /*8bdb0*/  LDL.LU R242, [R1+0xdc] ;  /* 0x0000dc0001f27983 */ /* 0x002f280000300800 */
[----:B---3--:R-:W4:Y:S01]  /*8bdc0*/  LDL.LU R240, [R1+0xcc] ;  /* 0x0000cc0001f07983 */ /* 0x008f220000300800 */
[----:B------:R-:W-:-:S02]  /*8bdd0*/  ISETP.GE.AND P2, PT, R235, c[0x0][0x17c], PT ;  /* 0x00005f00eb007a0c */ /* 0x000fc40003f46270 */
[----:B------:R-:W-:Y:S02]  /*8bde0*/  ISETP.LT.AND P0, PT, R179, c[0x0][0x178], !P0 ;  /* 0x00005e00b3007a0c */ /* 0x000fe40004701270 */
[----:B------:R-:W-:Y:S02]  /*8bdf0*/  ISETP.LT.AND P3, PT, R194, c[0x0][0x178], !P2 ;  /* 0x00005e00c2007a0c */ /* 0x000fe40005761270 */
[C---:B------:R-:W-:Y:S02]  /*8be00*/  IADD3 R235, R234.reuse, c[0x0][0x198], RZ ;  /* 0x00006600eaeb7a10 */ /* 0x040fe40007ffe0ff */
[----:B------:R-:W-:Y:S01]  /*8be10*/  ISETP.LT.AND P1, PT, R219, c[0x0][0x178], !P2 ;  /* 0x00005e00db007a0c */ /* 0x000fe20005721270 */
[----:B------:R-:W-:Y:S01]  /*8be20*/  IMAD.WIDE R2, R234, 0x4, R6 ;  /* 0x00000004ea027825 */ /* 0x000fe200078e0206 */
[----:B------:R-:W-:-:S03]  /*8be30*/  ISETP.LT.AND P4, PT, R115, c[0x0][0x178], !P2 ;  /* 0x00005e0073007a0c */ /* 0x000fc60005781270 */
[----:B------:R-:W-:Y:S01]  /*8be40*/  IMAD.WIDE R228, R235, 0x4, R220 ;  /* 0x00000004ebe47825 */ /* 0x000fe200078e02dc */
[----:B------:R-:W-:Y:S01]  /*8be50*/  ISETP.LT.AND P5, PT, R195, c[0x0][0x178], !P2 ;  /* 0x00005e00c3007a0c */ /* 0x000fe200057a1270 */
[----:B------:R1:W-:Y:S02]  /*8be60*/  @P0 STG.E [R2.64], R244 ;  /* 0x000000f402000986 */ /* 0x0003e4000c101904 */
[----:B------:R-:W-:Y:S01]  /*8be70*/  IMAD.WIDE R230, R235, 0x4, R224 ;  /* 0x00000004ebe67825 */ /* 0x000fe200078e02e0 */
[----:B------:R-:W-:-:S03]  /*8be80*/  ISETP.LT.AND P6, PT, R163, c[0x0][0x178], !P2 ;  /* 0x00005e00a3007a0c */ /* 0x000fc600057c1270 */
[----:B-1----:R-:W-:Y:S01]  /*8be90*/  IMAD.WIDE R2, R235, 0x4, R226 ;  /* 0x00000004eb027825 */ /* 0x002fe200078e02e2 */
[----:B------:R-:W-:-:S03]  /*8bea0*/  ISETP.LT.AND P0, PT, R147, c[0x0][0x178], !P2 ;  /* 0x00005e0093007a0c */ /* 0x000fc60005701270 */
[C---:B------:R-:W-:Y:S01]  /*8beb0*/  IMAD.WIDE R232, R235.reuse, 0x4, R222 ;  /* 0x00000004ebe87825 */ /* 0x040fe200078e02de */
[----:B--2---:R1:W-:Y:S04]  /*8bec0*/  @P3 STG.E [R228.64], R241 ;  /* 0x000000f1e4003986 */ /* 0x0043e8000c101904 */
[----:B------:R2:W-:Y:S04]  /*8bed0*/  @P1 STG.E [R2.64], R239 ;  /* 0x000000ef02001986 */ /* 0x0005e8000c101904 */
[----:B-1----:R-:W3:Y:S04]  /*8bee0*/  LDL.LU R241, [R1+0x9c] ;  /* 0x00009c0001f17983 */ /* 0x002ee80000300800 */
[----:B------:R-:W3:Y:S01]  /*8bef0*/  LDL.LU R234, [R1+0x2eb4] ;  /* 0x002eb40001ea7983 */ /* 0x000ee20000300800 */
[----:B------:R-:W-:-:S03]  /*8bf00*/  IMAD.WIDE R228, R235, 0x4, R4 ;  /* 0x00000004ebe47825 */ /* 0x000fc600078e0204 */
[----:B------:R-:W3:Y:S04]  /*8bf10*/  LDL.LU R244, [R1+0x8f8] ;  /* 0x0008f80001f47983 */ /* 0x000ee80000300800 */
[----:B--2---:R-:W2:Y:S01]  /*8bf20*/  LDL.LU R239, [R1+0x8c8] ;  /* 0x0008c80001ef7983 */ /* 0x004ea20000300800 */
[----:B------:R-:W-:-:S03]  /*8bf30*/  ISETP.LT.AND P3, PT, R131, c[0x0][0x178], !P2 ;  /* 0x00005e0083007a0c */ /* 0x000fc60005761270 */
[----:B------:R1:W-:Y:S04]  /*8bf40*/  @P4 STG.E [R228.64], R237 ;  /* 0x000000ede4004986 */ /* 0x0003e8000c101904 */
[----:B------:R-:W2:Y:S04]  /*8bf50*/  LDL.LU R248, [R1+0x878] ;  /* 0x0008780001f87983 */ /* 0x000ea80000300800 */
[----:B------:R4:W-:Y:S04]  /*8bf60*/  @P5 STG.E [R230.64], R236 ;  /* 0x000000ece6005986 */ /* 0x0009e8000c101904 */
[----:B-1----:R-:W2:Y:S01]  /*8bf70*/  LDL.LU R237, [R1+0x848] ;  /* 0x0008480001ed7983 */ /* 0x002ea20000300800 */
[----:B------:R-:W-:-:S03]  /*8bf80*/  IMAD.WIDE R2, R235, 0x4, R10 ;  /* 0x00000004eb027825 */ /* 0x000fc600078e020a */
[----:B----4-:R-:W2:Y:S01]  /*8bf90*/  LDL.LU R236, [R1+0x818] ;  /* 0x0008180001ec7983 */ /* 0x010ea20000300800 */
[----:B------:R-:W-:-:S03]  /*8bfa0*/  IMAD.WIDE R228, R235, 0x4, R8 ;  /* 0x00000004ebe47825 */ /* 0x000fc600078e0208 */
[----:B------:R-:W-:Y:S04]  /*8bfb0*/  @P6 STG.E [R232.64], R243 ;  /* 0x000000f3e8006986 */ /* 0x000fe8000c101904 */
[----:B------:R1:W-:Y:S04]  /*8bfc0*/  @P3 STG.E [R2.64], R242 ;  /* 0x000000f202003986 */ /* 0x0003e8000c101904 */
[----:B------:R-:W2:Y:S04]  /*8bfd0*/  LDL.LU R245, [R1+0x458] ;  /* 0x0004580001f57983 */ /* 0x000ea80000300800 */
[----:B------:R1:W-:Y:S04]  /*8bfe0*/  @P0 STG.E [R228.64], R240 ;  /* 0x000000f0e4000986 */ /* 0x0003e8000c101904 */
[----:B-1----:R-:W2:Y:S04]  /*8bff0*/  LDL.LU R242, [R1+0x378] ;  /* 0x0003780001f27983 */ /* 0x002ea80000300800 */
[----:B------:R-:W2:Y:S01]  /*8c000*/  LDL.LU R240, [R1+0x198] ;  /* 0x0001980001f07983 */ /* 0x000ea20000300800 */
[----:B------:R-:W-:-:S02]  /*8c010*/  ISETP.GE.AND P1, PT, R238, c[0x0][0x17c], PT ;  /* 0x00005f00ee007a0c */ /* 0x000fc40003f26270 */
[----:B------:R-:W-:Y:S02]  /*8c020*/  ISETP.LT.AND P2, PT, R179, c[0x0][0x178], !P2 ;  /* 0x00005e00b3007a0c */ /* 0x000fe40005741270 */
[C---:B------:R-:W-:Y:S01]  /*8c030*/  IADD3 R232, R235.reuse, c[0x0][0x198], RZ ;  /* 0x00006600ebe87a10 */ /* 0x040fe20007ffe0ff */
[----:B------:R-:W-:Y:S01]  /*8c040*/  IMAD.WIDE R2, R235, 0x4, R6 ;  /* 0x00000004eb027825 */ /* 0x000fe200078e0206 */
[----:B------:R-:W-:Y:S01]  /*8c050*/  ISETP.LT.AND P4, PT, R194, c[0x0][0x178], !P1 ;  /* 0x00005e00c2007a0c */ /* 0x000fe20004f81270 */
[----:B------:R-:W2:Y:S01]  /*8c060*/  LDL.LU R238, [R1+0x87c] ;  /* 0x00087c0001ee7983 */ /* 0x000ea20000300800 */
[----:B------:R-:W-:Y:S01]  /*8c070*/  ISETP.LT.AND P5, PT, R219, c[0x0][0x178], !P1 ;  /* 0x00005e00db007a0c */ /* 0x000fe20004fa1270 */
[C---:B------:R-:W-:Y:S01]  /*8c080*/  IMAD.WIDE R228, R232.reuse, 0x4, R220 ;  /* 0x00000004e8e47825 */ /* 0x040fe200078e02dc */
[----:B------:R-:W-:Y:S01]  /*8c090*/  ISETP.LT.AND P3, PT, R115, c[0x0][0x178], !P1 ;  /* 0x00005e0073007a0c */ /* 0x000fe20004f61270 */
[----:B------:R-:W2:Y:S01]  /*8c0a0*/  LDL.LU R243, [R1+0x45c] ;  /* 0x00045c0001f37983 */ /* 0x000ea20000300800 */
[----:B------:R-:W-:Y:S01]  /*8c0b0*/  ISETP.LT.AND P0, PT, R195, c[0x0][0x178], !P1 ;  /* 0x00005e00c3007a0c */ /* 0x000fe20004f01270 */
[C---:B------:R-:W-:Y:S01]  /*8c0c0*/  IMAD.WIDE R230, R232.reuse, 0x4, R226 ;  /* 0x00000004e8e67825 */ /* 0x040fe200078e02e2 */
[----:B------:R-:W-:Y:S01]  /*8c0d0*/  ISETP.LT.AND P6, PT, R163, c[0x0][0x178], !P1 ;  /* 0x00005e00a3007a0c */ /* 0x000fe20004fc1270 */
[----:B---3--:R1:W-:Y:S04]  /*8c0e0*/  @P2 STG.E [R2.64], R241 ;  /* 0x000000f102002986 */ /* 0x0083e8000c101904 */
[----:B------:R3:W-:Y:S04]  /*8c0f0*/  @P4 STG.E [R228.64], R244 ;  /* 0x000000f4e4004986 */ /* 0x0007e8000c101904 */
[----:B-1----:R-:W4:Y:S01]  /*8c100*/  LDL.LU R241, [R1+0x958] ;  /* 0x0009580001f17983 */ /* 0x002f220000300800 */
[----:B------:R-:W-:-:S03]  /*8c110*/  IMAD.WIDE R2, R232, 0x4, R4 ;  /* 0x00000004e8027825 */ /* 0x000fc600078e0204 */
[----:B--2---:R1:W-:Y:S04]  /*8c120*/  @P5 STG.E [R230.64], R239 ;  /* 0x000000efe6005986 */ /* 0x0043e8000c101904 */
[----:B---3--:R-:W2:Y:S01]  /*8c130*/  LDL.LU R244, [R1+0x8fc] ;  /* 0x0008fc0001f47983 */ /* 0x008ea20000300800 */
[----:B------:R-:W-:-:S03]  /*8c140*/  IMAD.WIDE R228, R232, 0x4, R224 ;  /* 0x00000004e8e47825 */ /* 0x000fc600078e02e0 */
[----:B------:R-:W3:Y:S01]  /*8c150*/  LDL.LU R233, [R1+0x2eb8] ;  /* 0x002eb80001e97983 */ /* 0x000ee20000300800 */
[----:B------:R-:W-:-:S03]  /*8c160*/  ISETP.LT.AND P4, PT, R131, c[0x0][0x178], !P1 ;  /* 0x00005e0083007a0c */ /* 0x000fc60004f81270 */
[----:B-1----:R-:W3:Y:S01]  /*8c170*/  LDL.LU R239, [R1+0x8cc] ;  /* 0x0008cc0001ef7983 */ /* 0x002ee20000300800 */
[C---:B------:R-:W-:Y:S01]  /*8c180*/  IMAD.WIDE R230, R232.reuse, 0x4, R222 ;  /* 0x00000004e8e67825 */ /* 0x040fe200078e02de */
[----:B------:R-:W-:Y:S02]  /*8c190*/  ISETP.LT.AND P5, PT, R147, c[0x0][0x178], !P1 ;  /* 0x00005e0093007a0c */ /* 0x000fe40004fa1270 */
[----:B------:R-:W-:Y:S01]  /*8c1a0*/  ISETP.LT.AND P1, PT, R179, c[0x0][0x178], !P1 ;  /* 0x00005e00b3007a0c */ /* 0x000fe20004f21270 */
[----:B------:R-:W-:Y:S04]  /*8c1b0*/  @P3 STG.E [R2.64], R248 ;  /* 0x000000f802003986 */ /* 0x000fe8000c101904 */
[----:B------:R1:W-:Y:S04]  /*8c1c0*/  @P0 STG.E [R228.64], R237 ;  /* 0x000000ede4000986 */ /* 0x0003e8000c101904 */
[----:B------:R1:W-:Y:S04]  /*8c1d0*/  @P6 STG.E [R230.64], R236 ;  /* 0x000000ece6006986 */ /* 0x0003e8000c101904 */
[----:B-1----:R-:W4:Y:S04]  /*8c1e0*/  LDL.LU R237, [R1+0x84c] ;  /* 0x00084c0001ed7983 */ /* 0x002f280000300800 */
[----:B------:R-:W4:Y:S01]  /*8c1f0*/  LDL.LU R236, [R1+0x81c] ;  /* 0x00081c0001ec7983 */ /* 0x000f220000300800 */
[----:B------:R-:W-:-:S04]  /*8c200*/  IMAD.WIDE R230, R232, 0x4, R10 ;  /* 0x00000004e8e67825 */ /* 0x000fc800078e020a */
[C---:B------:R-:W-:Y:S01]  /*8c210*/  IMAD.WIDE R228, R232.reuse, 0x4, R8 ;  /* 0x00000004e8e47825 */ /* 0x040fe200078e0208 */
[----:B------:R-:W-:Y:S03]  /*8c220*/  @P4 STG.E [R230.64], R245 ;  /* 0x000000f5e6004986 */ /* 0x000fe6000c101904 */
[----:B------:R-:W-:Y:S01]  /*8c230*/  IMAD.WIDE R2, R232, 0x4, R6 ;  /* 0x00000004e8027825 */ /* 0x000fe200078e0206 */
[----:B------:R1:W-:Y:S04]  /*8c240*/  @P5 STG.E [R228.64], R242 ;  /* 0x000000f2e4005986 */ /* 0x0003e8000c101904 */
[----:B------:R1:W-:Y:S04]  /*8c250*/  @P1 STG.E [R2.64], R240 ;  /* 0x000000f002001986 */ /* 0x0003e8000c101904 */
[----:B-1----:R-:W4:Y:S04]  /*8c260*/  LDL.LU R242, [R1+0x37c] ;  /* 0x00037c0001f27983 */ /* 0x002f280000300800 */
[----:B------:R-:W4:Y:S01]  /*8c270*/  LDL.LU R240, [R1+0x19c] ;  /* 0x00019c0001f07983 */ /* 0x000f220000300800 */
[----:B------:R-:W-:-:S02]  /*8c280*/  ISETP.GE.AND P2, PT, R234, c[0x0][0x17c], PT ;  /* 0x00005f00ea007a0c */ /* 0x000fc40003f46270 */
[----:B------:R-:W-:Y:S01]  /*8c290*/  IADD3 R232, R232, c[0x0][0x198], RZ ;  /* 0x00006600e8e87a10 */ /* 0x000fe20007ffe0ff */
[----:B------:R-:W4:Y:S01]  /*8c2a0*/  LDL.LU R234, [R1+0x2ebc] ;  /* 0x002ebc0001ea7983 */ /* 0x000f220000300800 */
[----:B------:R-:W-:Y:S02]  /*8c2b0*/  ISETP.LT.AND P0, PT, R194, c[0x0][0x178], !P2 ;  /* 0x00005e00c2007a0c */ /* 0x000fe40005701270 */
[----:B------:R-:W-:Y:S02]  /*8c2c0*/  ISETP.LT.AND P6, PT, R219, c[0x0][0x178], !P2 ;  /* 0x00005e00db007a0c */ /* 0x000fe400057c1270 */
[----:B------:R-:W-:Y:S01]  /*8c2d0*/  ISETP.LT.AND P3, PT, R115, c[0x0][0x178], !P2 ;  /* 0x00005e0073007a0c */ /* 0x000fe20005761270 */
[C---:B------:R-:W-:Y:S01]  /*8c2e0*/  IMAD.WIDE R2, R232.reuse, 0x4, R220 ;  /* 0x00000004e8027825 */ /* 0x040fe200078e02dc */
[----:B------:R-:W-:Y:S01]  /*8c2f0*/  ISETP.LT.AND P4, PT, R195, c[0x0][0x178], !P2 ;  /* 0x00005e00c3007a0c */ /* 0x000fe20005781270 */
[----:B------:R-:W4:Y:S01]  /*8c300*/  LDL.LU R245, [R1+0x948] ;  /* 0x0009480001f57983 */ /* 0x000f220000300800 */
[----:B------:R-:W-:Y:S01]  /*8c310*/  ISETP.LT.AND P1, PT, R163, c[0x0][0x178], !P2 ;  /* 0x00005e00a3007a0c */ /* 0x000fe20005721270 */
[----:B------:R-:W-:-:S04]  /*8c320*/  IMAD.WIDE R228, R232, 0x4, R226 ;  /* 0x00000004e8e47825 */ /* 0x000fc800078e02e2 */
[C---:B------:R-:W-:Y:S01]  /*8c330*/  IMAD.WIDE R230, R232.reuse, 0x4, R4 ;  /* 0x00000004e8e67825 */ /* 0x040fe200078e0204 */
[----:B------:R-:W-:Y:S01]  /*8c340*/  ISETP.LT.AND P5, PT, R131, c[0x0][0x178], !P2 ;  /* 0x00005e0083007a0c */ /* 0x000fe200057a1270 */
[----:B--2---:R1:W-:Y:S04]  /*8c350*/  @P0 STG.E [R2.64], R244 ;  /* 0x000000f402000986 */ /* 0x0043e8000c101904 */
[----:B---3--:R2:W-:Y:S04]  /*8c360*/  @P6 STG.E [R228.64], R239 ;  /* 0x000000efe4006986 */ /* 0x0085e8000c101904 */
[----:B------:R3:W-:Y:S01]  /*8c370*/  @P3 STG.E [R230.64], R238 ;  /* 0x000000eee6003986 */ /* 0x0007e2000c101904 */
[----:B-1----:R-:W-:Y:S01]  /*8c380*/  IMAD.WIDE R2, R232, 0x4, R224 ;  /* 0x00000004e8027825 */ /* 0x002fe200078e02e0 */
[----:B------:R-:W-:-:S02]  /*8c390*/  ISETP.LT.AND P3, PT, R147, c[0x0][0x178], !P2 ;  /* 0x00005e0093007a0c */ /* 0x000fc40005761270 */
[----:B--2---:R-:W2:Y:S01]  /*8c3a0*/  LDL.LU R239, [R1+0x918] ;  /* 0x0009180001ef7983 */ /* 0x004ea20000300800 */
[----:B------:R-:W-:-:S03]  /*8c3b0*/  IMAD.WIDE R228, R232, 0x4, R222 ;  /* 0x00000004e8e47825 */ /* 0x000fc600078e02de */
[----:B---3--:R-:W3:Y:S01]  /*8c3c0*/  LDL.LU R238, [R1+0x8e8] ;  /* 0x0008e80001ee7983 */ /* 0x008ee20000300800 */
[----:B------:R-:W-:Y:S02]  /*8c3d0*/  ISETP.GE.AND P0, PT, R233, c[0x0][0x17c], PT ;  /* 0x00005f00e9007a0c */ /* 0x000fe40003f06270 */
[----:B------:R-:W-:Y:S01]  /*8c3e0*/  ISETP.LT.AND P2, PT, R179, c[0x0][0x178], !P2 ;  /* 0x00005e00b3007a0c */ /* 0x000fe20005741270 */
[----:B----4-:R1:W-:Y:S01]  /*8c3f0*/  @P4 STG.E [R2.64], R237 ;  /* 0x000000ed02004986 */ /* 0x0103e2000c101904 */
[----:B------:R-:W-:-:S03]  /*8c400*/  ISETP.LT.AND P4, PT, R194, c[0x0][0x178], !P0 ;  /* 0x00005e00c2007a0c */ /* 0x000fc60004781270 */
[----:B------:R4:W-:Y:S01]  /*8c410*/  @P1 STG.E [R228.64], R236 ;  /* 0x000000ece4001986 */ /* 0x0009e2000c101904 */
[C---:B------:R-:W-:Y:S01]  /*8c420*/  IMAD.WIDE R230, R232.reuse, 0x4, R10 ;  /* 0x00000004e8e67825 */ /* 0x040fe200078e020a */
[C---:B------:R-:W-:Y:S02]  /*8c430*/  IADD3 R233, R232.reuse, c[0x0][0x198], RZ ;  /* 0x00006600e8e97a10 */ /* 0x040fe40007ffe0ff */
[----:B-1----:R-:W3:Y:S04]  /*8c440*/  LDL.LU R237, [R1+0x8a8] ;  /* 0x0008a80001ed7983 */ /* 0x002ee80000300800 */
[----:B----4-:R-:W4:Y:S01]  /*8c450*/  LDL.LU R236, [R1+0x868] ;  /* 0x0008680001ec7983 */ /* 0x010f220000300800 */
[----:B------:R-:W-:-:S04]  /*8c460*/  IMAD.WIDE R2, R232, 0x4, R8 ;  /* 0x00000004e8027825 */ /* 0x000fc800078e0208 */
[----:B------:R-:W-:Y:S01]  /*8c470*/  IMAD.WIDE R228, R232, 0x4, R6 ;  /* 0x00000004e8e47825 */ /* 0x000fe200078e0206 */
[----:B------:R1:W-:Y:S04]  /*8c480*/  @P5 STG.E [R230.64], R243 ;  /* 0x000000f3e6005986 */ /* 0x0003e8000c101904 */
[----:B------:R-:W-:Y:S04]  /*8c490*/  @P3 STG.E [R2.64], R242 ;  /* 0x000000f202003986 */ /* 0x000fe8000c101904 */
[----:B------:R1:W-:Y:S02]  /*8c4a0*/  @P2 STG.E [R228.64], R240 ;  /* 0x000000f0e4002986 */ /* 0x0003e4000c101904 */
[----:B-1----:R-:W-:-:S05]  /*8c4b0*/  IMAD.WIDE R230, R233, 0x4, R220 ;  /* 0x00000004e9e67825 */ /* 0x002fca00078e02dc */
[----:B------:R1:W-:Y:S04]  /*8c4c0*/  @P4 STG.E [R230.64], R241 ;  /* 0x000000f1e6004986 */ /* 0x0003e8000c101904 */
[----:B------:R-:W4:Y:S04]  /*8c4d0*/  LDL.LU R240, [R1+0x94c] ;  /* 0x00094c0001f07983 */ /* 0x000f280000300800 */
[----:B------:R-:W4:Y:S04]  /*8c4e0*/  LDL.LU R244, [R1+0x828] ;  /* 0x0008280001f47983 */ /* 0x000f280000300800 */
[----:B------:R-:W4:Y:S04]  /*8c4f0*/  LDL.LU R235, [R1+0x2ec0] ;  /* 0x002ec00001eb7983 */ /* 0x000f280000300800 */
[----:B------:R-:W4:Y:S04]  /*8c500*/  LDL.LU R243, [R1+0x2a8] ;  /* 0x0002a80001f37983 */ /* 0x000f280000300800 */
[----:B-1----:R-:W4:Y:S01]  /*8c510*/  LDL.LU R241, [R1+0x95c] ;  /* 0x00095c0001f17983 */ /* 0x002f220000300800 */
[----:B------:R-:W-:-:S02]  /*8c520*/  ISETP.LT.AND P1, PT, R219, c[0x0][0x178], !P0 ;  /* 0x00005e00db007a0c */ /* 0x000fc40004721270 */
[----:B------:R-:W-:Y:S02]  /*8c530*/  ISETP.LT.AND P5, PT, R115, c[0x0][0x178], !P0 ;  /* 0x00005e0073007a0c */ /* 0x000fe400047a1270 */
[----:B------:R-:W-:Y:S01]  /*8c540*/  ISETP.LT.AND P6, PT, R195, c[0x0][0x178], !P0 ;  /* 0x00005e00c3007a0c */ /* 0x000fe200047c1270 */
[----:B------:R-:W-:Y:S01]  /*8c550*/  IMAD.WIDE R230, R233, 0x4, R226 ;  /* 0x00000004e9e67825 */ /* 0x000fe200078e02e2 */
[----:B------:R-:W-:Y:S01]  /*8c560*/  ISETP.LT.AND P3, PT, R163, c[0x0][0x178], !P0 ;  /* 0x00005e00a3007a0c */ /* 0x000fe20004761270 */
[----:B------:R-:W4:Y:S01]  /*8c570*/  LDL.LU R242, [R1+0x82c] ;  /* 0x00082c0001f27983 */ /* 0x000f220000300800 */
[----:B------:R-:W-:Y:S01]  /*8c580*/  ISETP.LT.AND P4, PT, R131, c[0x0][0x178], !P0 ;  /* 0x00005e0083007a0c */ /* 0x000fe20004781270 */
[----:B------:R-:W-:-:S04]  /*8c590*/  IMAD.WIDE R228, R233, 0x4, R4 ;  /* 0x00000004e9e47825 */ /* 0x000fc800078e0204 */
[----:B------:R-:W-:Y:S01]  /*8c5a0*/  IMAD.WIDE R2, R233, 0x4, R224 ;  /* 0x00000004e9027825 */ /* 0x000fe200078e02e0 */
[----:B------:R1:W-:Y:S01]  /*8c5b0*/  @P1 STG.E [R230.64], R245 ;  /* 0x000000f5e6001986 */ /* 0x0003e2000c101904 */
[----:B------:R-:W-:Y:S02]  /*8c5c0*/  ISETP.GE.AND P2, PT, R234, c[0x0][0x17c], PT ;  /* 0x00005f00ea007a0c */ /* 0x000fe40003f46270 */
[----:B------:R-:W-:Y:S02]  /*8c5d0*/  ISETP.LT.AND P1, PT, R147, c[0x0][0x178], !P0 ;  /* 0x00005e0093007a0c */ /* 0x000fe40004721270 */
[----:B------:R-:W-:Y:S01]  /*8c5e0*/  ISETP.LT.AND P0, PT, R179, c[0x0][0x178], !P0 ;  /* 0x00005e00b3007a0c */ /* 0x000fe20004701270 */
[C---:B-1----:R-:W-:Y:S01]  /*8c5f0*/  IMAD.WIDE R230, R233.reuse, 0x4, R222 ;  /* 0x00000004e9e67825 */ /* 0x042fe200078e02de */
[C---:B------:R-:W-:Y:S01]  /*8c600*/  IADD3 R234, R233.reuse, c[0x0][0x198], RZ ;  /* 0x00006600e9ea7a10 */ /* 0x040fe20007ffe0ff */
[----:B--2---:R1:W-:Y:S04]  /*8c610*/  @P5 STG.E [R228.64], R239 ;  /* 0x000000efe4005986 */ /* 0x0043e8000c101904 */
[----:B---3--:R2:W-:Y:S04]  /*8c620*/  @P6 STG.E [R2.64], R238 ;  /* 0x000000ee02006986 */ /* 0x0085e8000c101904 */
[----:B-1----:R-:W3:Y:S04]  /*8c630*/  LDL.LU R239, [R1+0x91c] ;  /* 0x00091c0001ef7983 */ /* 0x002ee80000300800 */
[----:B--2---:R-:W2:Y:S01]  /*8c640*/  LDL.LU R238, [R1+0x8ec] ;  /* 0x0008ec0001ee7983 */ /* 0x004ea20000300800 */
[----:B------:R-:W-:-:S03]  /*8c650*/  IMAD.WIDE R2, R233, 0x4, R10 ;  /* 0x00000004e9027825 */ /* 0x000fc600078e020a */
[----:B------:R1:W-:Y:S01]  /*8c660*/  @P3 STG.E [R230.64], R237 ;  /* 0x000000ede6003986 */ /* 0x0003e2000c101904 */
[----:B------:R-:W-:-:S03]  /*8c670*/  ISETP.LT.AND P3, PT, R194, c[0x0][0x178], !P2 ;  /* 0x00005e00c2007a0c */ /* 0x000fc60005761270 */
[----:B----4-:R4:W-:Y:S01]  /*8c680*/  @P4 STG.E [R2.64], R236 ;  /* 0x000000ec02004986 */ /* 0x0109e2000c101904 */
[----:B------:R-:W-:-:S03]  /*8c690*/  ISETP.LT.AND P6, PT, R219, c[0x0][0x178], !P2 ;  /* 0x00005e00db007a0c */ /* 0x000fc600057c1270 */
[----:B-1----:R-:W2:Y:S04]  /*8c6a0*/  LDL.LU R237, [R1+0x8ac] ;  /* 0x0008ac0001ed7983 */ /* 0x002ea80000300800 */
[----:B----4-:R-:W4:Y:S01]  /*8c6b0*/  LDL.LU R236, [R1+0x86c] ;  /* 0x00086c0001ec7983 */ /* 0x010f220000300800 */
[----:B------:R-:W-:-:S04]  /*8c6c0*/  IMAD.WIDE R2, R233, 0x4, R8 ;  /* 0x00000004e9027825 */ /* 0x000fc800078e0208 */
[----:B------:R-:W-:-:S04]  /*8c6d0*/  IMAD.WIDE R228, R233, 0x4, R6 ;  /* 0x00000004e9e47825 */ /* 0x000fc800078e0206 */
[----:B------:R-:W-:-:S04]  /*8c6e0*/  IMAD.WIDE R230, R234, 0x4, R220 ;  /* 0x00000004eae67825 */ /* 0x000fc800078e02dc */
[----:B------:R-:W-:Y:S01]  /*8c6f0*/  IMAD.WIDE R232, R234, 0x4, R226 ;  /* 0x00000004eae87825 */ /* 0x000fe200078e02e2 */
[----:B------:R-:W-:Y:S04]  /*8c700*/  @P1 STG.E [R2.64], R244 ;  /* 0x000000f402001986 */ /* 0x000fe8000c101904 */
[----:B------:R1:W-:Y:S04]  /*8c710*/  @P0 STG.E [R228.64], R243 ;  /* 0x000000f3e4000986 */ /* 0x0003e8000c101904 */
[----:B------:R1:W-:Y:S04]  /*8c720*/  @P3 STG.E [R230.64], R241 ;  /* 0x000000f1e6003986 */ /* 0x0003e8000c101904 */
[----:B------:R1:W-:Y:S04]  /*8c730*/  @P6 STG.E [R232.64], R240 ;  /* 0x000000f0e8006986 */ /* 0x0003e8000c101904 */
[----:B-1----:R-:W4:Y:S04]  /*8c740*/  LDL.LU R243, [R1+0x2ac] ;  /* 0x0002ac0001f37983 */ /* 0x002f280000300800 */
[----:B------:R-:W4:Y:S04]  /*8c750*/  LDL.LU R241, [R1+0x990] ;  /* 0x0009900001f17983 */ /* 0x000f280000300800 */
[----:B------:R-:W4:Y:S01]  /*8c760*/  LDL.LU R240, [R1+0x980] ;  /* 0x0009800001f07983 */ /* 0x000f220000300800 */
[----:B------:R-:W-:-:S02]  /*8c770*/  ISETP.LT.AND P5, PT, R115, c[0x0][0x178], !P2 ;  /* 0x00005e0073007a0c */ /* 0x000fc400057a1270 */
[----:B------:R-:W-:Y:S01]  /*8c780*/  ISETP.LT.AND P4, PT, R195, c[0x0][0x178], !P2 ;  /* 0x00005e00c3007a0c */ /* 0x000fe20005781270 */
[C---:B------:R-:W-:Y:S01]  /*8c790*/  IMAD.WIDE R2, R234.reuse, 0x4, R4 ;  /* 0x00000004ea027825 */ /* 0x040fe200078e0204 */
[----:B------:R-:W-:Y:S01]  /*8c7a0*/  ISETP.LT.AND P0, PT, R163, c[0x0][0x178], !P2 ;  /* 0x00005e00a3007a0c */ /* 0x000fe20005701270 */
[----:B------:R-:W4:Y:S01]  /*8c7b0*/  LDL.LU R233, [R1+0x2ec4] ;  /* 0x002ec40001e97983 */ /* 0x000f220000300800 */
[----:B------:R-:W-:Y:S01]  /*8c7c0*/  ISETP.LT.AND P3, PT, R131, c[0x0][0x178], !P2 ;  /* 0x00005e0083007a0c */ /* 0x000fe20005761270 */
[C---:B------:R-:W-:Y:S01]  /*8c7d0*/  IMAD.WIDE R228, R234.reuse, 0x4, R224 ;  /* 0x00000004eae47825 */ /* 0x040fe200078e02e0 */
[----:B------:R-:W-:Y:S01]  /*8c7e0*/  ISETP.LT.AND P6, PT, R147, c[0x0][0x178], !P2 ;  /* 0x00005e0093007a0c */ /* 0x000fe200057c1270 */
[----:B------:R-:W4:Y:S02]  /*8c7f0*/  LDL.LU R244, [R1+0x960] ;  /* 0x0009600001f47983 */ /* 0x000f240000300800 */
[----:B------:R-:W-:Y:S01]  /*8c800*/  IMAD.WIDE R230, R234, 0x4, R8 ;  /* 0x00000004eae67825 */ /* 0x000fe200078e0208 */
[----:B------:R-:W-:-:S02]  /*8c810*/  ISETP.GE.AND P1, PT, R235, c[0x0][0x17c], PT ;  /* 0x00005f00eb007a0c */ /* 0x000fc40003f26270 */
[----:B------:R-:W-:Y:S02]  /*8c820*/  ISETP.LT.AND P2, PT, R179, c[0x0][0x178], !P2 ;  /* 0x00005e00b3007a0c */ /* 0x000fe40005741270 */
[C---:B------:R-:W-:Y:S01]  /*8c830*/  IADD3 R232, R234.reuse, c[0x0][0x198], RZ ;  /* 0x00006600eae87a10 */ /* 0x040fe20007ffe0ff */
[----:B---3--:R1:W-:Y:S04]  /*8c840*/  @P5 STG.E [R2.64], R239 ;  /* 0x000000ef02005986 */ /* 0x0083e8000c101904 */
[----:B--2---:R2:W-:Y:S04]  /*8c850*/  @P4 STG.E [R228.64], R238 ;  /* 0x000000eee4004986 */ /* 0x0045e8000c101904 */
[----:B-1----:R-:W3:Y:S01]  /*8c860*/  LDL.LU R239, [R1+0x580] ;  /* 0x0005800001ef7983 */ /* 0x002ee20000300800 */
[----:B------:R-:W-:-:S03]  /*8c870*/  IMAD.WIDE R2, R234, 0x4, R222 ;  /* 0x00000004ea027825 */ /* 0x000fc600078e02de */
[----:B--2---:R-:W2:Y:S01]  /*8c880*/  LDL.LU R238, [R1+0x3a0] ;  /* 0x0003a00001ee7983 */ /* 0x004ea20000300800 */
[----:B------:R-:W-:Y:S01]  /*8c890*/  IMAD.WIDE R228, R234, 0x4, R10 ;  /* 0x00000004eae47825 */ /* 0x000fe200078e020a */
[----:B------:R-:W-:Y:S02]  /*8c8a0*/  ISETP.LT.AND P4, PT, R194, c[0x0][0x178], !P1 ;  /* 0x00005e00c2007a0c */ /* 0x000fe40004f81270 */
[----:B------:R1:W-:Y:S04]  /*8c8b0*/  @P0 STG.E [R2.64], R237 ;  /* 0x000000ed02000986 */ /* 0x0003e8000c101904 */
[----:B----4-:R4:W-:Y:S04]  /*8c8c0*/  @P3 STG.E [R228.64], R236 ;  /* 0x000000ece4003986 */ /* 0x0109e8000c101904 */
[----:B------:R4:W-:Y:S04]  /*8c8d0*/  @P6 STG.E [R230.64], R242 ;  /* 0x000000f2e6006986 */ /* 0x0009e8000c101904 */
[----:B-1----:R-:W2:Y:S04]  /*8c8e0*/  LDL.LU R237, [R1+0x140] ;  /* 0x0001400001ed7983 */ /* 0x002ea80000300800 */
[----:B----4-:R-:W4:Y:S04]  /*8c8f0*/  LDL.LU R236, [R1+0xf0] ;  /* 0x0000f00001ec7983 */ /* 0x010f280000300800 */
[----:B------:R-:W4:Y:S01]  /*8c900*/  LDL.LU R242, [R1+0xe0] ;  /* 0x0000e00001f27983 */ /* 0x000f220000300800 */
[----:B------:R-:W-:Y:S01]  /*8c910*/  ISETP.LT.AND P5, PT, R219, c[0x0][0x178], !P1 ;  /* 0x00005e00db007a0c */ /* 0x000fe20004fa1270 */
[----:B------:R-:W-:-:S04]  /*8c920*/  IMAD.WIDE R2, R234, 0x4, R6 ;  /* 0x00000004ea027825 */ /* 0x000fc800078e0206 */
[----:B------:R-:W-:-:S04]  /*8c930*/  IMAD.WIDE R228, R232, 0x4, R220 ;  /* 0x00000004e8e47825 */ /* 0x000fc800078e02dc */
[----:B------:R-:W-:Y:S01]  /*8c940*/  IMAD.WIDE R230, R232, 0x4, R226 ;  /* 0x00000004e8e67825 */ /* 0x000fe200078e02e2 */
[----:B------:R-:W-:Y:S04]  /*8c950*/  @P2 STG.E [R2.64], R243 ;  /* 0x000000f302002986 */ /* 0x000fe8000c101904 */
[----:B------:R1:W-:Y:S04]  /*8c960*/  @P4 STG.E [R228.64], R241 ;  /* 0x000000f1e4004986 */ /* 0x0003e8000c101904 */
[----:B------:R1:W-:Y:S04]  /*8c970*/  @P5 STG.E [R230.64], R240 ;  /* 0x000000f0e6005986 */ /* 0x0003e8000c101904 */
[----:B-1----:R-:W4:Y:S04]  /*8c980*/  LDL.LU R241, [R1+0x994] ;  /* 0x0009940001f17983 */ /* 0x002f280000300800 */
[----:B------:R-:W4:Y:S01]  /*8c990*/  LDL.LU R240, [R1+0x984] ;  /* 0x0009840001f07983 */ /* 0x000f220000300800 */
[----:B------:R-:W-:-:S02]  /*8c9a0*/  ISETP.LT.AND P0, PT, R115, c[0x0][0x178], !P1 ;  /* 0x00005e0073007a0c */ /* 0x000fc40004f01270 */
[----:B------:R-:W-:Y:S02]  /*8c9b0*/  ISETP.LT.AND P3, PT, R195, c[0x0][0x178], !P1 ;  /* 0x00005e00c3007a0c */ /* 0x000fe40004f61270 */
        /* <DEDUP_REMOVED lines=8> */
[----:B------:R-:W-:-:S02]  /*8ca40*/  IMAD.WIDE R230, R232, 0x4, R222 ;  /* 0x00000004e8e67825 */ /* 0x000fc400078e02de */
[----:B------:R1:W-:Y:S01]  /*8ca50*/  @P0 STG.E [R2.64], R244 ;  /* 0x000000f402000986 */ /* 0x0003e2000c101904 */
[----:B------:R-:W-:-:S03]  /*8ca60*/  ISETP.GE.AND P2, PT, R233, c[0x0][0x17c], PT ;  /* 0x00005f00e9007a0c */ /* 0x000fc60003f46270 */
[----:B-1----:R-:W4:Y:S01]  /*8ca70*/  LDL.LU R244, [R1+0x964] ;  /* 0x0009640001f47983 */ /* 0x002f220000300800 */
[----:B------:R-:W-:Y:S01]  /*8ca80*/  IMAD.WIDE R2, R232, 0x4, R8 ;  /* 0x00000004e8027825 */ /* 0x000fe200078e0208 */
[----:B------:R-:W-:Y:S02]  /*8ca90*/  ISETP.LT.AND P0, PT, R194, c[0x0][0x178], !P2 ;  /* 0x00005e00c2007a0c */ /* 0x000fe40005701270 */
[C---:B------:R-:W-:Y:S01]  /*8caa0*/  IADD3 R234, R232.reuse, c[0x0][0x198], RZ ;  /* 0x00006600e8ea7a10 */ /* 0x040fe20007ffe0ff */
[----:B---3--:R1:W-:Y:S04]  /*8cab0*/  @P3 STG.E [R228.64], R239 ;  /* 0x000000efe4003986 */ /* 0x0083e8000c101904 */
[----:B--2---:R2:W-:Y:S04]  /*8cac0*/  @P6 STG.E [R230.64], R238 ;  /* 0x000000eee6006986 */ /* 0x0045e8000c101904 */
[----:B-1----:R-:W3:Y:S01]  /*8cad0*/  LDL.LU R239, [R1+0x584] ;  /* 0x0005840001ef7983 */ /* 0x002ee20000300800 */
[----:B------:R-:W-:-:S03]  /*8cae0*/  IMAD.WIDE R228, R232, 0x4, R6 ;  /* 0x00000004e8e47825 */ /* 0x000fc600078e0206 */
[----:B--2---:R-:W2:Y:S01]  /*8caf0*/  LDL.LU R238, [R1+0x3a4] ;  /* 0x0003a40001ee7983 */ /* 0x004ea20000300800 */
[----:B------:R-:W-:-:S05]  /*8cb00*/  IMAD.WIDE R230, R232, 0x4, R10 ;  /* 0x00000004e8e67825 */ /* 0x000fca00078e020a */
[----:B------:R-:W-:Y:S04]  /*8cb10*/  @P5 STG.E [R230.64], R237 ;  /* 0x000000ede6005986 */ /* 0x000fe8000c101904 */
[----:B----4-:R-:W-:Y:S04]  /*8cb20*/  @P4 STG.E [R2.64], R236 ;  /* 0x000000ec02004986 */ /* 0x010fe8000c101904 */
[----:B------:R1:W-:Y:S01]  /*8cb30*/  @P1 STG.E [R228.64], R242 ;  /* 0x000000f2e4001986 */ /* 0x0003e2000c101904 */
[----:B------:R-:W-:-:S03]  /*8cb40*/  ISETP.LT.AND P3, PT, R219, c[0x0][0x178], !P2 ;  /* 0x00005e00db007a0c */ /* 0x000fc60005761270 */
[----:B-1----:R-:W4:Y:S01]  /*8cb50*/  LDL.LU R242, [R1+0xf4] ;  /* 0x0000f40001f27983 */ /* 0x002f220000300800 */
[----:B------:R-:W-:-:S04]  /*8cb60*/  IMAD.WIDE R2, R234, 0x4, R220 ;  /* 0x00000004ea027825 */ /* 0x000fc800078e02dc */
[----:B------:R-:W-:Y:S01]  /*8cb70*/  IMAD.WIDE R228, R234, 0x4, R226 ;  /* 0x00000004eae47825 */ /* 0x000fe200078e02e2 */
[----:B------:R1:W-:Y:S04]  /*8cb80*/  @P0 STG.E [R2.64], R241 ;  /* 0x000000f102000986 */ /* 0x0003e8000c101904 */
[----:B------:R1:W-:Y:S04]  /*8cb90*/  @P3 STG.E [R228.64], R240 ;  /* 0x000000f0e4003986 */ /* 0x0003e8000c101904 */
[----:B-1----:R-:W4:Y:S04]  /*8cba0*/  LDL.LU R241, [R1+0xe4] ;  /* 0x0000e40001f17983 */ /* 0x002f280000300800 */
[----:B------:R-:W4:Y:S04]  /*8cbb0*/  LDL.LU R237, [R1+0x2ecc] ;  /* 0x002ecc0001ed7983 */ /* 0x000f280000300800 */
[----:B------:R-:W4:Y:S04]  /*8cbc0*/  LDL.LU R249, [R1+0xa80] ;  /* 0x000a800001f97983 */ /* 0x000f280000300800 */
        /* <DEDUP_REMOVED lines=8> */
[----:B------:R-:W-:Y:S01]  /*8cc50*/  IMAD.WIDE R228, R234, 0x4, R224 ;  /* 0x00000004eae47825 */ /* 0x000fe200078e02e0 */
[----:B------:R-:W-:-:S05]  /*8cc60*/  ISETP.LT.AND P3, PT, R147, c[0x0][0x178], !P2 ;  /* 0x00005e0093007a0c */ /* 0x000fca0005761270 */
[----:B------:R1:W-:Y:S01]  /*8cc70*/  @P1 STG.E [R2.64], R244 ;  /* 0x000000f402001986 */ /* 0x0003e2000c101904 */
[----:B------:R-:W-:-:S04]  /*8cc80*/  IMAD.WIDE R230, R234, 0x4, R222 ;  /* 0x00000004eae67825 */ /* 0x000fc800078e02de */
[----:B------:R-:W-:Y:S01]  /*8cc90*/  IMAD.WIDE R232, R234, 0x4, R10 ;  /* 0x00000004eae87825 */ /* 0x000fe200078e020a */
[----:B------:R-:W-:-:S03]  /*8cca0*/  ISETP.GE.AND P0, PT, R235, c[0x0][0x17c], PT ;  /* 0x00005f00eb007a0c */ /* 0x000fc60003f06270 */
[----:B-1----:R-:W-:Y:S01]  /*8ccb0*/  IMAD.WIDE R2, R234, 0x4, R8 ;  /* 0x00000004ea027825 */ /* 0x002fe200078e0208 */
[----:B------:R-:W-:Y:S02]  /*8ccc0*/  ISETP.LT.AND P2, PT, R179, c[0x0][0x178], !P2 ;  /* 0x00005e00b3007a0c */ /* 0x000fe40005741270 */
[----:B------:R-:W-:Y:S02]  /*8ccd0*/  ISETP.LT.AND P1, PT, R194, c[0x0][0x178], !P0 ;  /* 0x00005e00c2007a0c */ /* 0x000fe40004721270 */
[----:B------:R-:W-:Y:S01]  /*8cce0*/  IADD3 R235, R234, c[0x0][0x198], RZ ;  /* 0x00006600eaeb7a10 */ /* 0x000fe20007ffe0ff */
[----:B---3--:R1:W-:Y:S04]  /*8ccf0*/  @P4 STG.E [R228.64], R239 ;  /* 0x000000efe4004986 */ /* 0x0083e8000c101904 */
[----:B--2---:R2:W-:Y:S04]  /*8cd00*/  @P5 STG.E [R230.64], R238 ;  /* 0x000000eee6005986 */ /* 0x0045e8000c101904 */
[----:B-1----:R-:W3:Y:S04]  /*8cd10*/  LDL.LU R239, [R1+0x4e0] ;  /* 0x0004e00001ef7983 */ /* 0x002ee80000300800 */
[----:B------:R-:W3:Y:S04]  /*8cd20*/  LDL.LU R245, [R1+0x4d0] ;  /* 0x0004d00001f57983 */ /* 0x000ee80000300800 */
[----:B------:R-:W-:Y:S04]  /*8cd30*/  @P6 STG.E [R232.64], R243 ;  /* 0x000000f3e8006986 */ /* 0x000fe8000c101904 */
[----:B------:R-:W3:Y:S04]  /*8cd40*/  LDL.LU R244, [R1+0x220] ;  /* 0x0002200001f47983 */ /* 0x000ee80000300800 */
[----:B--2---:R-:W2:Y:S04]  /*8cd50*/  LDL.LU R238, [R1+0x1f0] ;  /* 0x0001f00001ee7983 */ /* 0x004ea80000300800 */
[----:B----4-:R1:W-:Y:S01]  /*8cd60*/  @P3 STG.E [R2.64], R242 ;  /* 0x000000f202003986 */ /* 0x0103e2000c101904 */
[----:B------:R-:W-:-:S02]  /*8cd70*/  ISETP.LT.AND P4, PT, R219, c[0x0][0x178], !P0 ;  /* 0x00005e00db007a0c */ /* 0x000fc40004781270 */
[----:B------:R-:W-:Y:S01]  /*8cd80*/  ISETP.LT.AND P6, PT, R115, c[0x0][0x178], !P0 ;  /* 0x00005e0073007a0c */ /* 0x000fe200047c1270 */
[----:B-1----:R-:W3:Y:S01]  /*8cd90*/  LDL.LU R242, [R1+0xa84] ;  /* 0x000a840001f27983 */ /* 0x002ee20000300800 */
[----:B------:R-:W-:-:S03]  /*8cda0*/  IMAD.WIDE R2, R234, 0x4, R6 ;  /* 0x00000004ea027825 */ /* 0x000fc600078e0206 */
[----:B------:R-:W3:Y:S01]  /*8cdb0*/  LDL.LU R243, [R1+0xa04] ;  /* 0x000a040001f37983 */ /* 0x000ee20000300800 */
[----:B------:R-:W-:-:S04]  /*8cdc0*/  IMAD.WIDE R228, R235, 0x4, R220 ;  /* 0x00000004ebe47825 */ /* 0x000fc800078e02dc */
[----:B------:R-:W-:-:S04]  /*8cdd0*/  IMAD.WIDE R230, R235, 0x4, R226 ;  /* 0x00000004ebe67825 */ /* 0x000fc800078e02e2 */
[----:B------:R-:W-:Y:S01]  /*8cde0*/  IMAD.WIDE R232, R235, 0x4, R4 ;  /* 0x00000004ebe87825 */ /* 0x000fe200078e0204 */
[----:B------:R1:W-:Y:S01]  /*8cdf0*/  @P2 STG.E [R2.64], R241 ;  /* 0x000000f102002986 */ /* 0x0003e2000c101904 */
[----:B------:R-:W-:-:S03]  /*8ce00*/  ISETP.GE.AND P2, PT, R237, c[0x0][0x17c], PT ;  /* 0x00005f00ed007a0c */ /* 0x000fc60003f46270 */
[----:B------:R-:W3:Y:S04]  /*8ce10*/  LDL.LU R237, [R1+0x4d4] ;  /* 0x0004d40001ed7983 */ /* 0x000ee80000300800 */
[----:B------:R-:W-:Y:S04]  /*8ce20*/  @P1 STG.E [R228.64], R249 ;  /* 0x000000f9e4001986 */ /* 0x000fe8000c101904 */
[----:B-1----:R-:W3:Y:S04]  /*8ce30*/  LDL.LU R241, [R1+0x224] ;  /* 0x0002240001f17983 */ /* 0x002ee80000300800 */
[----:B------:R1:W-:Y:S04]  /*8ce40*/  @P4 STG.E [R230.64], R236 ;  /* 0x000000ece6004986 */ /* 0x0003e8000c101904 */
[----:B------:R1:W-:Y:S04]  /*8ce50*/  @P6 STG.E [R232.64], R240 ;  /* 0x000000f0e8006986 */ /* 0x0003e8000c101904 */
[----:B-1----:R-:W3:Y:S04]  /*8ce60*/  LDL.LU R236, [R1+0x2ed0] ;  /* 0x002ed00001ec7983 */ /* 0x002ee80000300800 */
[----:B------:R-:W3:Y:S01]  /*8ce70*/  LDL.LU R240, [R1+0x9c4] ;  /* 0x0009c40001f07983 */ /* 0x000ee20000300800 */
[----:B------:R-:W-:-:S02]  /*8ce80*/  ISETP.LT.AND P5, PT, R195, c[0x0][0x178], !P0 ;  /* 0x00005e00c3007a0c */ /* 0x000fc400047a1270 */
[----:B------:R-:W-:Y:S01]  /*8ce90*/  ISETP.LT.AND P3, PT, R163, c[0x0][0x178], !P0 ;  /* 0x00005e00a3007a0c */ /* 0x000fe20004761270 */
[----:B------:R-:W-:Y:S01]  /*8cea0*/  IMAD.WIDE R2, R235, 0x4, R224 ;  /* 0x00000004eb027825 */ /* 0x000fe200078e02e0 */
[----:B------:R-:W-:Y:S02]  /*8ceb0*/  ISETP.LT.AND P4, PT, R131, c[0x0][0x178], !P0 ;  /* 0x00005e0083007a0c */ /* 0x000fe40004781270 */
[----:B------:R-:W-:Y:S01]  /*8cec0*/  ISETP.LT.AND P1, PT, R147, c[0x0][0x178], !P0 ;  /* 0x00005e0093007a0c */ /* 0x000fe20004721270 */
[----:B------:R-:W-:Y:S01]  /*8ced0*/  IMAD.WIDE R228, R235, 0x4, R222 ;  /* 0x00000004ebe47825 */ /* 0x000fe200078e02de */
[----:B------:R-:W-:Y:S02]  /*8cee0*/  ISETP.LT.AND P0, PT, R179, c[0x0][0x178], !P0 ;  /* 0x00005e00b3007a0c */ /* 0x000fe40004701270 */
[----:B------:R-:W-:Y:S02]  /*8cef0*/  ISETP.LT.AND P6, PT, R194, c[0x0][0x178], !P2 ;  /* 0x00005e00c2007a0c */ /* 0x000fe400057c1270 */
[C---:B------:R-:W-:Y:S01]  /*8cf00*/  IADD3 R234, R235.reuse, c[0x0][0x198], RZ ;  /* 0x00006600ebea7a10 */ /* 0x040fe20007ffe0ff */
[----:B------:R1:W-:Y:S01]  /*8cf10*/  @P5 STG.E [R2.64], R248 ;  /* 0x000000f802005986 */ /* 0x0003e2000c101904 */
[----:B------:R-:W-:-:S04]  /*8cf20*/  IMAD.WIDE R230, R235, 0x4, R6 ;  /* 0x00000004ebe67825 */ /* 0x000fc800078e0206 */
[----:B------:R-:W-:Y:S01]  /*8cf30*/  IMAD.WIDE R232, R234, 0x4, R220 ;  /* 0x00000004eae87825 */ /* 0x000fe200078e02dc */
[----:B-1----:R-:W3:Y:S03]  /*8cf40*/  LDL.LU R248, [R1+0x794] ;  /* 0x0007940001f87983 */ /* 0x002ee60000300800 */
[----:B------:R-:W-:Y:S01]  /*8cf50*/  IMAD.WIDE R2, R235, 0x4, R10 ;  /* 0x00000004eb027825 */ /* 0x000fe200078e020a */
[----:B------:R-:W-:Y:S01]  /*8cf60*/  ISETP.LT.AND P5, PT, R219, c[0x0][0x178], !P2 ;  /* 0x00005e00db007a0c */ /* 0x000fe200057a1270 */
[----:B---3--:R1:W-:Y:S04]  /*8cf70*/  @P3 STG.E [R228.64], R239 ;  /* 0x000000efe4003986 */ /* 0x0083e8000c101904 */
[----:B------:R3:W-:Y:S04]  /*8cf80*/  @P4 STG.E [R2.64], R245 ;  /* 0x000000f502004986 */ /* 0x0007e8000c101904 */
[----:B-1----:R-:W4:Y:S01]  /*8cf90*/  LDL.LU R239, [R1+0x4e4] ;  /* 0x0004e40001ef7983 */ /* 0x002f220000300800 */
[----:B------:R-:W-:-:S05]  /*8cfa0*/  IMAD.WIDE R228, R235, 0x4, R8 ;  /* 0x00000004ebe47825 */ /* 0x000fca00078e0208 */
[----:B------:R-:W-:Y:S04]  /*8cfb0*/  @P1 STG.E [R228.64], R244 ;  /* 0x000000f4e4001986 */ /* 0x000fe8000c101904 */
[----:B--2---:R-:W-:Y:S01]  /*8cfc0*/  @P0 STG.E [R230.64], R238 ;  /* 0x000000eee6000986 */ /* 0x004fe2000c101904 */
[----:B------:R-:W-:-:S03]  /*8cfd0*/  ISETP.LT.AND P3, PT, R115, c[0x0][0x178], !P2 ;  /* 0x00005e0073007a0c */ /* 0x000fc60005761270 */
[----:B---3--:R1:W-:Y:S01]  /*8cfe0*/  @P6 STG.E [R232.64], R242 ;  /* 0x000000f2e8006986 */ /* 0x0083e2000c101904 */
[----:B------:R-:W-:-:S03]  /*8cff0*/  IMAD.WIDE R2, R234, 0x4, R226 ;  /* 0x00000004ea027825 */ /* 0x000fc600078e02e2 */
[----:B-1----:R-:W2:Y:S04]  /*8d000*/  LDL.LU R242, [R1+0x1f4] ;  /* 0x0001f40001f27983 */ /* 0x002ea80000300800 */
[----:B------:R-:W2:Y:S01]  /*8d010*/  LDL.LU R238, [R1+0xb20] ;  /* 0x000b200001ee7983 */ /* 0x000ea20000300800 */
[----:B------:R-:W-:-:S03]  /*8d020*/  IMAD.WIDE R228, R234, 0x4, R4 ;  /* 0x00000004eae47825 */ /* 0x000fc600078e0204 */
[----:B------:R-:W-:Y:S04]  /*8d030*/  @P5 STG.E [R2.64], R243 ;  /* 0x000000f302005986 */ /* 0x000fe8000c101904 */
[----:B------:R-:W2:Y:S01]  /*8d040*/  LDL.LU R245, [R1+0xaf0] ;  /* 0x000af00001f57983 */ /* 0x000ea20000300800 */
[----:B------:R-:W-:-:S03]  /*8d050*/  ISETP.GE.AND P0, PT, R236, c[0x0][0x17c], PT ;  /* 0x00005f00ec007a0c */ /* 0x000fc60003f06270 */
[----:B------:R1:W-:Y:S04]  /*8d060*/  @P3 STG.E [R228.64], R240 ;  /* 0x000000f0e4003986 */ /* 0x0003e8000c101904 */
[----:B-1----:R-:W2:Y:S04]  /*8d070*/  LDL.LU R240, [R1+0x2ed4] ;  /* 0x002ed40001f07983 */ /* 0x002ea80000300800 */
[----:B------:R-:W2:Y:S04]  /*8d080*/  LDL.LU R244, [R1+0xab0] ;  /* 0x000ab00001f47983 */ /* 0x000ea80000300800 */
[----:B------:R-:W2:Y:S01]  /*8d090*/  LDL.LU R236, [R1+0xa60] ;  /* 0x000a600001ec7983 */ /* 0x000ea20000300800 */
[----:B------:R-:W-:-:S02]  /*8d0a0*/  ISETP.LT.AND P1, PT, R195, c[0x0][0x178], !P2 ;  /* 0x00005e00c3007a0c */ /* 0x000fc40005721270 */
[----:B------:R-:W-:Y:S02]  /*8d0b0*/  ISETP.LT.AND P4, PT, R163, c[0x0][0x178], !P2 ;  /* 0x00005e00a3007a0c */ /* 0x000fe40005781270 */
[----:B------:R-:W-:Y:S02]  /*8d0c0*/  ISETP.LT.AND P5, PT, R131, c[0x0][0x178], !P2 ;  /* 0x00005e0083007a0c */ /* 0x000fe400057a1270 */
[----:B------:R-:W-:Y:S01]  /*8d0d0*/  ISETP.LT.AND P6, PT, R147, c[0x0][0x178], !P2 ;  /* 0x00005e0093007a0c */ /* 0x000fe200057c1270 */
[C---:B------:R-:W-:Y:S01]  /*8d0e0*/  IMAD.WIDE R2, R234.reuse, 0x4, R224 ;  /* 0x00000004ea027825 */ /* 0x040fe200078e02e0 */
[----:B------:R-:W2:Y:S01]  /*8d0f0*/  LDL.LU R243, [R1+0x9f0] ;  /* 0x0009f00001f37983 */ /* 0x000ea20000300800 */
[----:B------:R-:W-:Y:S02]  /*8d100*/  ISETP.LT.AND P2, PT, R179, c[0x0][0x178], !P2 ;  /* 0x00005e00b3007a0c */ /* 0x000fe40005741270 */
[----:B------:R-:W-:Y:S01]  /*8d110*/  IMAD.WIDE R228, R234, 0x4, R222 ;  /* 0x00000004eae47825 */ /* 0x000fe200078e02de */
[----:B------:R-:W-:-:S03]  /*8d120*/  ISETP.LT.AND P3, PT, R194, c[0x0][0x178], !P0 ;  /* 0x00005e00c2007a0c */ /* 0x000fc60004761270 */
[C---:B------:R-:W-:Y:S01]  /*8d130*/  IMAD.WIDE R230, R234.reuse, 0x4, R10 ;  /* 0x00000004eae67825 */ /* 0x040fe200078e020a */
[----:B------:R1:W-:Y:S03]  /*8d140*/  @P1 STG.E [R2.64], R248 ;  /* 0x000000f802001986 */ /* 0x0003e6000c101904 */
[C---:B------:R-:W-:Y:S01]  /*8d150*/  IMAD.WIDE R232, R234.reuse, 0x4, R8 ;  /* 0x00000004eae87825 */ /* 0x040fe200078e0208 */
[----:B------:R-:W-:-:S03]  /*8d160*/  IADD3 R235, R234, c[0x0][0x198], RZ ;  /* 0x00006600eaeb7a10 */ /* 0x000fc60007ffe0ff */
[----:B-1----:R-:W-:Y:S01]  /*8d170*/  IMAD.WIDE R2, R234, 0x4, R6 ;  /* 0x00000004ea027825 */ /* 0x002fe200078e0206 */
[----:B------:R-:W-:Y:S01]  /*8d180*/  ISETP.LT.AND P1, PT, R219, c[0x0][0x178], !P0 ;  /* 0x00005e00db007a0c */ /* 0x000fe20004721270 */
[----:B----4-:R-:W-:Y:S04]  /*8d190*/  @P4 STG.E [R228.64], R239 ;  /* 0x000000efe4004986 */ /* 0x010fe8000c101904 */
[----:B------:R1:W-:Y:S04]  /*8d1a0*/  @P5 STG.E [R230.64], R237 ;  /* 0x000000ede6005986 */ /* 0x0003e8000c101904 */
[----:B------:R4:W-:Y:S04]  /*8d1b0*/  @P6 STG.E [R232.64], R241 ;  /* 0x000000f1e8006986 */ /* 0x0009e8000c101904 */
[----:B-1----:R-:W3:Y:S04]  /*8d1c0*/  LDL.LU R237, [R1+0x9b0] ;  /* 0x0009b00001ed7983 */ /* 0x002ee80000300800 */
[----:B----4-:R-:W4:Y:S01]  /*8d1d0*/  LDL.LU R241, [R1+0x500] ;  /* 0x0005000001f17983 */ /* 0x010f220000300800 */
[----:B------:R-:W-:Y:S01]  /*8d1e0*/  IMAD.WIDE R228, R235, 0x4, R220 ;  /* 0x00000004ebe47825 */ /* 0x000fe200078e02dc */
[----:B------:R-:W-:-:S02]  /*8d1f0*/  ISETP.LT.AND P4, PT, R115, c[0x0][0x178], !P0 ;  /* 0x00005e0073007a0c */ /* 0x000fc40004781270 */
[----:B------:R-:W-:Y:S01]  /*8d200*/  ISETP.LT.AND P5, PT, R195, c[0x0][0x178], !P0 ;  /* 0x00005e00c3007a0c */ /* 0x000fe200047a1270 */
[----:B--2---:R1:W-:Y:S04]  /*8d210*/  @P2 STG.E [R2.64], R242 ;  /* 0x000000f202002986 */ /* 0x0043e8000c101904 */
[----:B------:R2:W-:Y:S04]  /*8d220*/  @P3 STG.E [R228.64], R238 ;  /* 0x000000eee4003986 */ /* 0x0005e8000c101904 */
[----:B-1----:R-:W4:Y:S04]  /*8d230*/  LDL.LU R242, [R1+0xaf4] ;  /* 0x000af40001f27983 */ /* 0x002f280000300800 */
[----:B------:R-:W4:Y:S04]  /*8d240*/  LDL.LU R239, [R1+0x350] ;  /* 0x0003500001ef7983 */ /* 0x000f280000300800 */
[----:B------:R-:W4:Y:S04]  /*8d250*/  LDL.LU R234, [R1+0x2ed8] ;  /* 0x002ed80001ea7983 */ /* 0x000f280000300800 */
[----:B--2---:R-:W2:Y:S01]  /*8d260*/  LDL.LU R238, [R1+0xb24] ;  /* 0x000b240001ee7983 */ /* 0x004ea20000300800 */
[----:B------:R-:W-:-:S04]  /*8d270*/  IMAD.WIDE R2, R235, 0x4, R226 ;  /* 0x00000004eb027825 */ /* 0x000fc800078e02e2 */
[C---:B------:R-:W-:Y:S01]  /*8d280*/  IMAD.WIDE R228, R235.reuse, 0x4, R4 ;  /* 0x00000004ebe47825 */ /* 0x040fe200078e0204 */
[----:B------:R-:W-:Y:S03]  /*8d290*/  @P1 STG.E [R2.64], R245 ;  /* 0x000000f502001986 */ /* 0x000fe6000c101904 */
[----:B------:R-:W-:Y:S01]  /*8d2a0*/  IMAD.WIDE R230, R235, 0x4, R224 ;  /* 0x00000004ebe67825 */ /* 0x000fe200078e02e0 */
[----:B------:R-:W-:Y:S02]  /*8d2b0*/  ISETP.GE.AND P1, PT, R240, c[0x0][0x17c], PT ;  /* 0x00005f00f0007a0c */ /* 0x000fe40003f26270 */
[----:B------:R-:W2:Y:S04]  /*8d2c0*/  LDL.LU R240, [R1+0x354] ;  /* 0x0003540001f07983 */ /* 0x000ea80000300800 */
[----:B------:R1:W-:Y:S04]  /*8d2d0*/  @P4 STG.E [R228.64], R244 ;  /* 0x000000f4e4004986 */ /* 0x0003e8000c101904 */
[----:B------:R1:W-:Y:S04]  /*8d2e0*/  @P5 STG.E [R230.64], R236 ;  /* 0x000000ece6005986 */ /* 0x0003e8000c101904 */
[----:B-1----:R-:W2:Y:S04]  /*8d2f0*/  LDL.LU R244, [R1+0xab4] ;  /* 0x000ab40001f47983 */ /* 0x002ea80000300800 */
[----:B------:R-:W2:Y:S01]  /*8d300*/  LDL.LU R236, [R1+0xa64] ;  /* 0x000a640001ec7983 */ /* 0x000ea20000300800 */
[----:B------:R-:W-:-:S02]  /*8d310*/  ISETP.LT.AND P6, PT, R163, c[0x0][0x178], !P0 ;  /* 0x00005e00a3007a0c */ /* 0x000fc400047c1270 */
[----:B------:R-:W-:Y:S01]  /*8d320*/  ISETP.LT.AND P2, PT, R131, c[0x0][0x178], !P0 ;  /* 0x00005e0083007a0c */ /* 0x000fe20004741270 */
[----:B------:R-:W-:Y:S01]  /*8d330*/  IMAD.WIDE R232, R235, 0x4, R222 ;  /* 0x00000004ebe87825 */ /* 0x000fe200078e02de */
[----:B------:R-:W-:-:S03]  /*8d340*/  ISETP.LT.AND P3, PT, R147, c[0x0][0x178], !P0 ;  /* 0x00005e0093007a0c */ /* 0x000fc60004761270 */
[----:B------:R-:W-:Y:S01]  /*8d350*/  IMAD.WIDE R2, R235, 0x4, R10 ;  /* 0x00000004eb027825 */ /* 0x000fe200078e020a */
[----:B------:R-:W-:-:S03]  /*8d360*/  ISETP.LT.AND P0, PT, R179, c[0x0][0x178], !P0 ;  /* 0x00005e00b3007a0c */ /* 0x000fc60004701270 */
[----:B------:R-:W-:Y:S02]  /*8d370*/  IMAD.WIDE R228, R235, 0x4, R8 ;  /* 0x00000004ebe47825 */ /* 0x000fe400078e0208 */
[----:B------:R1:W-:Y:S01]  /*8d380*/  @P6 STG.E [R232.64], R243 ;  /* 0x000000f3e8006986 */ /* 0x0003e2000c101904 */
[----:B------:R-:W-:Y:S02]  /*8d390*/  ISETP.LT.AND P5, PT, R194, c[0x0][0x178], !P1 ;  /* 0x00005e00c2007a0c */ /* 0x000fe40004fa1270 */
[----:B------:R-:W-:Y:S01]  /*8d3a0*/  ISETP.LT.AND P6, PT, R219, c[0x0][0x178], !P1 ;  /* 0x00005e00db007a0c */ /* 0x000fe20004fc1270 */
[----:B-1----:R-:W2:Y:S04]  /*8d3b0*/  LDL.LU R243, [R1+0x9f4] ;  /* 0x0009f40001f37983 */ /* 0x002ea80000300800 */
[----:B---3--:R1:W-:Y:S04]  /*8d3c0*/  @P2 STG.E [R2.64], R237 ;  /* 0x000000ed02002986 */ /* 0x0083e8000c101904 */
[----:B----4-:R3:W-:Y:S01]  /*8d3d0*/  @P3 STG.E [R228.64], R241 ;  /* 0x000000f1e4003986 */ /* 0x0107e2000c101904 */
[----:B-1----:R-:W-:-:S03]  /*8d3e0*/  IADD3 R2, R235, c[0x0][0x198], RZ ;  /* 0x00006600eb027a10 */ /* 0x002fc60007ffe0ff */
[----:B------:R-:W4:Y:S04]  /*8d3f0*/  LDL.LU R237, [R1+0x9b4] ;  /* 0x0009b40001ed7983 */ /* 0x000f280000300800 */
[----:B---3--:R-:W3:Y:S01]  /*8d400*/  LDL.LU R241, [R1+0x504] ;  /* 0x0005040001f17983 */ /* 0x008ee20000300800 */
[----:B------:R-:W-:-:S04]  /*8d410*/  IMAD.WIDE R228, R235, 0x4, R6 ;  /* 0x00000004ebe47825 */ /* 0x000fc800078e0206 */
[----:B------:R-:W-:-:S04]  /*8d420*/  IMAD.WIDE R230, R2, 0x4, R220 ;  /* 0x0000000402e67825 */ /* 0x000fc800078e02dc */
[----:B------:R-:W-:Y:S01]  /*8d430*/  IMAD.WIDE R232, R2, 0x4, R226 ;  /* 0x0000000402e87825 */ /* 0x000fe200078e02e2 */
[----:B------:R-:W-:Y:S01]  /*8d440*/  ISETP.LT.AND P2, PT, R115, c[0x0][0x178], !P1 ;  /* 0x00005e0073007a0c */ /* 0x000fe20004f41270 */
[----:B------:R1:W-:Y:S01]  /*8d450*/  @P0 STG.E [R228.64], R239 ;  /* 0x000000efe4000986 */ /* 0x0003e2000c101904 */
[----:B------:R-:W-:-:S03]  /*8d460*/  ISETP.LT.AND P3, PT, R195, c[0x0][0x178], !P1 ;  /* 0x00005e00c3007a0c */ /* 0x000fc60004f61270 */
[----:B--2---:R-:W-:Y:S04]  /*8d470*/  @P5 STG.E [R230.64], R238 ;  /* 0x000000eee6005986 */ /* 0x004fe8000c101904 */
[----:B------:R2:W-:Y:S01]  /*8d480*/  @P6 STG.E [R232.64], R242 ;  /* 0x000000f2e8006986 */ /* 0x0005e2000c101904 */
[----:B-1----:R-:W-:-:S03]  /*8d490*/  IMAD.WIDE R228, R2, 0x4, R4 ;  /* 0x0000000402e47825 */ /* 0x002fc600078e0204 */
[----:B--2---:R-:W2:Y:S04]  /*8d4a0*/  LDL.LU R242, [R1+0xb60] ;  /* 0x000b600001f27983 */ /* 0x004ea80000300800 */
[----:B------:R-:W2:Y:S04]  /*8d4b0*/  LDL.LU R3, [R1+0x2edc] ;  /* 0x002edc0001037983 */ /* 0x000ea80000300800 */
[----:B------:R-:W2:Y:S01]  /*8d4c0*/  LDL.LU R239, [R1+0xb50] ;  /* 0x000b500001ef7983 */ /* 0x000ea20000300800 */
[----:B------:R-:W-:-:S03]  /*8d4d0*/  IMAD.WIDE R230, R2, 0x4, R224 ;  /* 0x0000000402e67825 */ /* 0x000fc600078e02e0 */
[----:B------:R-:W2:Y:S04]  /*8d4e0*/  LDL.LU R238, [R1+0xb30] ;  /* 0x000b300001ee7983 */ /* 0x000ea80000300800 */
[----:B------:R-:W2:Y:S04]  /*8d4f0*/  LDL.LU R245, [R1+0xb00] ;  /* 0x000b000001f57983 */ /* 0x000ea80000300800 */
[----:B------:R-:W-:Y:S04]  /*8d500*/  @P2 STG.E [R228.64], R244 ;  /* 0x000000f4e4002986 */ /* 0x000fe8000c101904 */
[----:B------:R1:W-:Y:S04]  /*8d510*/  @P3 STG.E [R230.64], R236 ;  /* 0x000000ece6003986 */ /* 0x0003e8000c101904 */
[----:B-1----:R-:W2:Y:S01]  /*8d520*/  LDL.LU R236, [R1+0xac0] ;  /* 0x000ac00001ec7983 */ /* 0x002ea20000300800 */
[----:B------:R-:W-:-:S02]  /*8d530*/  ISETP.LT.AND P4, PT, R163, c[0x0][0x178], !P1 ;  /* 0x00005e00a3007a0c */ /* 0x000fc40004f81270 */
[----:B------:R-:W-:Y:S01]  /*8d540*/  ISETP.LT.AND P5, PT, R131, c[0x0][0x178], !P1 ;  /* 0x00005e0083007a0c */ /* 0x000fe20004fa1270 */
[C---:B------:R-:W-:Y:S01]  /*8d550*/  IMAD.WIDE R232, R2.reuse, 0x4, R222 ;  /* 0x0000000402e87825 */ /* 0x040fe200078e02de */
[----:B------:R-:W-:Y:S02]  /*8d560*/  ISETP.LT.AND P6, PT, R147, c[0x0][0x178], !P1 ;  /* 0x00005e0093007a0c */ /* 0x000fe40004fc1270 */
[----:B------:R-:W-:Y:S01]  /*8d570*/  ISETP.LT.AND P1, PT, R179, c[0x0][0x178], !P1 ;  /* 0x00005e00b3007a0c */ /* 0x000fe20004f21270 */
[----:B------:R-:W-:Y:S01]  /*8d580*/  IMAD.WIDE R228, R2, 0x4, R10 ;  /* 0x0000000402e47825 */ /* 0x000fe200078e020a */
[----:B------:R-:W-:-:S03]  /*8d590*/  ISETP.GE.AND P0, PT, R234, c[0x0][0x17c], PT ;  /* 0x00005f00ea007a0c */ /* 0x000fc60003f06270 */
[----:B------:R-:W-:Y:S02]  /*8d5a0*/  IMAD.WIDE R230, R2, 0x4, R8 ;  /* 0x0000000402e67825 */ /* 0x000fe400078e0208 */
[----:B------:R1:W-:Y:S01]  /*8d5b0*/  @P4 STG.E [R232.64], R243 ;  /* 0x000000f3e8004986 */ /* 0x0003e2000c101904 */
[----:B------:R-:W-:Y:S02]  /*8d5c0*/  ISETP.LT.AND P4, PT, R194, c[0x0][0x178], !P0 ;  /* 0x00005e00c2007a0c */ /* 0x000fe40004781270 */
[----:B------:R-:W-:Y:S01]  /*8d5d0*/  ISETP.LT.AND P2, PT, R219, c[0x0][0x178], !P0 ;  /* 0x00005e00db007a0c */ /* 0x000fe20004741270 */
[----:B-1----:R-:W2:Y:S01]  /*8d5e0*/  LDL.LU R243, [R1+0xa90] ;  /* 0x000a900001f37983 */ /* 0x002ea20000300800 */
[C---:B------:R-:W-:Y:S01]  /*8d5f0*/  IMAD.WIDE R232, R2.reuse, 0x4, R6 ;  /* 0x0000000402e87825 */ /* 0x040fe200078e0206 */
[----:B------:R-:W-:Y:S02]  /*8d600*/  IADD3 R2, R2, c[0x0][0x198], RZ ;  /* 0x0000660002027a10 */ /* 0x000fe40007ffe0ff */
[----:B------:R-:W2:Y:S01]  /*8d610*/  LDL.LU R244, [R1+0xa50] ;  /* 0x000a500001f47983 */ /* 0x000ea20000300800 */
[----:B------:R-:W-:-:S03]  /*8d620*/  ISETP.LT.AND P3, PT, R115, c[0x0][0x178], !P0 ;  /* 0x00005e0073007a0c */ /* 0x000fc60004761270 */
[----:B----4-:R-:W-:Y:S04]  /*8d630*/  @P5 STG.E [R228.64], R237 ;  /* 0x000000ede4005986 */ /* 0x010fe8000c101904 */
[----:B---3--:R1:W-:Y:S04]  /*8d640*/  @P6 STG.E [R230.64], R241 ;  /* 0x000000f1e6006986 */ /* 0x0083e8000c101904 */
[----:B------:R3:W-:Y:S04]  /*8d650*/  @P1 STG.E [R232.64], R240 ;  /* 0x000000f0e8001986 */ /* 0x0007e8000c101904 */
[----:B-1----:R-:W4:Y:S04]  /*8d660*/  LDL.LU R241, [R1+0x9a0] ;  /* 0x0009a00001f17983 */ /* 0x002f280000300800 */
[----:B---3--:R-:W3:Y:S01]  /*8d670*/  LDL.LU R240, [R1+0xb64] ;  /* 0x000b640001f07983 */ /* 0x008ee20000300800 */
[----:B------:R-:W-:-:S04]  /*8d680*/  IMAD.WIDE R228, R2, 0x4, R220 ;  /* 0x0000000402e47825 */ /* 0x000fc800078e02dc */
[C---:B------:R-:W-:Y:S01]  /*8d690*/  IMAD.WIDE R230, R2.reuse, 0x4, R226 ;  /* 0x0000000402e67825 */ /* 0x040fe200078e02e2 */
[----:B------:R-:W3:Y:S01]  /*8d6a0*/  LDL.LU R237, [R1+0xb04] ;  /* 0x000b040001ed7983 */ /* 0x000ee20000300800 */
[----:B------:R-:W-:Y:S02]  /*8d6b0*/  ISETP.LT.AND P6, PT, R195, c[0x0][0x178], !P0 ;  /* 0x00005e00c3007a0c */ /* 0x000fe400047c1270 */
[----:B------:R-:W-:Y:S01]  /*8d6c0*/  ISETP.LT.AND P5, PT, R163, c[0x0][0x178], !P0 ;  /* 0x00005e00a3007a0c */ /* 0x000fe200047a1270 */
[C---:B------:R-:W-:Y:S01]  /*8d6d0*/  IMAD.WIDE R232, R2.reuse, 0x4, R4 ;  /* 0x0000000402e87825 */ /* 0x040fe200078e0204 */
[----:B--2---:R1:W-:Y:S04]  /*8d6e0*/  @P4 STG.E [R228.64], R242 ;  /* 0x000000f2e4004986 */ /* 0x0043e8000c101904 */
[----:B------:R2:W-:Y:S04]  /*8d6f0*/  @P2 STG.E [R230.64], R239 ;  /* 0x000000efe6002986 */ /* 0x0005e8000c101904 */
[----:B-1----:R-:W3:Y:S04]  /*8d700*/  LDL.LU R242, [R1+0xa54] ;  /* 0x000a540001f27983 */ /* 0x002ee80000300800 */
[----:B--2---:R-:W2:Y:S04]  /*8d710*/  LDL.LU R239, [R1+0xb54] ;  /* 0x000b540001ef7983 */ /* 0x004ea80000300800 */
[----:B------:R-:W2:Y:S01]  /*8d720*/  LDL.LU R234, [R1+0x2ee0] ;  /* 0x002ee00001ea7983 */ /* 0x000ea20000300800 */
[----:B------:R-:W-:-:S03]  /*8d730*/  IMAD.WIDE R230, R2, 0x4, R224 ;  /* 0x0000000402e67825 */ /* 0x000fc600078e02e0 */
[----:B------:R1:W-:Y:S04]  /*8d740*/  @P3 STG.E [R232.64], R238 ;  /* 0x000000eee8003986 */ /* 0x0003e8000c101904 */
[----:B------:R-:W-:Y:S04]  /*8d750*/  @P6 STG.E [R230.64], R245 ;  /* 0x000000f5e6006986 */ /* 0x000fe8000c101904 */
[----:B-1----:R-:W2:Y:S01]  /*8d760*/  LDL.LU R238, [R1+0xb34] ;  /* 0x000b340001ee7983 */ /* 0x002ea20000300800 */
[----:B------:R-:W-:-:S05]  /*8d770*/  IMAD.WIDE R232, R2, 0x4, R222 ;  /* 0x0000000402e87825 */ /* 0x000fca00078e02de */
[----:B------:R1:W-:Y:S04]  /*8d780*/  @P5 STG.E [R232.64], R236 ;  /* 0x000000ece8005986 */ /* 0x0003e8000c101904 */
[----:B-1----:R-:W2:Y:S01]  /*8d790*/  LDL.LU R236, [R1+0xac4] ;  /* 0x000ac40001ec7983 */ /* 0x002ea20000300800 */
[----:B------:R-:W-:Y:S02]  /*8d7a0*/  ISETP.LT.AND P4, PT, R131, c[0x0][0x178], !P0 ;  /* 0x00005e0083007a0c */ /* 0x000fe40004781270 */
[----:B------:R-:W-:Y:S02]  /*8d7b0*/  ISETP.GE.AND P1, PT, R3, c[0x0][0x17c], PT ;  /* 0x00005f0003007a0c */ /* 0x000fe40003f26270 */
[----:B------:R-:W-:Y:S01]  /*8d7c0*/  ISETP.LT.AND P2, PT, R147, c[0x0][0x178], !P0 ;  /* 0x00005e0093007a0c */ /* 0x000fe20004741270 */
[----:B------:R-:W-:Y:S01]  /*8d7d0*/  IMAD.WIDE R228, R2, 0x4, R10 ;  /* 0x0000000402e47825 */ /* 0x000fe200078e020a */
[----:B------:R-:W-:-:S02]  /*8d7e0*/  ISETP.LT.AND P0, PT, R179, c[0x0][0x178], !P0 ;  /* 0x00005e00b3007a0c */ /* 0x000fc40004701270 */
[----:B------:R-:W-:Y:S02]  /*8d7f0*/  ISETP.LT.AND P3, PT, R194, c[0x0][0x178], !P1 ;  /* 0x00005e00c2007a0c */ /* 0x000fe40004f61270 */
[C---:B------:R-:W-:Y:S01]  /*8d800*/  IADD3 R3, R2.reuse, c[0x0][0x198], RZ ;  /* 0x0000660002037a10 */ /* 0x040fe20007ffe0ff */
[----:B------:R-:W-:Y:S02]  /*8d810*/  IMAD.WIDE R230, R2, 0x4, R6 ;  /* 0x0000000402e67825 */ /* 0x000fe400078e0206 */
[----:B------:R1:W-:Y:S02]  /*8d820*/  @P4 STG.E [R228.64], R243 ;  /* 0x000000f3e4004986 */ /* 0x0003e4000c101904 */
[----:B------:R-:W-:Y:S01]  /*8d830*/  IMAD.WIDE R232, R3, 0x4, R220 ;  /* 0x0000000403e87825 */ /* 0x000fe200078e02dc */
[----:B------:R-:W-:-:S03]  /*8d840*/  ISETP.LT.AND P6, PT, R219, c[0x0][0x178], !P1 ;  /* 0x00005e00db007a0c */ /* 0x000fc60004fc1270 */
[----:B-1----:R-:W-:Y:S01]  /*8d850*/  IMAD.WIDE R228, R2, 0x4, R8 ;  /* 0x0000000402e47825 */ /* 0x002fe200078e0208 */
[----:B------:R-:W2:Y:S04]  /*8d860*/  LDL.LU R243, [R1+0xa94] ;  /* 0x000a940001f37983 */ /* 0x000ea80000300800 */
[----:B------:R1:W-:Y:S01]  /*8d870*/  @P2 STG.E [R228.64], R244 ;  /* 0x000000f4e4002986 */ /* 0x0003e2000c101904 */
[----:B------:R-:W-:Y:S02]  /*8d880*/  ISETP.LT.AND P4, PT, R115, c[0x0][0x178], !P1 ;  /* 0x00005e0073007a0c */ /* 0x000fe40004f81270 */
[----:B------:R-:W-:Y:S01]  /*8d890*/  ISETP.LT.AND P5, PT, R195, c[0x0][0x178], !P1 ;  /* 0x00005e00c3007a0c */ /* 0x000fe20004fa1270 */
[----:B-1----:R-:W-:Y:S01]  /*8d8a0*/  IMAD.WIDE R228, R3, 0x4, R226 ;  /* 0x0000000403e47825 */ /* 0x002fe200078e02e2 */
[----:B----4-:R-:W-:Y:S04]  /*8d8b0*/  @P0 STG.E [R230.64], R241 ;  /* 0x000000f1e6000986 */ /* 0x010fe8000c101904 */
[----:B---3--:R1:W-:Y:S04]  /*8d8c0*/  @P3 STG.E [R232.64], R240 ;  /* 0x000000f0e8003986 */ /* 0x0083e8000c101904 */
[----:B-1----:R-:W3:Y:S04]  /*8d8d0*/  LDL.LU R240, [R1+0x9a4] ;  /* 0x0009a40001f07983 */ /* 0x002ee80000300800 */
[----:B------:R-:W4:Y:S01]  /*8d8e0*/  LDL.LU R241, [R1+0x998] ;  /* 0x0009980001f17983 */ /* 0x000f220000300800 */
[----:B------:R-:W-:Y:S01]  /*8d8f0*/  ISETP.LT.AND P0, PT, R163, c[0x0][0x178], !P1 ;  /* 0x00005e00a3007a0c */ /* 0x000fe20004f01270 */
[----:B------:R-:W-:-:S04]  /*8d900*/  IMAD.WIDE R230, R3, 0x4, R4 ;  /* 0x0000000403e67825 */ /* 0x000fc800078e0204 */
[----:B------:R-:W-:Y:S01]  /*8d910*/  IMAD.WIDE R232, R3, 0x4, R224 ;  /* 0x0000000403e87825 */ /* 0x000fe200078e02e0 */
[----:B--2---:R1:W-:Y:S01]  /*8d920*/  @P6 STG.E [R228.64], R239 ;  /* 0x000000efe4006986 */ /* 0x0043e2000c101904 */
[----:B------:R-:W-:-:S03]  /*8d930*/  ISETP.GE.AND P6, PT, R234, c[0x0][0x17c], PT ;  /* 0x00005f00ea007a0c */ /* 0x000fc60003fc6270 */
[----:B------:R-:W2:Y:S04]  /*8d940*/  LDL.LU R234, [R1+0x2ee4] ;  /* 0x002ee40001ea7983 */ /* 0x000ea80000300800 */
[----:B------:R-:W2:Y:S04]  /*8d950*/  LDL.LU R244, [R1+0x988] ;  /* 0x0009880001f47983 */ /* 0x000ea80000300800 */
[----:B-1----:R-:W2:Y:S01]  /*8d960*/  LDL.LU R239, [R1+0x968] ;  /* 0x0009680001ef7983 */ /* 0x002ea20000300800 */
[----:B------:R-:W-:-:S03]  /*8d970*/  IMAD.WIDE R228, R3, 0x4, R222 ;  /* 0x0000000403e47825 */ /* 0x000fc600078e02de */
[----:B------:R1:W-:Y:S04]  /*8d980*/  @P4 STG.E [R230.64], R238 ;  /* 0x000000eee6004986 */ /* 0x0003e8000c101904 */
[----:B------:R1:W-:Y:S04]  /*8d990*/  @P5 STG.E [R232.64], R237 ;  /* 0x000000ede8005986 */ /* 0x0003e8000c101904 */
[----:B-1----:R-:W2:Y:S04]  /*8d9a0*/  LDL.LU R238, [R1+0x588] ;  /* 0x0005880001ee7983 */ /* 0x002ea80000300800 */
[----:B------:R-:W2:Y:S04]  /*8d9b0*/  LDL.LU R237, [R1+0x3a8] ;  /* 0x0003a80001ed7983 */ /* 0x000ea80000300800 */
[----:B------:R1:W-:Y:S04]  /*8d9c0*/  @P0 STG.E [R228.64], R236 ;  /* 0x000000ece4000986 */ /* 0x0003e8000c101904 */
[----:B-1----:R-:W2:Y:S01]  /*8d9d0*/  LDL.LU R236, [R1+0x148] ;  /* 0x0001480001ec7983 */ /* 0x002ea20000300800 */
[----:B------:R-:W-:-:S02]  /*8d9e0*/  ISETP.LT.AND P2, PT, R131, c[0x0][0x178], !P1 ;  /* 0x00005e0083007a0c */ /* 0x000fc40004f41270 */
[----:B------:R-:W-:Y:S02]  /*8d9f0*/  ISETP.LT.AND P3, PT, R147, c[0x0][0x178], !P1 ;  /* 0x00005e0093007a0c */ /* 0x000fe40004f61270 */
[----:B------:R-:W-:Y:S02]  /*8da00*/  ISETP.LT.AND P1, PT, R179, c[0x0][0x178], !P1 ;  /* 0x00005e00b3007a0c */ /* 0x000fe40004f21270 */
[----:B------:R-:W-:Y:S01]  /*8da10*/  ISETP.LT.AND P4, PT, R194, c[0x0][0x178], !P6 ;  /* 0x00005e00c2007a0c */ /* 0x000fe20007781270 */
[C---:B------:R-:W-:Y:S01]  /*8da20*/  IMAD.WIDE R230, R3.reuse, 0x4, R10 ;  /* 0x0000000403e67825 */ /* 0x040fe200078e020a */
[----:B------:R-:W-:-:S03]  /*8da30*/  IADD3 R235, R3, c[0x0][0x198], RZ ;  /* 0x0000660003eb7a10 */ /* 0x000fc60007ffe0ff */
[----:B------:R-:W-:-:S04]  /*8da40*/  IMAD.WIDE R232, R3, 0x4, R8 ;  /* 0x0000000403e87825 */ /* 0x000fc800078e0208 */
[----:B------:R-:W-:Y:S01]  /*8da50*/  IMAD.WIDE R2, R3, 0x4, R6 ;  /* 0x0000000403027825 */ /* 0x000fe200078e0206 */
[----:B------:R1:W-:Y:S03]  /*8da60*/  @P2 STG.E [R230.64], R243 ;  /* 0x000000f3e6002986 */ /* 0x0003e6000c101904 */
[----:B------:R-:W-:Y:S01]  /*8da70*/  IMAD.WIDE R228, R235, 0x4, R220 ;  /* 0x00000004ebe47825 */ /* 0x000fe200078e02dc */
[----:B------:R1:W-:Y:S01]  /*8da80*/  @P3 STG.E [R232.64], R242 ;  /* 0x000000f2e8003986 */ /* 0x0003e2000c101904 */
[----:B------:R-:W-:Y:S02]  /*8da90*/  ISETP.LT.AND P5, PT, R219, c[0x0][0x178], !P6 ;  /* 0x00005e00db007a0c */ /* 0x000fe400077a1270 */
[----:B------:R-:W-:Y:S02]  /*8daa0*/  ISETP.LT.AND P3, PT, R115, c[0x0][0x178], !P6 ;  /* 0x00005e0073007a0c */ /* 0x000fe40007761270 */
[----:B------:R-:W-:-:S02]  /*8dab0*/  ISETP.LT.AND P2, PT, R195, c[0x0][0x178], !P6 ;  /* 0x00005e00c3007a0c */ /* 0x000fc40007741270 */
[----:B------:R-:W-:Y:S01]  /*8dac0*/  ISETP.LT.AND P0, PT, R163, c[0x0][0x178], !P6 ;  /* 0x00005e00a3007a0c */ /* 0x000fe20007701270 */
[----:B-1----:R-:W-:-:S04]  /*8dad0*/  IMAD.WIDE R230, R235, 0x4, R224 ;  /* 0x00000004ebe67825 */ /* 0x002fc800078e02e0 */
[C---:B------:R-:W-:Y:S01]  /*8dae0*/  IMAD.WIDE R232, R235.reuse, 0x4, R222 ;  /* 0x00000004ebe87825 */ /* 0x040fe200078e02de */
[----:B---3--:R1:W-:Y:S04]  /*8daf0*/  @P1 STG.E [R2.64], R240 ;  /* 0x000000f002001986 */ /* 0x0083e8000c101904 */
[----:B----4-:R3:W-:Y:S04]  /*8db00*/  @P4 STG.E [R228.64], R241 ;  /* 0x000000f1e4004986 */ /* 0x0107e8000c101904 */
[----:B-1----:R-:W4:Y:S04]  /*8db10*/  LDL.LU R240, [R1+0x98c] ;  /* 0x00098c0001f07983 */ /* 0x002f280000300800 */
[----:B------:R-:W4:Y:S04]  /*8db20*/  LDL.LU R245, [R1+0xf8] ;  /* 0x0000f80001f57983 */ /* 0x000f280000300800 */
[----:B------:R-:W4:Y:S04]  /*8db30*/  LDL.LU R243, [R1+0xe8] ;  /* 0x0000e80001f37983 */ /* 0x000f280000300800 */
[----:B---3--:R-:W3:Y:S01]  /*8db40*/  LDL.LU R241, [R1+0x99c] ;  /* 0x00099c0001f17983 */ /* 0x008ee20000300800 */
[----:B------:R-:W-:Y:S01]  /*8db50*/  IMAD.WIDE R2, R235, 0x4, R226 ;  /* 0x00000004eb027825 */ /* 0x000fe200078e02e2 */
[----:B------:R-:W-:-:S02]  /*8db60*/  ISETP.LT.AND P4, PT, R131, c[0x0][0x178], !P6 ;  /* 0x00005e0083007a0c */ /* 0x000fc40007781270 */
[----:B------:R-:W3:Y:S01]  /*8db70*/  LDL.LU R242, [R1+0xfc] ;  /* 0x0000fc0001f27983 */ /* 0x000ee20000300800 */
[----:B------:R-:W-:-:S03]  /*8db80*/  IMAD.WIDE R228, R235, 0x4, R4 ;  /* 0x00000004ebe47825 */ /* 0x000fc600078e0204 */
[----:B--2---:R1:W-:Y:S04]  /*8db90*/  @P5 STG.E [R2.64], R244 ;  /* 0x000000f402005986 */ /* 0x0043e8000c101904 */
[----:B------:R2:W-:Y:S04]  /*8dba0*/  @P3 STG.E [R228.64], R239 ;  /* 0x000000efe4003986 */ /* 0x0005e8000c101904 */
[----:B-1----:R-:W3:Y:S04]  /*8dbb0*/  LDL.LU R244, [R1+0x2ee8] ;  /* 0x002ee80001f47983 */ /* 0x002ee80000300800 */
[----:B--2---:R-:W3:Y:S01]  /*8dbc0*/  LDL.LU R239, [R1+0x96c] ;  /* 0x00096c0001ef7983 */ /* 0x004ee20000300800 */
[----:B------:R-:W-:-:S03]  /*8dbd0*/  IMAD.WIDE R2, R235, 0x4, R10 ;  /* 0x00000004eb027825 */ /* 0x000fc600078e020a */
[----:B------:R1:W-:Y:S04]  /*8dbe0*/  @P2 STG.E [R230.64], R238 ;  /* 0x000000eee6002986 */ /* 0x0003e8000c101904 */
[----:B------:R1:W-:Y:S04]  /*8dbf0*/  @P0 STG.E [R232.64], R237 ;  /* 0x000000ede8000986 */ /* 0x0003e8000c101904 */
[----:B-1----:R-:W3:Y:S04]  /*8dc00*/  LDL.LU R238, [R1+0x58c] ;  /* 0x00058c0001ee7983 */ /* 0x002ee80000300800 */
[----:B------:R-:W3:Y:S04]  /*8dc10*/  LDL.LU R237, [R1+0x3ac] ;  /* 0x0003ac0001ed7983 */ /* 0x000ee80000300800 */
[----:B------:R1:W-:Y:S04]  /*8dc20*/  @P4 STG.E [R2.64], R236 ;  /* 0x000000ec02004986 */ /* 0x0003e8000c101904 */
[----:B-1----:R-:W3:Y:S01]  /*8dc30*/  LDL.LU R236, [R1+0x14c] ;  /* 0x00014c0001ec7983 */ /* 0x002ee20000300800 */
[----:B------:R-:W-:-:S02]  /*8dc40*/  ISETP.GE.AND P1, PT, R234, c[0x0][0x17c], PT ;  /* 0x00005f00ea007a0c */ /* 0x000fc40003f26270 */
[----:B------:R-:W-:Y:S02]  /*8dc50*/  ISETP.LT.AND P0, PT, R147, c[0x0][0x178], !P6 ;  /* 0x00005e0093007a0c */ /* 0x000fe40007701270 */
[----:B------:R-:W-:Y:S02]  /*8dc60*/  ISETP.LT.AND P6, PT, R179, c[0x0][0x178], !P6 ;  /* 0x00005e00b3007a0c */ /* 0x000fe400077c1270 */
[----:B------:R-:W-:Y:S02]  /*8dc70*/  ISETP.LT.AND P3, PT, R194, c[0x0][0x178], !P1 ;  /* 0x00005e00c2007a0c */ /* 0x000fe40004f61270 */
[----:B------:R-:W-:Y:S02]  /*8dc80*/  IADD3 R234, R235, c[0x0][0x198], RZ ;  /* 0x00006600ebea7a10 */ /* 0x000fe40007ffe0ff */
[----:B------:R-:W-:Y:S01]  /*8dc90*/  ISETP.LT.AND P2, PT, R219, c[0x0][0x178], !P1 ;  /* 0x00005e00db007a0c */ /* 0x000fe20004f41270 */
[----:B------:R-:W-:-:S04]  /*8dca0*/  IMAD.WIDE R2, R235, 0x4, R8 ;  /* 0x00000004eb027825 */ /* 0x000fc800078e0208 */
[----:B------:R-:W-:-:S04]  /*8dcb0*/  IMAD.WIDE R228, R235, 0x4, R6 ;  /* 0x00000004ebe47825 */ /* 0x000fc800078e0206 */
[----:B------:R-:W-:Y:S01]  /*8dcc0*/  IMAD.WIDE R230, R234, 0x4, R220 ;  /* 0x00000004eae67825 */ /* 0x000fe200078e02dc */
[----:B------:R-:W-:-:S03]  /*8dcd0*/  ISETP.LT.AND P5, PT, R115, c[0x0][0x178], !P1 ;  /* 0x00005e0073007a0c */ /* 0x000fc60004fa1270 */
[C---:B------:R-:W-:Y:S01]  /*8dce0*/  IMAD.WIDE R232, R234.reuse, 0x4, R226 ;  /* 0x00000004eae87825 */ /* 0x040fe200078e02e2 */
[----:B------:R-:W-:Y:S01]  /*8dcf0*/  ISETP.LT.AND P4, PT, R195, c[0x0][0x178], !P1 ;  /* 0x00005e00c3007a0c */ /* 0x000fe20004f81270 */
[----:B----4-:R-:W-:Y:S04]  /*8dd00*/  @P0 STG.E [R2.64], R245 ;  /* 0x000000f502000986 */ /* 0x010fe8000c101904 */
[----:B------:R1:W-:Y:S04]  /*8dd10*/  @P6 STG.E [R228.64], R243 ;  /* 0x000000f3e4006986 */ /* 0x0003e8000c101904 */
[----:B---3--:R3:W-:Y:S04]  /*8dd20*/  @P3 STG.E [R230.64], R241 ;  /* 0x000000f1e6003986 */ /* 0x0087e8000c101904 */
[----:B------:R4:W-:Y:S04]  /*8dd30*/  @P2 STG.E [R232.64], R240 ;  /* 0x000000f0e8002986 */ /* 0x0009e8000c101904 */
[----:B-1----:R-:W2:Y:S04]  /*8dd40*/  LDL.LU R243, [R1+0xec] ;  /* 0x0000ec0001f37983 */ /* 0x002ea80000300800 */
[----:B---3--:R-:W3:Y:S01]  /*8dd50*/  LDL.LU R241, [R1+0xa88] ;  /* 0x000a880001f17983 */ /* 0x008ee20000300800 */
[----:B------:R-:W-:-:S03]  /*8dd60*/  IMAD.WIDE R2, R234, 0x4, R4 ;  /* 0x00000004ea027825 */ /* 0x000fc600078e0204 */
[----:B----4-:R-:W4:Y:S01]  /*8dd70*/  LDL.LU R240, [R1+0xa08] ;  /* 0x000a080001f07983 */ /* 0x010f220000300800 */
[----:B------:R-:W-:Y:S02]  /*8dd80*/  ISETP.LT.AND P2, PT, R163, c[0x0][0x178], !P1 ;  /* 0x00005e00a3007a0c */ /* 0x000fe40004f41270 */
[----:B------:R-:W-:Y:S01]  /*8dd90*/  ISETP.LT.AND P3, PT, R131, c[0x0][0x178], !P1 ;  /* 0x00005e0083007a0c */ /* 0x000fe20004f61270 */
[----:B------:R-:W4:Y:S01]  /*8dda0*/  LDL.LU R233, [R1+0x2eec] ;  /* 0x002eec0001e97983 */ /* 0x000f220000300800 */
[----:B------:R-:W-:Y:S01]  /*8ddb0*/  ISETP.LT.AND P6, PT, R147, c[0x0][0x178], !P1 ;  /* 0x00005e0093007a0c */ /* 0x000fe20004fc1270 */
[----:B------:R-:W-:Y:S01]  /*8ddc0*/  IMAD.WIDE R228, R234, 0x4, R224 ;  /* 0x00000004eae47825 */ /* 0x000fe200078e02e0 */
[----:B------:R-:W-:Y:S02]  /*8ddd0*/  ISETP.GE.AND P0, PT, R244, c[0x0][0x17c], PT ;  /* 0x00005f00f4007a0c */ /* 0x000fe40003f06270 */
[----:B------:R-:W4:Y:S04]  /*8dde0*/  LDL.LU R244, [R1+0x9c8] ;  /* 0x0009c80001f47983 */ /* 0x000f280000300800 */
[----:B------:R1:W-:Y:S01]  /*8ddf0*/  @P5 STG.E [R2.64], R239 ;  /* 0x000000ef02005986 */ /* 0x0003e2000c101904 */
[----:B------:R-:W-:-:S03]  /*8de00*/  IMAD.WIDE R230, R234, 0x4, R8 ;  /* 0x00000004eae67825 */ /* 0x000fc600078e0208 */
[----:B-1----:R-:W4:Y:S01]  /*8de10*/  LDL.LU R239, [R1+0x798] ;  /* 0x0007980001ef7983 */ /* 0x002f220000300800 */
[----:B------:R-:W-:-:S03]  /*8de20*/  IMAD.WIDE R2, R234, 0x4, R222 ;  /* 0x00000004ea027825 */ /* 0x000fc600078e02de */
[----:B------:R1:W-:Y:S04]  /*8de30*/  @P4 STG.E [R228.64], R238 ;  /* 0x000000eee4004986 */ /* 0x0003e8000c101904 */
[----:B------:R1:W-:Y:S02]  /*8de40*/  @P2 STG.E [R2.64], R237 ;  /* 0x000000ed02002986 */ /* 0x0003e4000c101904 */
[----:B-1----:R-:W-:Y:S02]  /*8de50*/  IMAD.WIDE R228, R234, 0x4, R10 ;  /* 0x00000004eae47825 */ /* 0x002fe400078e020a */
[----:B------:R-:W4:Y:S04]  /*8de60*/  LDL.LU R238, [R1+0x4e8] ;  /* 0x0004e80001ee7983 */ /* 0x000f280000300800 */
[----:B------:R-:W4:Y:S04]  /*8de70*/  LDL.LU R237, [R1+0x4d8] ;  /* 0x0004d80001ed7983 */ /* 0x000f280000300800 */
[----:B------:R1:W-:Y:S04]  /*8de80*/  @P3 STG.E [R228.64], R236 ;  /* 0x000000ece4003986 */ /* 0x0003e8000c101904 */
[----:B------:R1:W-:Y:S04]  /*8de90*/  @P6 STG.E [R230.64], R242 ;  /* 0x000000f2e6006986 */ /* 0x0003e8000c101904 */
[----:B-1----:R-:W4:Y:S04]  /*8dea0*/  LDL.LU R236, [R1+0x228] ;  /* 0x0002280001ec7983 */ /* 0x002f280000300800 */
[----:B------:R-:W4:Y:S01]  /*8deb0*/  LDL.LU R242, [R1+0x1f8] ;  /* 0x0001f80001f27983 */ /* 0x000f220000300800 */
[----:B------:R-:W-:-:S02]  /*8dec0*/  ISETP.LT.AND P1, PT, R179, c[0x0][0x178], !P1 ;  /* 0x00005e00b3007a0c */ /* 0x000fc40004f21270 */
[----:B------:R-:W-:Y:S02]  /*8ded0*/  ISETP.LT.AND P5, PT, R194, c[0x0][0x178], !P0 ;  /* 0x00005e00c2007a0c */ /* 0x000fe400047a1270 */
[C---:B------:R-:W-:Y:S02]  /*8dee0*/  IADD3 R232, R234.reuse, c[0x0][0x198], RZ ;  /* 0x00006600eae87a10 */ /* 0x040fe40007ffe0ff */
[----:B------:R-:W-:Y:S01]  /*8def0*/  ISETP.LT.AND P4, PT, R219, c[0x0][0x178], !P0 ;  /* 0x00005e00db007a0c */ /* 0x000fe20004781270 */
[----:B------:R-:W-:Y:S01]  /*8df00*/  IMAD.WIDE R2, R234, 0x4, R6 ;  /* 0x00000004ea027825 */ /* 0x000fe200078e0206 */
[----:B------:R-:W-:-:S03]  /*8df10*/  ISETP.LT.AND P6, PT, R115, c[0x0][0x178], !P0 ;  /* 0x00005e0073007a0c */ /* 0x000fc600047c1270 */
[----:B------:R-:W-:Y:S01]  /*8df20*/  IMAD.WIDE R228, R232, 0x4, R220 ;  /* 0x00000004e8e47825 */ /* 0x000fe200078e02dc */
[----:B------:R-:W-:-:S03]  /*8df30*/  ISETP.LT.AND P3, PT, R195, c[0x0][0x178], !P0 ;  /* 0x00005e00c3007a0c */ /* 0x000fc60004761270 */
[C---:B------:R-:W-:Y:S01]  /*8df40*/  IMAD.WIDE R230, R232.reuse, 0x4, R226 ;  /* 0x00000004e8e67825 */ /* 0x040fe200078e02e2 */
[----:B------:R-:W-:Y:S01]  /*8df50*/  ISETP.LT.AND P2, PT, R163, c[0x0][0x178], !P0 ;  /* 0x00005e00a3007a0c */ /* 0x000fe20004741270 */
[----:B--2---:R-:W-:Y:S04]  /*8df60*/  @P1 STG.E [R2.64], R243 ;  /* 0x000000f302001986 */ /* 0x004fe8000c101904 */
[----:B---3--:R1:W-:Y:S04]  /*8df70*/  @P5 STG.E [R228.64], R241 ;  /* 0x000000f1e4005986 */ /* 0x0083e8000c101904 */
[----:B----4-:R2:W-:Y:S04]  /*8df80*/  @P4 STG.E [R230.64], R240 ;  /* 0x000000f0e6004986 */ /* 0x0105e8000c101904 */
[----:B-1----:R-:W3:Y:S01]  /*8df90*/  LDL.LU R241, [R1+0xa8c] ;  /* 0x000a8c0001f17983 */ /* 0x002ee20000300800 */
[----:B------:R-:W-:-:S03]  /*8dfa0*/  IMAD.WIDE R2, R232, 0x4, R4 ;  /* 0x00000004e8027825 */ /* 0x000fc600078e0204 */
[----:B--2---:R-:W2:Y:S01]  /*8dfb0*/  LDL.LU R240, [R1+0xa0c] ;  /* 0x000a0c0001f07983 */ /* 0x004ea20000300800 */
[C---:B------:R-:W-:Y:S01]  /*8dfc0*/  IMAD.WIDE R228, R232.reuse, 0x4, R224 ;  /* 0x00000004e8e47825 */ /* 0x040fe200078e02e0 */
[----:B------:R-:W-:Y:S02]  /*8dfd0*/  ISETP.LT.AND P1, PT, R131, c[0x0][0x178], !P0 ;  /* 0x00005e0083007a0c */ /* 0x000fe40004721270 */
[----:B------:R-:W-:Y:S01]  /*8dfe0*/  ISETP.LT.AND P4, PT, R147, c[0x0][0x178], !P0 ;  /* 0x00005e0093007a0c */ /* 0x000fe20004781270 */
[----:B------:R-:W4:Y:S01]  /*8dff0*/  LDL.LU R235, [R1+0x2ef0] ;  /* 0x002ef00001eb7983 */ /* 0x000f220000300800 */
[----:B------:R-:W-:Y:S01]  /*8e000*/  ISETP.LT.AND P5, PT, R179, c[0x0][0x178], !P0 ;  /* 0x00005e00b3007a0c */ /* 0x000fe200047a1270 */
[C---:B------:R-:W-:Y:S02]  /*8e010*/  IMAD.WIDE R230, R232.reuse, 0x4, R222 ;  /* 0x00000004e8e67825 */ /* 0x040fe400078e02de */
[----:B------:R-:W4:Y:S04]  /*8e020*/  LDL.LU R243, [R1+0x4dc] ;  /* 0x0004dc0001f37983 */ /* 0x000f280000300800 */
[----:B------:R1:W-:Y:S04]  /*8e030*/  @P6 STG.E [R2.64], R244 ;  /* 0x000000f402006986 */ /* 0x0003e8000c101904 */
[----:B------:R1:W-:Y:S04]  /*8e040*/  @P3 STG.E [R228.64], R239 ;  /* 0x000000efe4003986 */ /* 0x0003e8000c101904 */
[----:B-1----:R-:W4:Y:S01]  /*8e050*/  LDL.LU R244, [R1+0x9cc] ;  /* 0x0009cc0001f47983 */ /* 0x002f220000300800 */
[----:B------:R-:W-:-:S03]  /*8e060*/  IMAD.WIDE R2, R232, 0x4, R10 ;  /* 0x00000004e8027825 */ /* 0x000fc600078e020a */
[----:B------:R-:W4:Y:S01]  /*8e070*/  LDL.LU R239, [R1+0x79c] ;  /* 0x00079c0001ef7983 */ /* 0x000f220000300800 */
[----:B------:R-:W-:-:S03]  /*8e080*/  IMAD.WIDE R228, R232, 0x4, R8 ;  /* 0x00000004e8e47825 */ /* 0x000fc600078e0208 */
[----:B------:R1:W-:Y:S04]  /*8e090*/  @P2 STG.E [R230.64], R238 ;  /* 0x000000eee6002986 */ /* 0x0003e8000c101904 */
[----:B------:R-:W-:Y:S01]  /*8e0a0*/  @P1 STG.E [R2.64], R237 ;  /* 0x000000ed02001986 */ /* 0x000fe2000c101904 */
[----:B-1----:R-:W-:-:S03]  /*8e0b0*/  IMAD.WIDE R230, R232, 0x4, R6 ;  /* 0x00000004e8e67825 */ /* 0x002fc600078e0206 */
[----:B------:R-:W4:Y:S04]  /*8e0c0*/  LDL.LU R238, [R1+0x4ec] ;  /* 0x0004ec0001ee7983 */ /* 0x000f280000300800 */
[----:B------:R-:W-:Y:S04]  /*8e0d0*/  @P4 STG.E [R228.64], R236 ;  /* 0x000000ece4004986 */ /* 0x000fe8000c101904 */
[----:B------:R1:W-:Y:S04]  /*8e0e0*/  @P5 STG.E [R230.64], R242 ;  /* 0x000000f2e6005986 */ /* 0x0003e8000c101904 */
[----:B-1----:R-:W4:Y:S01]  /*8e0f0*/  LDL.LU R242, [R1+0x22c] ;  /* 0x00022c0001f27983 */ /* 0x002f220000300800 */
[----:B------:R-:W-:-:S04]  /*8e100*/  ISETP.GE.AND P0, PT, R233, c[0x0][0x17c], PT ;  /* 0x00005f00e9007a0c */ /* 0x000fc80003f06270 */
[----:B------:R-:W-:Y:S02]  /*8e110*/  ISETP.LT.AND P2, PT, R194, c[0x0][0x178], !P0 ;  /* 0x00005e00c2007a0c */ /* 0x000fe40004741270 */
[----:B------:R-:W-:Y:S02]  /*8e120*/  IADD3 R234, R232, c[0x0][0x198], RZ ;  /* 0x00006600e8ea7a10 */ /* 0x000fe40007ffe0ff */
[----:B------:R-:W-:-:S03]  /*8e130*/  ISETP.LT.AND P3, PT, R219, c[0x0][0x178], !P0 ;  /* 0x00005e00db007a0c */ /* 0x000fc60004761270 */
[C---:B------:R-:W-:Y:S01]  /*8e140*/  IMAD.WIDE R2, R234.reuse, 0x4, R220 ;  /* 0x00000004ea027825 */ /* 0x040fe200078e02dc */
[----:B------:R-:W-:Y:S02]  /*8e150*/  ISETP.LT.AND P6, PT, R115, c[0x0][0x178], !P0 ;  /* 0x00005e0073007a0c */ /* 0x000fe400047c1270 */
[----:B------:R-:W-:Y:S01]  /*8e160*/  ISETP.LT.AND P5, PT, R195, c[0x0][0x178], !P0 ;  /* 0x00005e00c3007a0c */ /* 0x000fe200047a1270 */
[C---:B------:R-:W-:Y:S01]  /*8e170*/  IMAD.WIDE R228, R234.reuse, 0x4, R226 ;  /* 0x00000004eae47825 */ /* 0x040fe200078e02e2 */
[----:B------:R-:W-:Y:S02]  /*8e180*/  ISETP.LT.AND P4, PT, R163, c[0x0][0x178], !P0 ;  /* 0x00005e00a3007a0c */ /* 0x000fe40004781270 */
[----:B------:R-:W-:Y:S01]  /*8e190*/  ISETP.LT.AND P1, PT, R131, c[0x0][0x178], !P0 ;  /* 0x00005e0083007a0c */ /* 0x000fe20004721270 */
[----:B------:R-:W-:-:S04]  /*8e1a0*/  IMAD.WIDE R230, R234, 0x4, R222 ;  /* 0x00000004eae67825 */ /* 0x000fc800078e02de */
[C---:B------:R-:W-:Y:S01]  /*8e1b0*/  IMAD.WIDE R232, R234.reuse, 0x4, R10 ;  /* 0x00000004eae87825 */ /* 0x040fe200078e020a */
[----:B---3--:R1:W-:Y:S04]  /*8e1c0*/  @P2 STG.E [R2.64], R241 ;  /* 0x000000f102002986 */ /* 0x0083e8000c101904 */
[----:B--2---:R2:W-:Y:S04]  /*8e1d0*/  @P3 STG.E [R228.64], R240 ;  /* 0x000000f0e4003986 */ /* 0x0045e8000c101904 */
[----:B-1----:R-:W3:Y:S04]  /*8e1e0*/  LDL.LU R241, [R1+0x1fc] ;  /* 0x0001fc0001f17983 */ /* 0x002ee80000300800 */
[----:B------:R-:W3:Y:S01]  /*8e1f0*/  LDL.LU R237, [R1+0x2ef4] ;  /* 0x002ef40001ed7983 */ /* 0x000ee20000300800 */
[----:B------:R-:W-:-:S03]  /*8e200*/  IMAD.WIDE R2, R234, 0x4, R4 ;  /* 0x00000004ea027825 */ /* 0x000fc600078e0204 */
[----:B------:R-:W3:Y:S01]  /*8e210*/  LDL.LU R249, [R1+0xb28] ;  /* 0x000b280001f97983 */ /* 0x000ee20000300800 */
[----:B--2---:R-:W-:-:S03]  /*8e220*/  IMAD.WIDE R228, R234, 0x4, R224 ;  /* 0x00000004eae47825 */ /* 0x004fc600078e02e0 */
[----:B------:R-:W2:Y:S04]  /*8e230*/  LDL.LU R236, [R1+0xaf8] ;  /* 0x000af80001ec7983 */ /* 0x000ea80000300800 */
[----:B------:R-:W2:Y:S01]  /*8e240*/  LDL.LU R240, [R1+0xab8] ;  /* 0x000ab80001f07983 */ /* 0x000ea20000300800 */
[----:B------:R-:W-:-:S03]  /*8e250*/  ISETP.LT.AND P3, PT, R147, c[0x0][0x178], !P0 ;  /* 0x00005e0093007a0c */ /* 0x000fc60004761270 */
[----:B----4-:R1:W-:Y:S04]  /*8e260*/  @P6 STG.E [R2.64], R244 ;  /* 0x000000f402006986 */ /* 0x0103e8000c101904 */
[----:B------:R-:W4:Y:S04]  /*8e270*/  LDL.LU R248, [R1+0xa68] ;  /* 0x000a680001f87983 */ /* 0x000f280000300800 */
[----:B------:R1:W-:Y:S02]  /*8e280*/  @P5 STG.E [R228.64], R239 ;  /* 0x000000efe4005986 */ /* 0x0003e4000c101904 */
[----:B-1----:R-:W-:-:S02]  /*8e290*/  IMAD.WIDE R2, R234, 0x4, R8 ;  /* 0x00000004ea027825 */ /* 0x002fc400078e0208 */
[----:B------:R-:W4:Y:S04]  /*8e2a0*/  LDL.LU R239, [R1+0x9f8] ;  /* 0x0009f80001ef7983 */ /* 0x000f280000300800 */
[----:B------:R1:W-:Y:S04]  /*8e2b0*/  @P4 STG.E [R230.64], R238 ;  /* 0x000000eee6004986 */ /* 0x0003e8000c101904 */
[----:B------:R-:W4:Y:S04]  /*8e2c0*/  LDL.LU R245, [R1+0x9b8] ;  /* 0x0009b80001f57983 */ /* 0x000f280000300800 */
[----:B------:R-:W-:Y:S04]  /*8e2d0*/  @P1 STG.E [R232.64], R243 ;  /* 0x000000f3e8001986 */ /* 0x000fe8000c101904 */
[----:B------:R-:W4:Y:S04]  /*8e2e0*/  LDL.LU R244, [R1+0x508] ;  /* 0x0005080001f47983 */ /* 0x000f280000300800 */
[----:B-1----:R-:W4:Y:S04]  /*8e2f0*/  LDL.LU R238, [R1+0x358] ;  /* 0x0003580001ee7983 */ /* 0x002f280000300800 */
        /* <DEDUP_REMOVED lines=8> */
[----:B------:R-:W-:Y:S02]  /*8e380*/  ISETP.LT.AND P4, PT, R115, c[0x0][0x178], !P2 ;  /* 0x00005e0073007a0c */ /* 0x000fe40005781270 */
[----:B------:R-:W-:Y:S02]  /*8e390*/  IADD3 R235, R234, c[0x0][0x198], RZ ;  /* 0x00006600eaeb7a10 */ /* 0x000fe40007ffe0ff */
[----:B------:R-:W-:-:S03]  /*8e3a0*/  ISETP.LT.AND P3, PT, R195, c[0x0][0x178], !P2 ;  /* 0x00005e00c3007a0c */ /* 0x000fc60005761270 */
[----:B------:R-:W-:Y:S01]  /*8e3b0*/  IMAD.WIDE R228, R235, 0x4, R220 ;  /* 0x00000004ebe47825 */ /* 0x000fe200078e02dc */
[----:B------:R-:W-:-:S03]  /*8e3c0*/  ISETP.LT.AND P6, PT, R163, c[0x0][0x178], !P2 ;  /* 0x00005e00a3007a0c */ /* 0x000fc600057c1270 */
[----:B------:R-:W-:-:S04]  /*8e3d0*/  IMAD.WIDE R230, R235, 0x4, R226 ;  /* 0x00000004ebe67825 */ /* 0x000fc800078e02e2 */
[C---:B------:R-:W-:Y:S01]  /*8e3e0*/  IMAD.WIDE R232, R235.reuse, 0x4, R4 ;  /* 0x00000004ebe87825 */ /* 0x040fe200078e0204 */
[----:B------:R-:W-:Y:S01]  /*8e3f0*/  IADD3 R234, R235, c[0x0][0x198], RZ ;  /* 0x00006600ebea7a10 */ /* 0x000fe20007ffe0ff */
[----:B---3--:R1:W-:Y:S01]  /*8e400*/  @P0 STG.E [R2.64], R241 ;  /* 0x000000f102000986 */ /* 0x0083e2000c101904 */
[----:B------:R-:W-:-:S03]  /*8e410*/  ISETP.GE.AND P0, PT, R237, c[0x0][0x17c], PT ;  /* 0x00005f00ed007a0c */ /* 0x000fc60003f06270 */
[----:B------:R-:W3:Y:S04]  /*8e420*/  LDL.LU R237, [R1+0x9bc] ;  /* 0x0009bc0001ed7983 */ /* 0x000ee80000300800 */
[----:B------:R2:W-:Y:S01]  /*8e430*/  @P1 STG.E [R228.64], R249 ;  /* 0x000000f9e4001986 */ /* 0x0005e2000c101904 */
[----:B-1----:R-:W-:-:S03]  /*8e440*/  IMAD.WIDE R2, R235, 0x4, R224 ;  /* 0x00000004eb027825 */ /* 0x002fc600078e02e0 */
[----:B------:R-:W3:Y:S04]  /*8e450*/  LDL.LU R241, [R1+0x50c] ;  /* 0x00050c0001f17983 */ /* 0x000ee80000300800 */
[----:B--2---:R1:W-:Y:S04]  /*8e460*/  @P5 STG.E [R230.64], R236 ;  /* 0x000000ece6005986 */ /* 0x0043e8000c101904 */
[----:B------:R2:W-:Y:S01]  /*8e470*/  @P4 STG.E [R232.64], R240 ;  /* 0x000000f0e8004986 */ /* 0x0005e2000c101904 */
[----:B------:R-:W-:Y:S01]  /*8e480*/  IMAD.WIDE R228, R235, 0x4, R222 ;  /* 0x00000004ebe47825 */ /* 0x000fe200078e02de */
[----:B------:R-:W-:-:S02]  /*8e490*/  ISETP.LT.AND P4, PT, R131, c[0x0][0x178], !P2 ;  /* 0x00005e0083007a0c */ /* 0x000fc40005781270 */
[----:B-1----:R-:W3:Y:S04]  /*8e4a0*/  LDL.LU R236, [R1+0x2ef8] ;  /* 0x002ef80001ec7983 */ /* 0x002ee80000300800 */
[----:B--2---:R-:W2:Y:S01]  /*8e4b0*/  LDL.LU R240, [R1+0xabc] ;  /* 0x000abc0001f07983 */ /* 0x004ea20000300800 */
[----:B------:R-:W-:Y:S02]  /*8e4c0*/  ISETP.LT.AND P1, PT, R147, c[0x0][0x178], !P2 ;  /* 0x00005e0093007a0c */ /* 0x000fe40005721270 */
[----:B------:R-:W-:Y:S01]  /*8e4d0*/  ISETP.LT.AND P2, PT, R179, c[0x0][0x178], !P2 ;  /* 0x00005e00b3007a0c */ /* 0x000fe20005741270 */
[----:B----4-:R1:W-:Y:S01]  /*8e4e0*/  @P3 STG.E [R2.64], R248 ;  /* 0x000000f802003986 */ /* 0x0103e2000c101904 */
[----:B------:R-:W-:-:S03]  /*8e4f0*/  ISETP.LT.AND P3, PT, R194, c[0x0][0x178], !P0 ;  /* 0x00005e00c2007a0c */ /* 0x000fc60004761270 */
[----:B------:R4:W-:Y:S01]  /*8e500*/  @P6 STG.E [R228.64], R239 ;  /* 0x000000efe4006986 */ /* 0x0009e2000c101904 */
[----:B------:R-:W-:-:S03]  /*8e510*/  IMAD.WIDE R230, R235, 0x4, R6 ;  /* 0x00000004ebe67825 */ /* 0x000fc600078e0206 */
[----:B-1----:R-:W2:Y:S04]  /*8e520*/  LDL.LU R248, [R1+0xa6c] ;  /* 0x000a6c0001f87983 */ /* 0x002ea80000300800 */
[----:B----4-:R-:W4:Y:S01]  /*8e530*/  LDL.LU R239, [R1+0x9fc] ;  /* 0x0009fc0001ef7983 */ /* 0x010f220000300800 */
[----:B------:R-:W-:-:S04]  /*8e540*/  IMAD.WIDE R228, R235, 0x4, R10 ;  /* 0x00000004ebe47825 */ /* 0x000fc800078e020a */
[----:B------:R-:W-:Y:S01]  /*8e550*/  IMAD.WIDE R2, R235, 0x4, R8 ;  /* 0x00000004eb027825 */ /* 0x000fe200078e0208 */
[----:B------:R-:W-:Y:S03]  /*8e560*/  @P4 STG.E [R228.64], R245 ;  /* 0x000000f5e4004986 */ /* 0x000fe6000c101904 */
[----:B------:R-:W-:Y:S01]  /*8e570*/  IMAD.WIDE R232, R234, 0x4, R220 ;  /* 0x00000004eae87825 */ /* 0x000fe200078e02dc */
[----:B------:R-:W-:Y:S04]  /*8e580*/  @P1 STG.E [R2.64], R244 ;  /* 0x000000f402001986 */ /* 0x000fe8000c101904 */
[----:B------:R-:W-:Y:S04]  /*8e590*/  @P2 STG.E [R230.64], R238 ;  /* 0x000000eee6002986 */ /* 0x000fe8000c101904 */
[----:B------:R1:W-:Y:S04]  /*8e5a0*/  @P3 STG.E [R232.64], R242 ;  /* 0x000000f2e8003986 */ /* 0x0003e8000c101904 */
[----:B-1----:R-:W4:Y:S04]  /*8e5b0*/  LDL.LU R242, [R1+0x35c] ;  /* 0x00035c0001f27983 */ /* 0x002f280000300800 */
        /* <DEDUP_REMOVED lines=10> */
[----:B------:R-:W-:Y:S01]  /*8e660*/  ISETP.LT.AND P6, PT, R131, c[0x0][0x178], !P0 ;  /* 0x00005e0083007a0c */ /* 0x000fe200047c1270 */
[----:B------:R-:W-:Y:S01]  /*8e670*/  IMAD.WIDE R230, R234, 0x4, R10 ;  /* 0x00000004eae67825 */ /* 0x000fe200078e020a */
[----:B------:R-:W-:-:S03]  /*8e680*/  ISETP.LT.AND P0, PT, R179, c[0x0][0x178], !P0 ;  /* 0x00005e00b3007a0c */ /* 0x000fc60004701270 */
[----:B------:R-:W-:-:S04]  /*8e690*/  IMAD.WIDE R232, R234, 0x4, R8 ;  /* 0x00000004eae87825 */ /* 0x000fc800078e0208 */
[C---:B-1----:R-:W-:Y:S01]  /*8e6a0*/  IMAD.WIDE R2, R234.reuse, 0x4, R224 ;  /* 0x00000004ea027825 */ /* 0x042fe200078e02e0 */
[----:B------:R-:W-:Y:S02]  /*8e6b0*/  IADD3 R235, R234, c[0x0][0x198], RZ ;  /* 0x00006600eaeb7a10 */ /* 0x000fe40007ffe0ff */
[----:B---3--:R-:W-:Y:S01]  /*8e6c0*/  ISETP.GE.AND P1, PT, R236, c[0x0][0x17c], PT ;  /* 0x00005f00ec007a0c */ /* 0x008fe20003f26270 */
[----:B--2---:R1:W-:Y:S03]  /*8e6d0*/  @P5 STG.E [R228.64], R240 ;  /* 0x000000f0e4005986 */ /* 0x0043e6000c101904 */
[----:B------:R-:W-:Y:S01]  /*8e6e0*/  ISETP.LT.AND P5, PT, R194, c[0x0][0x178], !P1 ;  /* 0x00005e00c2007a0c */ /* 0x000fe20004fa1270 */
[----:B-1----:R-:W2:Y:S01]  /*8e6f0*/  LDL.LU R240, [R1+0x2efc] ;  /* 0x002efc0001f07983 */ /* 0x002ea20000300800 */
[----:B------:R-:W-:-:S03]  /*8e700*/  IMAD.WIDE R228, R234, 0x4, R222 ;  /* 0x00000004eae47825 */ /* 0x000fc600078e02de */
[----:B------:R-:W3:Y:S04]  /*8e710*/  LDL.LU R244, [R1+0xb38] ;  /* 0x000b380001f47983 */ /* 0x000ee80000300800 */
[----:B------:R-:W3:Y:S04]  /*8e720*/  LDL.LU R236, [R1+0xb08] ;  /* 0x000b080001ec7983 */ /* 0x000ee80000300800 */
[----:B------:R-:W3:Y:S04]  /*8e730*/  LDL.LU R243, [R1+0xac8] ;  /* 0x000ac80001f37983 */ /* 0x000ee80000300800 */
[----:B------:R1:W-:Y:S04]  /*8e740*/  @P2 STG.E [R2.64], R248 ;  /* 0x000000f802002986 */ /* 0x0003e8000c101904 */
[----:B----4-:R-:W-:Y:S04]  /*8e750*/  @P3 STG.E [R228.64], R239 ;  /* 0x000000efe4003986 */ /* 0x010fe8000c101904 */
[----:B------:R4:W-:Y:S04]  /*8e760*/  @P6 STG.E [R230.64], R237 ;  /* 0x000000ede6006986 */ /* 0x0009e8000c101904 */
[----:B------:R4:W-:Y:S01]  /*8e770*/  @P4 STG.E [R232.64], R241 ;  /* 0x000000f1e8004986 */ /* 0x0009e2000c101904 */
[----:B-1----:R-:W-:-:S03]  /*8e780*/  IMAD.WIDE R2, R234, 0x4, R6 ;  /* 0x00000004ea027825 */ /* 0x002fc600078e0206 */
[----:B----4-:R-:W4:Y:S04]  /*8e790*/  LDL.LU R237, [R1+0xa98] ;  /* 0x000a980001ed7983 */ /* 0x010f280000300800 */
[----:B------:R-:W4:Y:S01]  /*8e7a0*/  LDL.LU R241, [R1+0xa58] ;  /* 0x000a580001f17983 */ /* 0x000f220000300800 */
[----:B------:R-:W-:-:S03]  /*8e7b0*/  IMAD.WIDE R228, R235, 0x4, R220 ;  /* 0x00000004ebe47825 */ /* 0x000fc600078e02dc */
[----:B------:R1:W-:Y:S04]  /*8e7c0*/  @P0 STG.E [R2.64], R242 ;  /* 0x000000f202000986 */ /* 0x0003e8000c101904 */
[----:B------:R1:W-:Y:S04]  /*8e7d0*/  @P5 STG.E [R228.64], R238 ;  /* 0x000000eee4005986 */ /* 0x0003e8000c101904 */
[----:B-1----:R-:W4:Y:S04]  /*8e7e0*/  LDL.LU R242, [R1+0xb5c] ;  /* 0x000b5c0001f27983 */ /* 0x002f280000300800 */
[----:B------:R-:W4:Y:S04]  /*8e7f0*/  LDL.LU R239, [R1+0x9a8] ;  /* 0x0009a80001ef7983 */ /* 0x000f280000300800 */
[----:B------:R-:W4:Y:S04]  /*8e800*/  LDL.LU R234, [R1+0x2f00] ;  /* 0x002f000001ea7983 */ /* 0x000f280000300800 */
[----:B------:R-:W4:Y:S01]  /*8e810*/  LDL.LU R238, [R1+0xb6c] ;  /* 0x000b6c0001ee7983 */ /* 0x000f220000300800 */
        /* <DEDUP_REMOVED lines=9> */
[----:B------:R-:W-:-:S04]  /*8e8b0*/  IMAD.WIDE R230, R235, 0x4, R224 ;  /* 0x00000004ebe67825 */ /* 0x000fc800078e02e0 */
[----:B------:R-:W-:Y:S01]  /*8e8c0*/  IMAD.WIDE R232, R235, 0x4, R222 ;  /* 0x00000004ebe87825 */ /* 0x000fe200078e02de */
[----:B------:R-:W-:-:S03]  /*8e8d0*/  ISETP.LT.AND P1, PT, R179, c[0x0][0x178], !P1 ;  /* 0x00005e00b3007a0c */ /* 0x000fc60004f21270 */
[C---:B-1----:R-:W-:Y:S01]  /*8e8e0*/  IMAD.WIDE R2, R235.reuse, 0x4, R10 ;  /* 0x00000004eb027825 */ /* 0x042fe200078e020a */
[----:B--2---:R-:W-:Y:S02]  /*8e8f0*/  ISETP.GE.AND P3, PT, R240, c[0x0][0x17c], PT ;  /* 0x00005f00f0007a0c */ /* 0x004fe40003f66270 */
[----:B------:R-:W2:Y:S04]  /*8e900*/  LDL.LU R240, [R1+0x9ac] ;  /* 0x0009ac0001f07983 */ /* 0x000ea80000300800 */
[----:B---3--:R1:W-:Y:S04]  /*8e910*/  @P2 STG.E [R228.64], R244 ;  /* 0x000000f4e4002986 */ /* 0x0083e8000c101904 */
[----:B------:R3:W-:Y:S04]  /*8e920*/  @P6 STG.E [R230.64], R236 ;  /* 0x000000ece6006986 */ /* 0x0007e8000c101904 */
[----:B------:R3:W-:Y:S04]  /*8e930*/  @P4 STG.E [R232.64], R243 ;  /* 0x000000f3e8004986 */ /* 0x0007e8000c101904 */
[----:B-1----:R-:W2:Y:S01]  /*8e940*/  LDL.LU R244, [R1+0xb3c] ;  /* 0x000b3c0001f47983 */ /* 0x002ea20000300800 */
[----:B------:R-:W-:-:S03]  /*8e950*/  IMAD.WIDE R228, R235, 0x4, R8 ;  /* 0x00000004ebe47825 */ /* 0x000fc600078e0208 */
[----:B---3--:R-:W3:Y:S04]  /*8e960*/  LDL.LU R236, [R1+0xb0c] ;  /* 0x000b0c0001ec7983 */ /* 0x008ee80000300800 */
[----:B------:R-:W3:Y:S01]  /*8e970*/  LDL.LU R243, [R1+0xacc] ;  /* 0x000acc0001f37983 */ /* 0x000ee20000300800 */
[----:B------:R-:W-:Y:S02]  /*8e980*/  ISETP.LT.AND P2, PT, R194, c[0x0][0x178], !P3 ;  /* 0x00005e00c2007a0c */ /* 0x000fe40005f41270 */
[----:B------:R-:W-:Y:S01]  /*8e990*/  ISETP.LT.AND P4, PT, R219, c[0x0][0x178], !P3 ;  /* 0x00005e00db007a0c */ /* 0x000fe20005f81270 */
[----:B----4-:R1:W-:Y:S04]  /*8e9a0*/  @P0 STG.E [R2.64], R237 ;  /* 0x000000ed02000986 */ /* 0x0103e8000c101904 */
[----:B------:R4:W-:Y:S04]  /*8e9b0*/  @P5 STG.E [R228.64], R241 ;  /* 0x000000f1e4005986 */ /* 0x0009e8000c101904 */
[----:B-1----:R-:W3:Y:S01]  /*8e9c0*/  LDL.LU R237, [R1+0xa9c] ;  /* 0x000a9c0001ed7983 */ /* 0x002ee20000300800 */
[----:B------:R-:W-:-:S03]  /*8e9d0*/  IADD3 R2, R235, c[0x0][0x198], RZ ;  /* 0x00006600eb027a10 */ /* 0x000fc60007ffe0ff */
[----:B----4-:R-:W4:Y:S01]  /*8e9e0*/  LDL.LU R241, [R1+0xa5c] ;  /* 0x000a5c0001f17983 */ /* 0x010f220000300800 */
[----:B------:R-:W-:-:S04]  /*8e9f0*/  IMAD.WIDE R228, R235, 0x4, R6 ;  /* 0x00000004ebe47825 */ /* 0x000fc800078e0206 */
[----:B------:R-:W-:-:S04]  /*8ea00*/  IMAD.WIDE R230, R2, 0x4, R220 ;  /* 0x0000000402e67825 */ /* 0x000fc800078e02dc */
[----:B------:R-:W-:Y:S01]  /*8ea10*/  IMAD.WIDE R232, R2, 0x4, R226 ;  /* 0x0000000402e87825 */ /* 0x000fe200078e02e2 */
[----:B------:R-:W-:Y:S04]  /*8ea20*/  @P1 STG.E [R228.64], R239 ;  /* 0x000000efe4001986 */ /* 0x000fe8000c101904 */
[----:B------:R-:W-:Y:S04]  /*8ea30*/  @P2 STG.E [R230.64], R238 ;  /* 0x000000eee6002986 */ /* 0x000fe8000c101904 */
[----:B------:R1:W-:Y:S04]  /*8ea40*/  @P4 STG.E [R232.64], R242 ;  /* 0x000000f2e8004986 */ /* 0x0003e8000c101904 */
[----:B-1----:R-:W4:Y:S04]  /*8ea50*/  LDL.LU R242, [R1+0xbc0] ;  /* 0x000bc00001f27983 */ /* 0x002f280000300800 */
[----:B------:R-:W4:Y:S04]  /*8ea60*/  LDL.LU R3, [R1+0x2f04] ;  /* 0x002f040001037983 */ /* 0x000f280000300800 */
        /* <DEDUP_REMOVED lines=12> */
[----:B------:R-:W-:Y:S01]  /*8eb30*/  ISETP.GE.AND P1, PT, R234, c[0x0][0x17c], PT ;  /* 0x00005f00ea007a0c */ /* 0x000fe20003f26270 */
[----:B--2---:R1:W-:Y:S04]  /*8eb40*/  @P0 STG.E [R228.64], R244 ;  /* 0x000000f4e4000986 */ /* 0x0043e8000c101904 */
[----:B---3--:R2:W-:Y:S04]  /*8eb50*/  @P5 STG.E [R230.64], R236 ;  /* 0x000000ece6005986 */ /* 0x0085e8000c101904 */
[----:B------:R3:W-:Y:S01]  /*8eb60*/  @P6 STG.E [R232.64], R243 ;  /* 0x000000f3e8006986 */ /* 0x0007e2000c101904 */
[----:B-1----:R-:W-:-:S03]  /*8eb70*/  IMAD.WIDE R228, R2, 0x4, R10 ;  /* 0x0000000402e47825 */ /* 0x002fc600078e020a */
[----:B--2---:R-:W2:Y:S01]  /*8eb80*/  LDL.LU R236, [R1+0x6f0] ;  /* 0x0006f00001ec7983 */ /* 0x004ea20000300800 */
[----:B------:R-:W-:-:S03]  /*8eb90*/  IMAD.WIDE R230, R2, 0x4, R8 ;  /* 0x0000000402e67825 */ /* 0x000fc600078e0208 */
[----:B---3--:R-:W3:Y:S01]  /*8eba0*/  LDL.LU R243, [R1+0x4f0] ;  /* 0x0004f00001f37983 */ /* 0x008ee20000300800 */
[----:B------:R-:W-:Y:S01]  /*8ebb0*/  IMAD.WIDE R232, R2, 0x4, R6 ;  /* 0x0000000402e87825 */ /* 0x000fe200078e0206 */
[----:B------:R-:W-:Y:S02]  /*8ebc0*/  ISETP.LT.AND P0, PT, R194, c[0x0][0x178], !P1 ;  /* 0x00005e00c2007a0c */ /* 0x000fe40004f01270 */
[----:B------:R-:W3:Y:S01]  /*8ebd0*/  LDL.LU R244, [R1+0x250] ;  /* 0x0002500001f47983 */ /* 0x000ee20000300800 */
[----:B------:R-:W-:-:S03]  /*8ebe0*/  ISETP.LT.AND P5, PT, R219, c[0x0][0x178], !P1 ;  /* 0x00005e00db007a0c */ /* 0x000fc60004fa1270 */
[----:B------:R-:W-:Y:S04]  /*8ebf0*/  @P4 STG.E [R228.64], R237 ;  /* 0x000000ede4004986 */ /* 0x000fe8000c101904 */
[----:B----4-:R1:W-:Y:S04]  /*8ec00*/  @P2 STG.E [R230.64], R241 ;  /* 0x000000f1e6002986 */ /* 0x0103e8000c101904 */
[----:B------:R4:W-:Y:S01]  /*8ec10*/  @P3 STG.E [R232.64], R240 ;  /* 0x000000f0e8003986 */ /* 0x0009e2000c101904 */
[----:B------:R-:W-:-:S03]  /*8ec20*/  IADD3 R2, R2, c[0x0][0x198], RZ ;  /* 0x0000660002027a10 */ /* 0x000fc60007ffe0ff */
[----:B-1----:R-:W3:Y:S04]  /*8ec30*/  LDL.LU R241, [R1+0x210] ;  /* 0x0002100001f17983 */ /* 0x002ee80000300800 */
[----:B----4-:R-:W4:Y:S01]  /*8ec40*/  LDL.LU R240, [R1+0xbc4] ;  /* 0x000bc40001f07983 */ /* 0x010f220000300800 */
[----:B------:R-:W-:-:S03]  /*8ec50*/  IMAD.WIDE R228, R2, 0x4, R220 ;  /* 0x0000000402e47825 */ /* 0x000fc600078e02dc */
[----:B------:R-:W4:Y:S01]  /*8ec60*/  LDL.LU R237, [R1+0xb74] ;  /* 0x000b740001ed7983 */ /* 0x000f220000300800 */
[----:B------:R-:W-:-:S03]  /*8ec70*/  IMAD.WIDE R230, R2, 0x4, R226 ;  /* 0x0000000402e67825 */ /* 0x000fc600078e02e2 */
        /* <DEDUP_REMOVED lines=10> */
[----:B------:R-:W-:Y:S01]  /*8ed20*/  ISETP.GE.AND P0, PT, R3, c[0x0][0x17c], PT ;  /* 0x00005f0003007a0c */ /* 0x000fe20003f06270 */
[C---:B------:R-:W-:Y:S01]  /*8ed30*/  IMAD.WIDE R230, R2.reuse, 0x4, R224 ;  /* 0x0000000402e67825 */ /* 0x040fe200078e02e0 */
[----:B------:R-:W-:Y:S02]  /*8ed40*/  ISETP.LT.AND P5, PT, R147, c[0x0][0x178], !P1 ;  /* 0x00005e0093007a0c */ /* 0x000fe40004fa1270 */
[----:B------:R-:W-:Y:S01]  /*8ed50*/  ISETP.LT.AND P1, PT, R179, c[0x0][0x178], !P1 ;  /* 0x00005e00b3007a0c */ /* 0x000fe20004f21270 */
[----:B------:R1:W-:Y:S01]  /*8ed60*/  @P6 STG.E [R232.64], R238 ;  /* 0x000000eee8006986 */ /* 0x0003e2000c101904 */
[----:B------:R-:W-:Y:S01]  /*8ed70*/  IMAD.WIDE R228, R2, 0x4, R10 ;  /* 0x0000000402e47825 */ /* 0x000fe200078e020a */
[----:B------:R-:W-:-:S02]  /*8ed80*/  ISETP.LT.AND P6, PT, R194, c[0x0][0x178], !P0 ;  /* 0x00005e00c2007a0c */ /* 0x000fc400047c1270 */
[----:B------:R1:W-:Y:S01]  /*8ed90*/  @P3 STG.E [R230.64], R245 ;  /* 0x000000f5e6003986 */ /* 0x0003e2000c101904 */
[C---:B------:R-:W-:Y:S01]  /*8eda0*/  IADD3 R3, R2.reuse, c[0x0][0x198], RZ ;  /* 0x0000660002037a10 */ /* 0x040fe20007ffe0ff */
[C---:B-1----:R-:W-:Y:S02]  /*8edb0*/  IMAD.WIDE R232, R2.reuse, 0x4, R222 ;  /* 0x0000000402e87825 */ /* 0x042fe400078e02de */
[----:B------:R-:W4:Y:S02]  /*8edc0*/  LDL.LU R238, [R1+0xb84] ;  /* 0x000b840001ee7983 */ /* 0x000f240000300800 */
[----:B------:R-:W-:Y:S02]  /*8edd0*/  IMAD.WIDE R230, R2, 0x4, R6 ;  /* 0x0000000402e67825 */ /* 0x000fe400078e0206 */
[----:B--2---:R1:W-:Y:S04]  /*8ede0*/  @P2 STG.E [R232.64], R236 ;  /* 0x000000ece8002986 */ /* 0x0043e8000c101904 */
[----:B---3--:R2:W-:Y:S01]  /*8edf0*/  @P4 STG.E [R228.64], R243 ;  /* 0x000000f3e4004986 */ /* 0x0085e2000c101904 */
[----:B------:R-:W-:Y:S01]  /*8ee00*/  ISETP.LT.AND P4, PT, R219, c[0x0][0x178], !P0 ;  /* 0x00005e00db007a0c */ /* 0x000fe20004781270 */
[----:B-1----:R-:W-:-:S02]  /*8ee10*/  IMAD.WIDE R232, R3, 0x4, R220 ;  /* 0x0000000403e87825 */ /* 0x002fc400078e02dc */
[----:B------:R-:W3:Y:S02]  /*8ee20*/  LDL.LU R236, [R1+0x6f4] ;  /* 0x0006f40001ec7983 */ /* 0x000ee40000300800 */
[----:B--2---:R-:W-:Y:S02]  /*8ee30*/  IMAD.WIDE R228, R2, 0x4, R8 ;  /* 0x0000000402e47825 */ /* 0x004fe400078e0208 */
[----:B------:R-:W2:Y:S04]  /*8ee40*/  LDL.LU R243, [R1+0x4f4] ;  /* 0x0004f40001f37983 */ /* 0x000ea80000300800 */
[----:B------:R1:W-:Y:S04]  /*8ee50*/  @P5 STG.E [R228.64], R244 ;  /* 0x000000f4e4005986 */ /* 0x0003e8000c101904 */
[----:B------:R-:W-:Y:S04]  /*8ee60*/  @P1 STG.E [R230.64], R241 ;  /* 0x000000f1e6001986 */ /* 0x000fe8000c101904 */
[----:B----4-:R4:W-:Y:S01]  /*8ee70*/  @P6 STG.E [R232.64], R240 ;  /* 0x000000f0e8006986 */ /* 0x0109e2000c101904 */
[----:B-1----:R-:W-:-:S03]  /*8ee80*/  IMAD.WIDE R228, R3, 0x4, R226 ;  /* 0x0000000403e47825 */ /* 0x002fc600078e02e2 */
[----:B----4-:R-:W4:Y:S04]  /*8ee90*/  LDL.LU R240, [R1+0x214] ;  /* 0x0002140001f07983 */ /* 0x010f280000300800 */
[----:B------:R-:W4:Y:S04]  /*8eea0*/  LDL.LU R241, [R1+0xc60] ;  /* 0x000c600001f17983 */ /* 0x000f280000300800 */
[----:B------:R-:W4:Y:S04]  /*8eeb0*/  LDL.LU R235, [R1+0x2f0c] ;  /* 0x002f0c0001eb7983 */ /* 0x000f280000300800 */
[----:B------:R-:W4:Y:S04]  /*8eec0*/  LDL.LU R244, [R1+0xc40] ;  /* 0x000c400001f47983 */ /* 0x000f280000300800 */
[----:B------:R1:W-:Y:S04]  /*8eed0*/  @P4 STG.E [R228.64], R239 ;  /* 0x000000efe4004986 */ /* 0x0003e8000c101904 */
[----:B-1----:R-:W4:Y:S01]  /*8eee0*/  LDL.LU R239, [R1+0xbd0] ;  /* 0x000bd00001ef7983 */ /* 0x002f220000300800 */
[----:B------:R-:W-:-:S02]  /*8eef0*/  ISETP.LT.AND P2, PT, R115, c[0x0][0x178], !P0 ;  /* 0x00005e0073007a0c */ /* 0x000fc40004741270 */
[----:B------:R-:W-:Y:S01]  /*8ef00*/  ISETP.LT.AND P3, PT, R195, c[0x0][0x178], !P0 ;  /* 0x00005e00c3007a0c */ /* 0x000fe20004761270 */
[----:B------:R-:W-:Y:S01]  /*8ef10*/  IMAD.WIDE R230, R3, 0x4, R4 ;  /* 0x0000000403e67825 */ /* 0x000fe200078e0204 */
[----:B------:R-:W-:Y:S02]  /*8ef20*/  ISETP.LT.AND P1, PT, R163, c[0x0][0x178], !P0 ;  /* 0x00005e00a3007a0c */ /* 0x000fe40004721270 */
[----:B------:R-:W-:Y:S01]  /*8ef30*/  ISETP.LT.AND P5, PT, R131, c[0x0][0x178], !P0 ;  /* 0x00005e0083007a0c */ /* 0x000fe200047a1270 */
[----:B------:R-:W-:Y:S01]  /*8ef40*/  IMAD.WIDE R232, R3, 0x4, R224 ;  /* 0x0000000403e87825 */ /* 0x000fe200078e02e0 */
[----:B------:R-:W-:Y:S02]  /*8ef50*/  ISETP.LT.AND P6, PT, R147, c[0x0][0x178], !P0 ;  /* 0x00005e0093007a0c */ /* 0x000fe400047c1270 */
[----:B------:R-:W-:Y:S02]  /*8ef60*/  ISETP.GE.AND P4, PT, R234, c[0x0][0x17c], PT ;  /* 0x00005f00ea007a0c */ /* 0x000fe40003f86270 */
[----:B------:R-:W-:Y:S01]  /*8ef70*/  ISETP.LT.AND P0, PT, R179, c[0x0][0x178], !P0 ;  /* 0x00005e00b3007a0c */ /* 0x000fe20004701270 */
[----:B------:R1:W-:Y:S01]  /*8ef80*/  @P2 STG.E [R230.64], R238 ;  /* 0x000000eee6002986 */ /* 0x0003e2000c101904 */
[----:B------:R-:W-:-:S03]  /*8ef90*/  ISETP.LT.AND P2, PT, R194, c[0x0][0x178], !P4 ;  /* 0x00005e00c2007a0c */ /* 0x000fc60006741270 */
[----:B------:R1:W-:Y:S01]  /*8efa0*/  @P3 STG.E [R232.64], R237 ;  /* 0x000000ede8003986 */ /* 0x0003e2000c101904 */
[C---:B------:R-:W-:Y:S01]  /*8efb0*/  IMAD.WIDE R228, R3.reuse, 0x4, R8 ;  /* 0x0000000403e47825 */ /* 0x040fe200078e0208 */
[C---:B------:R-:W-:Y:S02]  /*8efc0*/  IADD3 R234, R3.reuse, c[0x0][0x198], RZ ;  /* 0x0000660003ea7a10 */ /* 0x040fe40007ffe0ff */
[----:B-1----:R-:W4:Y:S01]  /*8efd0*/  LDL.LU R238, [R1+0xbb0] ;  /* 0x000bb00001ee7983 */ /* 0x002f220000300800 */
[----:B------:R-:W-:-:S03]  /*8efe0*/  IMAD.WIDE R230, R3, 0x4, R222 ;  /* 0x0000000403e67825 */ /* 0x000fc600078e02de */
[----:B------:R-:W4:Y:S01]  /*8eff0*/  LDL.LU R237, [R1+0xb90] ;  /* 0x000b900001ed7983 */ /* 0x000f220000300800 */
[----:B------:R-:W-:-:S04]  /*8f000*/  IMAD.WIDE R232, R3, 0x4, R10 ;  /* 0x0000000403e87825 */ /* 0x000fc800078e020a */
[----:B------:R-:W-:Y:S01]  /*8f010*/  IMAD.WIDE R2, R3, 0x4, R6 ;  /* 0x0000000403027825 */ /* 0x000fe200078e0206 */
[----:B---3--:R1:W-:Y:S04]  /*8f020*/  @P1 STG.E [R230.64], R236 ;  /* 0x000000ece6001986 */ /* 0x0083e8000c101904 */
[----:B--2---:R-:W-:Y:S04]  /*8f030*/  @P5 STG.E [R232.64], R243 ;  /* 0x000000f3e8005986 */ /* 0x004fe8000c101904 */
[----:B------:R2:W-:Y:S04]  /*8f040*/  @P6 STG.E [R228.64], R242 ;  /* 0x000000f2e4006986 */ /* 0x0005e8000c101904 */
[----:B-1----:R-:W3:Y:S01]  /*8f050*/  LDL.LU R236, [R1+0x890] ;  /* 0x0008900001ec7983 */ /* 0x002ee20000300800 */
[----:B------:R-:W-:-:S02]  /*8f060*/  ISETP.LT.AND P6, PT, R219, c[0x0][0x178], !P4 ;  /* 0x00005e00db007a0c */ /* 0x000fc400067c1270 */
[----:B------:R-:W-:Y:S01]  /*8f070*/  ISETP.LT.AND P5, PT, R115, c[0x0][0x178], !P4 ;  /* 0x00005e0073007a0c */ /* 0x000fe200067a1270 */
[C---:B--2---:R-:W-:Y:S01]  /*8f080*/  IMAD.WIDE R228, R234.reuse, 0x4, R220 ;  /* 0x00000004eae47825 */ /* 0x044fe200078e02dc */
[----:B----4-:R1:W-:Y:S04]  /*8f090*/  @P0 STG.E [R2.64], R240 ;  /* 0x000000f002000986 */ /* 0x0103e8000c101904 */
[----:B------:R2:W-:Y:S04]  /*8f0a0*/  @P2 STG.E [R228.64], R241 ;  /* 0x000000f1e4002986 */ /* 0x0005e8000c101904 */
[----:B-1----:R-:W4:Y:S04]  /*8f0b0*/  LDL.LU R240, [R1+0xc44] ;  /* 0x000c440001f07983 */ /* 0x002f280000300800 */
[----:B------:R-:W4:Y:S04]  /*8f0c0*/  LDL.LU R245, [R1+0x750] ;  /* 0x0007500001f57983 */ /* 0x000f280000300800 */
[----:B------:R-:W4:Y:S04]  /*8f0d0*/  LDL.LU R243, [R1+0x4c0] ;  /* 0x0004c00001f37983 */ /* 0x000f280000300800 */
[----:B--2---:R-:W2:Y:S01]  /*8f0e0*/  LDL.LU R241, [R1+0xc64] ;  /* 0x000c640001f17983 */ /* 0x004ea20000300800 */
[----:B------:R-:W-:-:S03]  /*8f0f0*/  IMAD.WIDE R2, R234, 0x4, R226 ;  /* 0x00000004ea027825 */ /* 0x000fc600078e02e2 */
[----:B------:R-:W2:Y:S01]  /*8f100*/  LDL.LU R242, [R1+0x754] ;  /* 0x0007540001f27983 */ /* 0x000ea20000300800 */
[----:B------:R-:W-:-:S03]  /*8f110*/  IMAD.WIDE R228, R234, 0x4, R4 ;  /* 0x00000004eae47825 */ /* 0x000fc600078e0204 */
        /* <DEDUP_REMOVED lines=9> */
[----:B------:R-:W-:-:S05]  /*8f1b0*/  ISETP.GE.AND P0, PT, R235, c[0x0][0x17c], PT ;  /* 0x00005f00eb007a0c */ /* 0x000fca0003f06270 */
[----:B------:R1:W-:Y:S01]  /*8f1c0*/  @P3 STG.E [R230.64], R238 ;  /* 0x000000eee6003986 */ /* 0x0003e2000c101904 */
[----:B------:R-:W-:-:S03]  /*8f1d0*/  IMAD.WIDE R2, R234, 0x4, R10 ;  /* 0x00000004ea027825 */ /* 0x000fc600078e020a */
[----:B------:R1:W-:Y:S01]  /*8f1e0*/  @P1 STG.E [R232.64], R237 ;  /* 0x000000ede8001986 */ /* 0x0003e2000c101904 */
[----:B------:R-:W-:Y:S02]  /*8f1f0*/  ISETP.LT.AND P1, PT, R147, c[0x0][0x178], !P4 ;  /* 0x00005e0093007a0c */ /* 0x000fe40006721270 */
[----:B------:R-:W-:Y:S02]  /*8f200*/  ISETP.LT.AND P4, PT, R179, c[0x0][0x178], !P4 ;  /* 0x00005e00b3007a0c */ /* 0x000fe40006781270 */
[----:B------:R-:W-:Y:S01]  /*8f210*/  ISETP.LT.AND P5, PT, R194, c[0x0][0x178], !P0 ;  /* 0x00005e00c2007a0c */ /* 0x000fe200047a1270 */
[----:B-1----:R-:W2:Y:S01]  /*8f220*/  LDL.LU R238, [R1+0xbb4] ;  /* 0x000bb40001ee7983 */ /* 0x002ea20000300800 */
[C---:B------:R-:W-:Y:S02]  /*8f230*/  IADD3 R235, R234.reuse, c[0x0][0x198], RZ ;  /* 0x00006600eaeb7a10 */ /* 0x040fe40007ffe0ff */
[----:B------:R-:W-:Y:S01]  /*8f240*/  ISETP.LT.AND P3, PT, R219, c[0x0][0x178], !P0 ;  /* 0x00005e00db007a0c */ /* 0x000fe20004761270 */
[----:B------:R-:W2:Y:S01]  /*8f250*/  LDL.LU R237, [R1+0xb94] ;  /* 0x000b940001ed7983 */ /* 0x000ea20000300800 */
[----:B------:R-:W-:-:S04]  /*8f260*/  IMAD.WIDE R228, R234, 0x4, R6 ;  /* 0x00000004eae47825 */ /* 0x000fc800078e0206 */
[----:B------:R-:W-:Y:S01]  /*8f270*/  IMAD.WIDE R230, R235, 0x4, R220 ;  /* 0x00000004ebe67825 */ /* 0x000fe200078e02dc */
[----:B------:R-:W-:-:S03]  /*8f280*/  ISETP.LT.AND P6, PT, R115, c[0x0][0x178], !P0 ;  /* 0x00005e0073007a0c */ /* 0x000fc600047c1270 */
[----:B------:R-:W-:Y:S01]  /*8f290*/  IMAD.WIDE R232, R235, 0x4, R226 ;  /* 0x00000004ebe87825 */ /* 0x000fe200078e02e2 */
[----:B---3--:R1:W-:Y:S04]  /*8f2a0*/  @P2 STG.E [R2.64], R236 ;  /* 0x000000ec02002986 */ /* 0x0083e8000c101904 */
[----:B-1----:R-:W3:Y:S01]  /*8f2b0*/  LDL.LU R236, [R1+0x894] ;  /* 0x0008940001ec7983 */ /* 0x002ee20000300800 */
[----:B------:R-:W-:-:S05]  /*8f2c0*/  IMAD.WIDE R2, R234, 0x4, R8 ;  /* 0x00000004ea027825 */ /* 0x000fca00078e0208 */
[----:B----4-:R-:W-:Y:S04]  /*8f2d0*/  @P1 STG.E [R2.64], R245 ;  /* 0x000000f502001986 */ /* 0x010fe8000c101904 */
[----:B------:R1:W-:Y:S04]  /*8f2e0*/  @P4 STG.E [R228.64], R243 ;  /* 0x000000f3e4004986 */ /* 0x0003e8000c101904 */
[----:B--2---:R2:W-:Y:S04]  /*8f2f0*/  @P5 STG.E [R230.64], R241 ;  /* 0x000000f1e6005986 */ /* 0x0045e8000c101904 */
[----:B------:R4:W-:Y:S04]  /*8f300*/  @P3 STG.E [R232.64], R240 ;  /* 0x000000f0e8003986 */ /* 0x0009e8000c101904 */
[----:B-1----:R-:W3:Y:S04]  /*8f310*/  LDL.LU R243, [R1+0x4c4] ;  /* 0x0004c40001f37983 */ /* 0x002ee80000300800 */
[----:B--2---:R-:W2:Y:S01]  /*8f320*/  LDL.LU R241, [R1+0xd00] ;  /* 0x000d000001f17983 */ /* 0x004ea20000300800 */
[----:B------:R-:W-:-:S03]  /*8f330*/  IMAD.WIDE R2, R235, 0x4, R4 ;  /* 0x00000004eb027825 */ /* 0x000fc600078e0204 */
[----:B----4-:R-:W2:Y:S01]  /*8f340*/  LDL.LU R240, [R1+0xcb0] ;  /* 0x000cb00001f07983 */ /* 0x010ea20000300800 */
[----:B------:R-:W-:-:S03]  /*8f350*/  ISETP.GE.AND P1, PT, R244, c[0x0][0x17c], PT ;  /* 0x00005f00f4007a0c */ /* 0x000fc60003f26270 */
[----:B------:R-:W2:Y:S04]  /*8f360*/  LDL.LU R234, [R1+0x2f14] ;  /* 0x002f140001ea7983 */ /* 0x000ea80000300800 */
[----:B------:R1:W-:Y:S04]  /*8f370*/  @P6 STG.E [R2.64], R239 ;  /* 0x000000ef02006986 */ /* 0x0003e8000c101904 */
[----:B------:R-:W2:Y:S04]  /*8f380*/  LDL.LU R244, [R1+0xc80] ;  /* 0x000c800001f47983 */ /* 0x000ea80000300800 */
[----:B-1----:R-:W2:Y:S01]  /*8f390*/  LDL.LU R239, [R1+0xc50] ;  /* 0x000c500001ef7983 */ /* 0x002ea20000300800 */
[----:B------:R-:W-:-:S02]  /*8f3a0*/  ISETP.LT.AND P2, PT, R195, c[0x0][0x178], !P0 ;  /* 0x00005e00c3007a0c */ /* 0x000fc40004741270 */
[----:B------:R-:W-:Y:S02]  /*8f3b0*/  ISETP.LT.AND P3, PT, R163, c[0x0][0x178], !P0 ;  /* 0x00005e00a3007a0c */ /* 0x000fe40004761270 */
[----:B------:R-:W-:Y:S01]  /*8f3c0*/  ISETP.LT.AND P4, PT, R131, c[0x0][0x178], !P0 ;  /* 0x00005e0083007a0c */ /* 0x000fe20004781270 */
[----:B------:R-:W-:Y:S01]  /*8f3d0*/  IMAD.WIDE R228, R235, 0x4, R224 ;  /* 0x00000004ebe47825 */ /* 0x000fe200078e02e0 */
[----:B------:R-:W-:-:S03]  /*8f3e0*/  ISETP.LT.AND P5, PT, R147, c[0x0][0x178], !P0 ;  /* 0x00005e0093007a0c */ /* 0x000fc600047a1270 */
[----:B------:R-:W-:Y:S01]  /*8f3f0*/  IMAD.WIDE R2, R235, 0x4, R222 ;  /* 0x00000004eb027825 */ /* 0x000fe200078e02de */
[----:B------:R-:W-:Y:S02]  /*8f400*/  ISETP.LT.AND P0, PT, R179, c[0x0][0x178], !P0 ;  /* 0x00005e00b3007a0c */ /* 0x000fe40004701270 */
[----:B------:R-:W-:Y:S01]  /*8f410*/  ISETP.LT.AND P6, PT, R194, c[0x0][0x178], !P1 ;  /* 0x00005e00c2007a0c */ /* 0x000fe20004fc1270 */
[----:B------:R1:W-:Y:S01]  /*8f420*/  @P2 STG.E [R228.64], R238 ;  /* 0x000000eee4002986 */ /* 0x0003e2000c101904 */
[----:B------:R-:W-:Y:S01]  /*8f430*/  IMAD.WIDE R230, R235, 0x4, R8 ;  /* 0x00000004ebe67825 */ /* 0x000fe200078e0208 */
[----:B------:R-:W-:Y:S02]  /*8f440*/  ISETP.LT.AND P2, PT, R219, c[0x0][0x178], !P1 ;  /* 0x00005e00db007a0c */ /* 0x000fe40004f41270 */
[----:B------:R1:W-:Y:S04]  /*8f450*/  @P3 STG.E [R2.64], R237 ;  /* 0x000000ed02003986 */ /* 0x0003e8000c101904 */
[----:B-1----:R-:W2:Y:S01]  /*8f460*/  LDL.LU R238, [R1+0xc10] ;  /* 0x000c100001ee7983 */ /* 0x002ea20000300800 */
[C---:B------:R-:W-:Y:S01]  /*8f470*/  IMAD.WIDE R228, R235.reuse, 0x4, R10 ;  /* 0x00000004ebe47825 */ /* 0x040fe200078e020a */
[----:B------:R-:W-:-:S02]  /*8f480*/  IADD3 R2, R235, c[0x0][0x198], RZ ;  /* 0x00006600eb027a10 */ /* 0x000fc40007ffe0ff */
[----:B------:R-:W2:Y:S03]  /*8f490*/  LDL.LU R237, [R1+0xa30] ;  /* 0x000a300001ed7983 */ /* 0x000ea60000300800 */
[----:B------:R-:W-:Y:S01]  /*8f4a0*/  IMAD.WIDE R232, R2, 0x4, R226 ;  /* 0x0000000402e87825 */ /* 0x000fe200078e02e2 */
[----:B---3--:R1:W-:Y:S04]  /*8f4b0*/  @P4 STG.E [R228.64], R236 ;  /* 0x000000ece4004986 */ /* 0x0083e8000c101904 */
[----:B------:R3:W-:Y:S01]  /*8f4c0*/  @P5 STG.E [R230.64], R242 ;  /* 0x000000f2e6005986 */ /* 0x0007e2000c101904 */
[----:B------:R-:W-:-:S03]  /*8f4d0*/  ISETP.LT.AND P5, PT, R115, c[0x0][0x178], !P1 ;  /* 0x00005e0073007a0c */ /* 0x000fc60004fa1270 */
[----:B-1----:R-:W4:Y:S01]  /*8f4e0*/  LDL.LU R236, [R1+0x9d0] ;  /* 0x0009d00001ec7983 */ /* 0x002f220000300800 */
[----:B------:R-:W-:-:S03]  /*8f4f0*/  IMAD.WIDE R228, R235, 0x4, R6 ;  /* 0x00000004ebe47825 */ /* 0x000fc600078e0206 */
[----:B---3--:R-:W3:Y:S01]  /*8f500*/  LDL.LU R242, [R1+0x7a0] ;  /* 0x0007a00001f27983 */ /* 0x008ee20000300800 */
[C---:B------:R-:W-:Y:S01]  /*8f510*/  IMAD.WIDE R230, R2.reuse, 0x4, R220 ;  /* 0x0000000402e67825 */ /* 0x040fe200078e02dc */
[----:B------:R-:W-:Y:S02]  /*8f520*/  ISETP.LT.AND P4, PT, R195, c[0x0][0x178], !P1 ;  /* 0x00005e00c3007a0c */ /* 0x000fe40004f81270 */
[----:B------:R-:W-:Y:S04]  /*8f530*/  @P0 STG.E [R228.64], R243 ;  /* 0x000000f3e4000986 */ /* 0x000fe8000c101904 */
[----:B--2---:R1:W-:Y:S04]  /*8f540*/  @P6 STG.E [R230.64], R241 ;  /* 0x000000f1e6006986 */ /* 0x0043e8000c101904 */
[----:B------:R2:W-:Y:S04]  /*8f550*/  @P2 STG.E [R232.64], R240 ;  /* 0x000000f0e8002986 */ /* 0x0005e8000c101904 */
[----:B-1----:R-:W3:Y:S01]  /*8f560*/  LDL.LU R241, [R1+0xd04] ;  /* 0x000d040001f17983 */ /* 0x002ee20000300800 */
[----:B------:R-:W-:-:S03]  /*8f570*/  IMAD.WIDE R228, R2, 0x4, R4 ;  /* 0x0000000402e47825 */ /* 0x000fc600078e0204 */
[----:B--2---:R-:W2:Y:S01]  /*8f580*/  LDL.LU R240, [R1+0xcb4] ;  /* 0x000cb40001f07983 */ /* 0x004ea20000300800 */
[----:B------:R-:W-:-:S03]  /*8f590*/  IMAD.WIDE R230, R2, 0x4, R224 ;  /* 0x0000000402e67825 */ /* 0x000fc600078e02e0 */
[----:B------:R-:W2:Y:S04]  /*8f5a0*/  LDL.LU R235, [R1+0x2f18] ;  /* 0x002f180001eb7983 */ /* 0x000ea80000300800 */
[----:B------:R-:W2:Y:S04]  /*8f5b0*/  LDL.LU R243, [R1+0xa34] ;  /* 0x000a340001f37983 */ /* 0x000ea80000300800 */
[----:B------:R1:W-:Y:S04]  /*8f5c0*/  @P5 STG.E [R228.64], R244 ;  /* 0x000000f4e4005986 */ /* 0x0003e8000c101904 */
[----:B------:R1:W-:Y:S04]  /*8f5d0*/  @P4 STG.E [R230.64], R239 ;  /* 0x000000efe6004986 */ /* 0x0003e8000c101904 */
[----:B-1----:R-:W2:Y:S04]  /*8f5e0*/  LDL.LU R244, [R1+0xc84] ;  /* 0x000c840001f47983 */ /* 0x002ea80000300800 */
[----:B------:R-:W2:Y:S01]  /*8f5f0*/  LDL.LU R239, [R1+0xc54] ;  /* 0x000c540001ef7983 */ /* 0x000ea20000300800 */
[----:B------:R-:W-:-:S02]  /*8f600*/  ISETP.LT.AND P3, PT, R163, c[0x0][0x178], !P1 ;  /* 0x00005e00a3007a0c */ /* 0x000fc40004f61270 */
[----:B------:R-:W-:Y:S02]  /*8f610*/  ISETP.LT.AND P2, PT, R131, c[0x0][0x178], !P1 ;  /* 0x00005e0083007a0c */ /* 0x000fe40004f41270 */
[----:B------:R-:W-:Y:S01]  /*8f620*/  ISETP.LT.AND P6, PT, R147, c[0x0][0x178], !P1 ;  /* 0x00005e0093007a0c */ /* 0x000fe20004fc1270 */
[----:B------:R-:W-:Y:S01]  /*8f630*/  IMAD.WIDE R232, R2, 0x4, R222 ;  /* 0x0000000402e87825 */ /* 0x000fe200078e02de */
[----:B------:R-:W-:Y:S02]  /*8f640*/  ISETP.LT.AND P1, PT, R179, c[0x0][0x178], !P1 ;  /* 0x00005e00b3007a0c */ /* 0x000fe40004f21270 */
[----:B------:R-:W-:Y:S01]  /*8f650*/  ISETP.GE.AND P0, PT, R234, c[0x0][0x17c], PT ;  /* 0x00005f00ea007a0c */ /* 0x000fe20003f06270 */
[----:B------:R-:W-:-:S04]  /*8f660*/  IMAD.WIDE R228, R2, 0x4, R10 ;  /* 0x0000000402e47825 */ /* 0x000fc800078e020a */
[----:B------:R1:W-:Y:S01]  /*8f670*/  @P3 STG.E [R232.64], R238 ;  /* 0x000000eee8003986 */ /* 0x0003e2000c101904 */
[----:B------:R-:W-:Y:S01]  /*8f680*/  ISETP.LT.AND P3, PT, R194, c[0x0][0x178], !P0 ;  /* 0x00005e00c2007a0c */ /* 0x000fe20004761270 */
[C---:B------:R-:W-:Y:S01]  /*8f690*/  IMAD.WIDE R230, R2.reuse, 0x4, R8 ;  /* 0x0000000402e67825 */ /* 0x040fe200078e0208 */
[----:B------:R-:W-:Y:S01]  /*8f6a0*/  IADD3 R234, R2, c[0x0][0x198], RZ ;  /* 0x0000660002ea7a10 */ /* 0x000fe20007ffe0ff */
[----:B------:R1:W-:Y:S01]  /*8f6b0*/  @P2 STG.E [R228.64], R237 ;  /* 0x000000ede4002986 */ /* 0x0003e2000c101904 */
[----:B------:R-:W-:-:S03]  /*8f6c0*/  ISETP.LT.AND P4, PT, R219, c[0x0][0x178], !P0 ;  /* 0x00005e00db007a0c */ /* 0x000fc60004781270 */
[----:B-1----:R-:W2:Y:S01]  /*8f6d0*/  LDL.LU R238, [R1+0xc14] ;  /* 0x000c140001ee7983 */ /* 0x002ea20000300800 */
[----:B------:R-:W-:-:S04]  /*8f6e0*/  IMAD.WIDE R232, R2, 0x4, R6 ;  /* 0x0000000402e87825 */ /* 0x000fc800078e0206 */
[----:B------:R-:W-:Y:S01]  /*8f6f0*/  IMAD.WIDE R2, R234, 0x4, R220 ;  /* 0x00000004ea027825 */ /* 0x000fe200078e02dc */
[----:B------:R-:W-:-:S03]  /*8f700*/  ISETP.LT.AND P5, PT, R195, c[0x0][0x178], !P0 ;  /* 0x00005e00c3007a0c */ /* 0x000fc600047a1270 */
[----:B------:R-:W-:Y:S01]  /*8f710*/  IMAD.WIDE R228, R234, 0x4, R226 ;  /* 0x00000004eae47825 */ /* 0x000fe200078e02e2 */
[----:B----4-:R-:W-:Y:S04]  /*8f720*/  @P6 STG.E [R230.64], R236 ;  /* 0x000000ece6006986 */ /* 0x010fe8000c101904 */
[----:B---3--:R1:W-:Y:S01]  /*8f730*/  @P1 STG.E [R232.64], R242 ;  /* 0x000000f2e8001986 */ /* 0x0083e2000c101904 */
[----:B------:R-:W-:-:S03]  /*8f740*/  ISETP.LT.AND P6, PT, R115, c[0x0][0x178], !P0 ;  /* 0x00005e0073007a0c */ /* 0x000fc600047c1270 */
[----:B-1----:R-:W3:Y:S04]  /*8f750*/  LDL.LU R242, [R1+0x9d4] ;  /* 0x0009d40001f27983 */ /* 0x002ee80000300800 */
[----:B------:R1:W-:Y:S04]  /*8f760*/  @P3 STG.E [R2.64], R241 ;  /* 0x000000f102003986 */ /* 0x0003e8000c101904 */
[----:B--2---:R2:W-:Y:S04]  /*8f770*/  @P4 STG.E [R228.64], R240 ;  /* 0x000000f0e4004986 */ /* 0x0045e8000c101904 */
[----:B-1----:R-:W4:Y:S04]  /*8f780*/  LDL.LU R241, [R1+0x7a4] ;  /* 0x0007a40001f17983 */ /* 0x002f280000300800 */
[----:B------:R-:W4:Y:S01]  /*8f790*/  LDL.LU R237, [R1+0x2f1c] ;  /* 0x002f1c0001ed7983 */ /* 0x000f220000300800 */
[----:B------:R-:W-:-:S03]  /*8f7a0*/  IMAD.WIDE R2, R234, 0x4, R4 ;  /* 0x00000004ea027825 */ /* 0x000fc600078e0204 */
[----:B------:R-:W4:Y:S01]  /*8f7b0*/  LDL.LU R249, [R1+0xd30] ;  /* 0x000d300001f97983 */ /* 0x000f220000300800 */
[----:B--2---:R-:W-:-:S03]  /*8f7c0*/  IMAD.WIDE R228, R234, 0x4, R224 ;  /* 0x00000004eae47825 */ /* 0x004fc600078e02e0 */
[----:B------:R-:W2:Y:S04]  /*8f7d0*/  LDL.LU R236, [R1+0xd20] ;  /* 0x000d200001ec7983 */ /* 0x000ea80000300800 */
[----:B------:R-:W2:Y:S04]  /*8f7e0*/  LDL.LU R240, [R1+0xd10] ;  /* 0x000d100001f07983 */ /* 0x000ea80000300800 */
[----:B------:R-:W-:Y:S04]  /*8f7f0*/  @P6 STG.E [R2.64], R244 ;  /* 0x000000f402006986 */ /* 0x000fe8000c101904 */
[----:B------:R1:W-:Y:S04]  /*8f800*/  @P5 STG.E [R228.64], R239 ;  /* 0x000000efe4005986 */ /* 0x0003e8000c101904 */
[----:B------:R-:W2:Y:S04]  /*8f810*/  LDL.LU R248, [R1+0xcf0] ;  /* 0x000cf00001f87983 */ /* 0x000ea80000300800 */
[----:B-1----:R-:W2:Y:S01]  /*8f820*/  LDL.LU R239, [R1+0xc90] ;  /* 0x000c900001ef7983 */ /* 0x002ea20000300800 */
[----:B------:R-:W-:-:S02]  /*8f830*/  ISETP.LT.AND P2, PT, R163, c[0x0][0x178], !P0 ;  /* 0x00005e00a3007a0c */ /* 0x000fc40004741270 */
[----:B------:R-:W-:Y:S02]  /*8f840*/  ISETP.LT.AND P1, PT, R131, c[0x0][0x178], !P0 ;  /* 0x00005e0083007a0c */ /* 0x000fe40004721270 */
[----:B------:R-:W-:Y:S01]  /*8f850*/  ISETP.LT.AND P4, PT, R147, c[0x0][0x178], !P0 ;  /* 0x00005e0093007a0c */ /* 0x000fe20004781270 */
[C---:B------:R-:W-:Y:S01]  /*8f860*/  IMAD.WIDE R230, R234.reuse, 0x4, R222 ;  /* 0x00000004eae67825 */ /* 0x040fe200078e02de */
[----:B------:R-:W-:Y:S01]  /*8f870*/  ISETP.GE.AND P3, PT, R235, c[0x0][0x17c], PT ;  /* 0x00005f00eb007a0c */ /* 0x000fe20003f66270 */
[----:B------:R-:W2:Y:S02]  /*8f880*/  LDL.LU R245, [R1+0xc70] ;  /* 0x000c700001f57983 */ /* 0x000ea40000300800 */
[C---:B------:R-:W-:Y:S01]  /*8f890*/  IMAD.WIDE R232, R234.reuse, 0x4, R10 ;  /* 0x00000004eae87825 */ /* 0x040fe200078e020a */
[----:B------:R-:W-:Y:S01]  /*8f8a0*/  ISETP.LT.AND P0, PT, R179, c[0x0][0x178], !P0 ;  /* 0x00005e00b3007a0c */ /* 0x000fe20004701270 */
[----:B------:R-:W2:Y:S02]  /*8f8b0*/  LDL.LU R244, [R1+0xc30] ;  /* 0x000c300001f47983 */ /* 0x000ea40000300800 */
[----:B------:R-:W-:-:S02]  /*8f8c0*/  IMAD.WIDE R2, R234, 0x4, R8 ;  /* 0x00000004ea027825 */ /* 0x000fc400078e0208 */
[----:B------:R1:W-:Y:S01]  /*8f8d0*/  @P2 STG.E [R230.64], R238 ;  /* 0x000000eee6002986 */ /* 0x0003e2000c101904 */
[----:B------:R-:W-:-:S03]  /*8f8e0*/  ISETP.LT.AND P5, PT, R219, c[0x0][0x178], !P3 ;  /* 0x00005e00db007a0c */ /* 0x000fc60005fa1270 */
[----:B------:R1:W-:Y:S01]  /*8f8f0*/  @P1 STG.E [R232.64], R243 ;  /* 0x000000f3e8001986 */ /* 0x0003e2000c101904 */
[----:B------:R-:W-:Y:S02]  /*8f900*/  ISETP.LT.AND P1, PT, R194, c[0x0][0x178], !P3 ;  /* 0x00005e00c2007a0c */ /* 0x000fe40005f21270 */
[----:B------:R-:W-:Y:S02]  /*8f910*/  ISETP.LT.AND P2, PT, R115, c[0x0][0x178], !P3 ;  /* 0x00005e0073007a0c */ /* 0x000fe40005f41270 */
[----:B------:R-:W-:Y:S01]  /*8f920*/  IADD3 R235, R234, c[0x0][0x198], RZ ;  /* 0x00006600eaeb7a10 */ /* 0x000fe20007ffe0ff */
[----:B-1----:R-:W2:Y:S04]  /*8f930*/  LDL.LU R238, [R1+0xc00] ;  /* 0x000c000001ee7983 */ /* 0x002ea80000300800 */
[----:B------:R-:W-:Y:S01]  /*8f940*/  IMAD.WIDE R228, R235, 0x4, R220 ;  /* 0x00000004ebe47825 */ /* 0x000fe200078e02dc */
[----:B------:R-:W-:-:S03]  /*8f950*/  ISETP.LT.AND P6, PT, R163, c[0x0][0x178], !P3 ;  /* 0x00005e00a3007a0c */ /* 0x000fc60005fc1270 */
[----:B------:R-:W-:-:S04]  /*8f960*/  IMAD.WIDE R230, R235, 0x4, R226 ;  /* 0x00000004ebe67825 */ /* 0x000fc800078e02e2 */
[----:B------:R-:W-:Y:S01]  /*8f970*/  IMAD.WIDE R232, R235, 0x4, R4 ;  /* 0x00000004ebe87825 */ /* 0x000fe200078e0204 */
[----:B---3--:R1:W-:Y:S01]  /*8f980*/  @P4 STG.E [R2.64], R242 ;  /* 0x000000f202004986 */ /* 0x0083e2000c101904 */
[----:B------:R-:W-:-:S03]  /*8f990*/  ISETP.LT.AND P4, PT, R195, c[0x0][0x178], !P3 ;  /* 0x00005e00c3007a0c */ /* 0x000fc60005f81270 */
[----:B-1----:R-:W3:Y:S01]  /*8f9a0*/  LDL.LU R242, [R1+0xd34] ;  /* 0x000d340001f27983 */ /* 0x002ee20000300800 */
[----:B------:R-:W-:-:S03]  /*8f9b0*/  IMAD.WIDE R2, R234, 0x4, R6 ;  /* 0x00000004ea027825 */ /* 0x000fc600078e0206 */
[----:B------:R-:W3:Y:S04]  /*8f9c0*/  LDL.LU R243, [R1+0xd24] ;  /* 0x000d240001f37983 */ /* 0x000ee80000300800 */
[----:B----4-:R1:W-:Y:S01]  /*8f9d0*/  @P0 STG.E [R2.64], R241 ;  /* 0x000000f102000986 */ /* 0x0103e2000c101904 */
[----:B------:R-:W-:-:S03]  /*8f9e0*/  ISETP.GE.AND P0, PT, R237, c[0x0][0x17c], PT ;  /* 0x00005f00ed007a0c */ /* 0x000fc60003f06270 */
[----:B------:R-:W4:Y:S04]  /*8f9f0*/  LDL.LU R237, [R1+0xc74] ;  /* 0x000c740001ed7983 */ /* 0x000f280000300800 */
[----:B------:R2:W-:Y:S04]  /*8fa00*/  @P1 STG.E [R228.64], R249 ;  /* 0x000000f9e4001986 */ /* 0x0005e8000c101904 */
[----:B-1----:R-:W4:Y:S01]  /*8fa10*/  LDL.LU R241, [R1+0xc34] ;  /* 0x000c340001f17983 */ /* 0x002f220000300800 */
[----:B------:R-:W-:-:S03]  /*8fa20*/  IMAD.WIDE R2, R235, 0x4, R224 ;  /* 0x00000004eb027825 */ /* 0x000fc600078e02e0 */
[----:B--2---:R1:W-:Y:S04]  /*8fa30*/  @P5 STG.E [R230.64], R236 ;  /* 0x000000ece6005986 */ /* 0x0043e8000c101904 */
[----:B------:R2:W-:Y:S01]  /*8fa40*/  @P2 STG.E [R232.64], R240 ;  /* 0x000000f0e8002986 */ /* 0x0005e2000c101904 */
[----:B------:R-:W-:-:S03]  /*8fa50*/  IMAD.WIDE R228, R235, 0x4, R222 ;  /* 0x00000004ebe47825 */ /* 0x000fc600078e02de */
[----:B-1----:R-:W4:Y:S04]  /*8fa60*/  LDL.LU R236, [R1+0x2f20] ;  /* 0x002f200001ec7983 */ /* 0x002f280000300800 */
[----:B--2---:R-:W4:Y:S04]  /*8fa70*/  LDL.LU R240, [R1+0xd14] ;  /* 0x000d140001f07983 */ /* 0x004f280000300800 */
[----:B------:R1:W-:Y:S04]  /*8fa80*/  @P4 STG.E [R2.64], R248 ;  /* 0x000000f802004986 */ /* 0x0003e8000c101904 */
[----:B------:R1:W-:Y:S04]  /*8fa90*/  @P6 STG.E [R228.64], R239 ;  /* 0x000000efe4006986 */ /* 0x0003e8000c101904 */
[----:B-1----:R-:W4:Y:S04]  /*8faa0*/  LDL.LU R248, [R1+0xcf4] ;  /* 0x000cf40001f87983 */ /* 0x002f280000300800 */
[----:B------:R-:W4:Y:S01]  /*8fab0*/  LDL.LU R239, [R1+0xc94] ;  /* 0x000c940001ef7983 */ /* 0x000f220000300800 */
[----:B------:R-:W-:-:S02]  /*8fac0*/  ISETP.LT.AND P2, PT, R131, c[0x0][0x178], !P3 ;  /* 0x00005e0083007a0c */ /* 0x000fc40005f41270 */
[----:B------:R-:W-:Y:S02]  /*8fad0*/  ISETP.LT.AND P1, PT, R147, c[0x0][0x178], !P3 ;  /* 0x00005e0093007a0c */ /* 0x000fe40005f21270 */
[----:B------:R-:W-:Y:S02]  /*8fae0*/  ISETP.LT.AND P3, PT, R179, c[0x0][0x178], !P3 ;  /* 0x00005e00b3007a0c */ /* 0x000fe40005f61270 */
[----:B------:R-:W-:Y:S02]  /*8faf0*/  ISETP.LT.AND P4, PT, R194, c[0x0][0x178], !P0 ;  /* 0x00005e00c2007a0c */ /* 0x000fe40004781270 */
[C---:B------:R-:W-:Y:S01]  /*8fb00*/  IADD3 R234, R235.reuse, c[0x0][0x198], RZ ;  /* 0x00006600ebea7a10 */ /* 0x040fe20007ffe0ff */
[----:B------:R-:W-:Y:S01]  /*8fb10*/  IMAD.WIDE R2, R235, 0x4, R10 ;  /* 0x00000004eb027825 */ /* 0x000fe200078e020a */
[----:B------:R-:W-:-:S03]  /*8fb20*/  ISETP.LT.AND P6, PT, R219, c[0x0][0x178], !P0 ;  /* 0x00005e00db007a0c */ /* 0x000fc600047c1270 */
[C---:B------:R-:W-:Y:S01]  /*8fb30*/  IMAD.WIDE R228, R235.reuse, 0x4, R8 ;  /* 0x00000004ebe47825 */ /* 0x040fe200078e0208 */
[----:B------:R1:W-:Y:S03]  /*8fb40*/  @P2 STG.E [R2.64], R245 ;  /* 0x000000f502002986 */ /* 0x0003e6000c101904 */
[----:B------:R-:W-:Y:S01]  /*8fb50*/  IMAD.WIDE R230, R235, 0x4, R6 ;  /* 0x00000004ebe67825 */ /* 0x000fe200078e0206 */
[----:B------:R-:W-:-:S03]  /*8fb60*/  ISETP.LT.AND P5, PT, R115, c[0x0][0x178], !P0 ;  /* 0x00005e0073007a0c */ /* 0x000fc600047a1270 */
[C---:B------:R-:W-:Y:S01]  /*8fb70*/  IMAD.WIDE R232, R234.reuse, 0x4, R220 ;  /* 0x00000004eae87825 */ /* 0x040fe200078e02dc */
[----:B------:R1:W-:Y:S04]  /*8fb80*/  @P1 STG.E [R228.64], R244 ;  /* 0x000000f4e4001986 */ /* 0x0003e8000c101904 */
[----:B------:R1:W-:Y:S02]  /*8fb90*/  @P3 STG.E [R230.64], R238 ;  /* 0x000000eee6003986 */ /* 0x0003e4000c101904 */
[C---:B-1----:R-:W-:Y:S01]  /*8fba0*/  IMAD.WIDE R2, R234.reuse, 0x4, R226 ;  /* 0x00000004ea027825 */ /* 0x042fe200078e02e2 */
[----:B------:R-:W-:Y:S02]  /*8fbb0*/  ISETP.LT.AND P2, PT, R195, c[0x0][0x178], !P0 ;  /* 0x00005e00c3007a0c */ /* 0x000fe40004741270 */
[----:B------:R-:W-:Y:S01]  /*8fbc0*/  ISETP.LT.AND P3, PT, R163, c[0x0][0x178], !P0 ;  /* 0x00005e00a3007a0c */ /* 0x000fe20004761270 */
[----:B------:R-:W-:-:S04]  /*8fbd0*/  IMAD.WIDE R228, R234, 0x4, R4 ;  /* 0x00000004eae47825 */ /* 0x000fc800078e0204 */
[----:B------:R-:W-:Y:S01]  /*8fbe0*/  IMAD.WIDE R230, R234, 0x4, R10 ;  /* 0x00000004eae67825 */ /* 0x000fe200078e020a */
[----:B---3--:R1:W-:Y:S01]  /*8fbf0*/  @P4 STG.E [R232.64], R242 ;  /* 0x000000f2e8004986 */ /* 0x0083e2000c101904 */
[----:B------:R-:W-:-:S03]  /*8fc00*/  ISETP.LT.AND P4, PT, R147, c[0x0][0x178], !P0 ;  /* 0x00005e0093007a0c */ /* 0x000fc60004781270 */
[----:B------:R3:W-:Y:S01]  /*8fc10*/  @P6 STG.E [R2.64], R243 ;  /* 0x000000f302006986 */ /* 0x0007e2000c101904 */
[----:B------:R-:W-:-:S03]  /*8fc20*/  ISETP.LT.AND P6, PT, R131, c[0x0][0x178], !P0 ;  /* 0x00005e0083007a0c */ /* 0x000fc600047c1270 */
[----:B-1----:R-:W2:Y:S04]  /*8fc30*/  LDL.LU R242, [R1+0xc04] ;  /* 0x000c040001f27983 */ /* 0x002ea80000300800 */
[----:B------:R-:W2:Y:S01]  /*8fc40*/  LDL.LU R238, [R1+0xbc8] ;  /* 0x000bc80001ee7983 */ /* 0x000ea20000300800 */
[----:B---3--:R-:W-:-:S03]  /*8fc50*/  IMAD.WIDE R2, R234, 0x4, R224 ;  /* 0x00000004ea027825 */ /* 0x008fc600078e02e0 */
[----:B------:R-:W3:Y:S01]  /*8fc60*/  LDL.LU R245, [R1+0xba8] ;  /* 0x000ba80001f57983 */ /* 0x000ee20000300800 */
[----:B------:R-:W-:Y:S01]  /*8fc70*/  IMAD.WIDE R232, R234, 0x4, R8 ;  /* 0x00000004eae87825 */ /* 0x000fe200078e0208 */
[----:B----4-:R-:W-:Y:S02]  /*8fc80*/  ISETP.GE.AND P1, PT, R236, c[0x0][0x17c], PT ;  /* 0x00005f00ec007a0c */ /* 0x010fe40003f26270 */
[----:B------:R1:W-:Y:S04]  /*8fc90*/  @P5 STG.E [R228.64], R240 ;  /* 0x000000f0e4005986 */ /* 0x0003e8000c101904 */
[----:B-1----:R-:W3:Y:S01]  /*8fca0*/  LDL.LU R240, [R1+0x2f24] ;  /* 0x002f240001f07983 */ /* 0x002ee20000300800 */
[----:B------:R-:W-:-:S03]  /*8fcb0*/  IMAD.WIDE R228, R234, 0x4, R222 ;  /* 0x00000004eae47825 */ /* 0x000fc600078e02de */
[----:B------:R-:W3:Y:S04]  /*8fcc0*/  LDL.LU R244, [R1+0xb88] ;  /* 0x000b880001f47983 */ /* 0x000ee80000300800 */
[----:B------:R-:W3:Y:S04]  /*8fcd0*/  LDL.LU R236, [R1+0xb78] ;  /* 0x000b780001ec7983 */ /* 0x000ee80000300800 */
[----:B------:R-:W3:Y:S04]  /*8fce0*/  LDL.LU R243, [R1+0x6f8] ;  /* 0x0006f80001f37983 */ /* 0x000ee80000300800 */
[----:B------:R-:W-:Y:S04]  /*8fcf0*/  @P2 STG.E [R2.64], R248 ;  /* 0x000000f802002986 */ /* 0x000fe8000c101904 */
[----:B------:R-:W-:Y:S04]  /*8fd00*/  @P3 STG.E [R228.64], R239 ;  /* 0x000000efe4003986 */ /* 0x000fe8000c101904 */
[----:B------:R1:W-:Y:S04]  /*8fd10*/  @P6 STG.E [R230.64], R237 ;  /* 0x000000ede6006986 */ /* 0x0003e8000c101904 */
[----:B------:R1:W-:Y:S04]  /*8fd20*/  @P4 STG.E [R232.64], R241 ;  /* 0x000000f1e8004986 */ /* 0x0003e8000c101904 */
[----:B-1----:R-:W3:Y:S04]  /*8fd30*/  LDL.LU R237, [R1+0x4f8] ;  /* 0x0004f80001ed7983 */ /* 0x002ee80000300800 */
[----:B------:R-:W3:Y:S01]  /*8fd40*/  LDL.LU R241, [R1+0x258] ;  /* 0x0002580001f17983 */ /* 0x000ee20000300800 */
[----:B------:R-:W-:-:S02]  /*8fd50*/  ISETP.LT.AND P0, PT, R179, c[0x0][0x178], !P0 ;  /* 0x00005e00b3007a0c */ /* 0x000fc40004701270 */
[----:B------:R-:W-:Y:S02]  /*8fd60*/  ISETP.LT.AND P5, PT, R194, c[0x0][0x178], !P1 ;  /* 0x00005e00c2007a0c */ /* 0x000fe40004fa1270 */
[C---:B------:R-:W-:Y:S01]  /*8fd70*/  IADD3 R235, R234.reuse, c[0x0][0x198], RZ ;  /* 0x00006600eaeb7a10 */ /* 0x040fe20007ffe0ff */
[----:B------:R-:W-:Y:S01]  /*8fd80*/  IMAD.WIDE R2, R234, 0x4, R6 ;  /* 0x00000004ea027825 */ /* 0x000fe200078e0206 */
[----:B------:R-:W-:Y:S02]  /*8fd90*/  ISETP.LT.AND P3, PT, R219, c[0x0][0x178], !P1 ;  /* 0x00005e00db007a0c */ /* 0x000fe40004f61270 */
[----:B------:R-:W-:Y:S01]  /*8fda0*/  ISETP.LT.AND P2, PT, R115, c[0x0][0x178], !P1 ;  /* 0x00005e0073007a0c */ /* 0x000fe20004f41270 */
[----:B------:R-:W-:Y:S01]  /*8fdb0*/  IMAD.WIDE R228, R235, 0x4, R220 ;  /* 0x00000004ebe47825 */ /* 0x000fe200078e02dc */
[----:B------:R-:W-:Y:S02]  /*8fdc0*/  ISETP.LT.AND P6, PT, R195, c[0x0][0x178], !P1 ;  /* 0x00005e00c3007a0c */ /* 0x000fe40004fc1270 */
[----:B------:R-:W-:Y:S01]  /*8fdd0*/  ISETP.LT.AND P4, PT, R163, c[0x0][0x178], !P1 ;  /* 0x00005e00a3007a0c */ /* 0x000fe20004f81270 */
[----:B------:R-:W-:-:S04]  /*8fde0*/  IMAD.WIDE R230, R235, 0x4, R224 ;  /* 0x00000004ebe67825 */ /* 0x000fc800078e02e0 */
[----:B------:R-:W-:Y:S01]  /*8fdf0*/  IMAD.WIDE R232, R235, 0x4, R222 ;  /* 0x00000004ebe87825 */ /* 0x000fe200078e02de */
[----:B--2---:R1:W-:Y:S04]  /*8fe00*/  @P0 STG.E [R2.64], R242 ;  /* 0x000000f202000986 */ /* 0x0043e8000c101904 */
[----:B------:R2:W-:Y:S01]  /*8fe10*/  @P5 STG.E [R228.64], R238 ;  /* 0x000000eee4005986 */ /* 0x0005e2000c101904 */
[----:B------:R-:W-:-:S03]  /*8fe20*/  ISETP.LT.AND P0, PT, R131, c[0x0][0x178], !P1 ;  /* 0x00005e0083007a0c */ /* 0x000fc60004f01270 */
[----:B-1----:R-:W4:Y:S01]  /*8fe30*/  LDL.LU R242, [R1+0xbac] ;  /* 0x000bac0001f27983 */ /* 0x002f220000300800 */
[----:B------:R-:W-:-:S03]  /*8fe40*/  IMAD.WIDE R2, R235, 0x4, R226 ;  /* 0x00000004eb027825 */ /* 0x000fc600078e02e2 */
[----:B------:R-:W4:Y:S04]  /*8fe50*/  LDL.LU R239, [R1+0x218] ;  /* 0x0002180001ef7983 */ /* 0x000f280000300800 */
[----:B------:R-:W4:Y:S01]  /*8fe60*/  LDL.LU R234, [R1+0x2f28] ;  /* 0x002f280001ea7983 */ /* 0x000f220000300800 */
[----:B--2---:R-:W-:-:S03]  /*8fe70*/  IMAD.WIDE R228, R235, 0x4, R4 ;  /* 0x00000004ebe47825 */ /* 0x004fc600078e0204 */
[----:B------:R-:W2:Y:S01]  /*8fe80*/  LDL.LU R238, [R1+0xbcc] ;  /* 0x000bcc0001ee7983 */ /* 0x000ea20000300800 */
[----:B------:R-:W-:-:S03]  /*8fe90*/  ISETP.LT.AND P5, PT, R147, c[0x0][0x178], !P1 ;  /* 0x00005e0093007a0c */ /* 0x000fc60004fa1270 */
[----:B---3--:R1:W-:Y:S02]  /*8fea0*/  @P3 STG.E [R2.64], R245 ;  /* 0x000000f502003986 */ /* 0x0083e4000c101904 */
[C---:B-1----:R-:W-:Y:S01]  /*8feb0*/  IMAD.WIDE R2, R235.reuse, 0x4, R10 ;  /* 0x00000004eb027825 */ /* 0x042fe200078e020a */
[----:B------:R-:W-:Y:S02]  /*8fec0*/  ISETP.GE.AND P3, PT, R240, c[0x0][0x17c], PT ;  /* 0x00005f00f0007a0c */ /* 0x000fe40003f66270 */
[----:B------:R-:W3:Y:S04]  /*8fed0*/  LDL.LU R240, [R1+0x21c] ;  /* 0x00021c0001f07983 */ /* 0x000ee80000300800 */
[----:B------:R1:W-:Y:S04]  /*8fee0*/  @P2 STG.E [R228.64], R244 ;  /* 0x000000f4e4002986 */ /* 0x0003e8000c101904 */
[----:B------:R1:W-:Y:S04]  /*8fef0*/  @P6 STG.E [R230.64], R236 ;  /* 0x000000ece6006986 */ /* 0x0003e8000c101904 */
[----:B------:R1:W-:Y:S04]  /*8ff00*/  @P4 STG.E [R232.64], R243 ;  /* 0x000000f3e8004986 */ /* 0x0003e8000c101904 */
[----:B-1----:R-:W3:Y:S01]  /*8ff10*/  LDL.LU R244, [R1+0xb8c] ;  /* 0x000b8c0001f47983 */ /* 0x002ee20000300800 */
[----:B------:R-:W-:-:S03]  /*8ff20*/  IMAD.WIDE R228, R235, 0x4, R8 ;  /* 0x00000004ebe47825 */ /* 0x000fc600078e0208 */
[----:B------:R-:W3:Y:S04]  /*8ff30*/  LDL.LU R236, [R1+0xb7c] ;  /* 0x000b7c0001ec7983 */ /* 0x000ee80000300800 */
[----:B------:R-:W3:Y:S04]  /*8ff40*/  LDL.LU R243, [R1+0x6fc] ;  /* 0x0006fc0001f37983 */ /* 0x000ee80000300800 */
[----:B------:R1:W-:Y:S04]  /*8ff50*/  @P0 STG.E [R2.64], R237 ;  /* 0x000000ed02000986 */ /* 0x0003e8000c101904 */
[----:B------:R1:W-:Y:S04]  /*8ff60*/  @P5 STG.E [R228.64], R241 ;  /* 0x000000f1e4005986 */ /* 0x0003e8000c101904 */
[----:B-1----:R-:W3:Y:S04]  /*8ff70*/  LDL.LU R237, [R1+0x4fc] ;  /* 0x0004fc0001ed7983 */ /* 0x002ee80000300800 */
[----:B------:R-:W3:Y:S01]  /*8ff80*/  LDL.LU R241, [R1+0x25c] ;  /* 0x00025c0001f17983 */ /* 0x000ee20000300800 */
        /* <DEDUP_REMOVED lines=8> */
[C---:B------:R-:W-:Y:S01]  /*90010*/  IMAD.WIDE R232, R2.reuse, 0x4, R226 ;  /* 0x0000000402e87825 */ /* 0x040fe200078e02e2 */
[----:B------:R-:W-:Y:S01]  /*90020*/  ISETP.LT.AND P6, PT, R163, c[0x0][0x178], !P3 ;  /* 0x00005e00a3007a0c */ /* 0x000fe20005fc1270 */
[----:B----4-:R1:W-:Y:S04]  /*90030*/  @P1 STG.E [R228.64], R239 ;  /* 0x000000efe4001986 */ /* 0x0103e8000c101904 */
[----:B--2---:R2:W-:Y:S04]  /*90040*/  @P2 STG.E [R230.64], R238 ;  /* 0x000000eee6002986 */ /* 0x0045e8000c101904 */
[----:B------:R4:W-:Y:S01]  /*90050*/  @P4 STG.E [R232.64], R242 ;  /* 0x000000f2e8004986 */ /* 0x0009e2000c101904 */
[----:B------:R-:W-:Y:S01]  /*90060*/  ISETP.LT.AND P4, PT, R131, c[0x0][0x178], !P3 ;  /* 0x00005e0083007a0c */ /* 0x000fe20005f81270 */
[----:B-1----:R-:W-:Y:S01]  /*90070*/  IMAD.WIDE R228, R2, 0x4, R4 ;  /* 0x0000000402e47825 */ /* 0x002fe200078e0204 */
[----:B------:R-:W-:-:S02]  /*90080*/  ISETP.LT.AND P2, PT, R147, c[0x0][0x178], !P3 ;  /* 0x00005e0093007a0c */ /* 0x000fc40005f41270 */
[----:B------:R-:W-:Y:S01]  /*90090*/  ISETP.LT.AND P3, PT, R179, c[0x0][0x178], !P3 ;  /* 0x00005e00b3007a0c */ /* 0x000fe20005f61270 */
[C---:B--2---:R-:W-:Y:S01]  /*900a0*/  IMAD.WIDE R230, R2.reuse, 0x4, R224 ;  /* 0x0000000402e67825 */ /* 0x044fe200078e02e0 */
[----:B----4-:R-:W2:Y:S03]  /*900b0*/  LDL.LU R242, [R1+0xc68] ;  /* 0x000c680001f27983 */ /* 0x010ea60000300800 */
[C---:B------:R-:W-:Y:S01]  /*900c0*/  IMAD.WIDE R232, R2.reuse, 0x4, R222 ;  /* 0x0000000402e87825 */ /* 0x040fe200078e02de */
[----:B------:R-:W4:Y:S04]  /*900d0*/  LDL.LU R3, [R1+0x2f2c] ;  /* 0x002f2c0001037983 */ /* 0x000f280000300800 */
[----:B------:R-:W4:Y:S04]  /*900e0*/  LDL.LU R239, [R1+0xc48] ;  /* 0x000c480001ef7983 */ /* 0x000f280000300800 */
[----:B------:R-:W4:Y:S04]  /*900f0*/  LDL.LU R238, [R1+0xbd8] ;  /* 0x000bd80001ee7983 */ /* 0x000f280000300800 */
[----:B------:R-:W4:Y:S04]  /*90100*/  LDL.LU R245, [R1+0xbb8] ;  /* 0x000bb80001f57983 */ /* 0x000f280000300800 */
[----:B---3--:R1:W-:Y:S04]  /*90110*/  @P0 STG.E [R228.64], R244 ;  /* 0x000000f4e4000986 */ /* 0x0083e8000c101904 */
[----:B------:R3:W-:Y:S04]  /*90120*/  @P5 STG.E [R230.64], R236 ;  /* 0x000000ece6005986 */ /* 0x0007e8000c101904 */
[----:B------:R3:W-:Y:S01]  /*90130*/  @P6 STG.E [R232.64], R243 ;  /* 0x000000f3e8006986 */ /* 0x0007e2000c101904 */
[----:B-1----:R-:W-:-:S03]  /*90140*/  IMAD.WIDE R228, R2, 0x4, R10 ;  /* 0x0000000402e47825 */ /* 0x002fc600078e020a */
[----:B---3--:R-:W3:Y:S01]  /*90150*/  LDL.LU R236, [R1+0xb98] ;  /* 0x000b980001ec7983 */ /* 0x008ee20000300800 */
[----:B------:R-:W-:-:S03]  /*90160*/  IMAD.WIDE R230, R2, 0x4, R8 ;  /* 0x0000000402e67825 */ /* 0x000fc600078e0208 */
[----:B------:R-:W3:Y:S01]  /*90170*/  LDL.LU R243, [R1+0x898] ;  /* 0x0008980001f37983 */ /* 0x000ee20000300800 */
[----:B------:R-:W-:-:S03]  /*90180*/  IMAD.WIDE R232, R2, 0x4, R6 ;  /* 0x0000000402e87825 */ /* 0x000fc600078e0206 */
[----:B------:R-:W3:Y:S04]  /*90190*/  LDL.LU R244, [R1+0x758] ;  /* 0x0007580001f47983 */ /* 0x000ee80000300800 */
[----:B------:R-:W-:Y:S04]  /*901a0*/  @P4 STG.E [R228.64], R237 ;  /* 0x000000ede4004986 */ /* 0x000fe8000c101904 */
[----:B------:R1:W-:Y:S04]  /*901b0*/  @P2 STG.E [R230.64], R241 ;  /* 0x000000f1e6002986 */ /* 0x0003e8000c101904 */
[----:B------:R1:W-:Y:S04]  /*901c0*/  @P3 STG.E [R232.64], R240 ;  /* 0x000000f0e8003986 */ /* 0x0003e8000c101904 */
[----:B-1----:R-:W3:Y:S04]  /*901d0*/  LDL.LU R241, [R1+0x4c8] ;  /* 0x0004c80001f17983 */ /* 0x002ee80000300800 */
[----:B------:R-:W3:Y:S01]  /*901e0*/  LDL.LU R240, [R1+0xc6c] ;  /* 0x000c6c0001f07983 */ /* 0x000ee20000300800 */
[----:B------:R-:W-:-:S02]  /*901f0*/  ISETP.GE.AND P1, PT, R234, c[0x0][0x17c], PT ;  /* 0x00005f00ea007a0c */ /* 0x000fc40003f26270 */
[----:B------:R-:W-:Y:S01]  /*90200*/  IADD3 R2, R2, c[0x0][0x198], RZ ;  /* 0x0000660002027a10 */ /* 0x000fe20007ffe0ff */
[----:B------:R-:W3:Y:S01]  /*90210*/  LDL.LU R237, [R1+0xbbc] ;  /* 0x000bbc0001ed7983 */ /* 0x000ee20000300800 */
[----:B------:R-:W-:Y:S02]  /*90220*/  ISETP.LT.AND P0, PT, R194, c[0x0][0x178], !P1 ;  /* 0x00005e00c2007a0c */ /* 0x000fe40004f01270 */
        /* <DEDUP_REMOVED lines=8> */
[----:B--2---:R1:W-:Y:S01]  /*902b0*/  @P0 STG.E [R228.64], R242 ;  /* 0x000000f2e4000986 */ /* 0x0043e2000c101904 */
[----:B----4-:R-:W-:-:S03]  /*902c0*/  ISETP.GE.AND P0, PT, R3, c[0x0][0x17c], PT ;  /* 0x00005f0003007a0c */ /* 0x010fc60003f06270 */
[----:B------:R2:W-:Y:S01]  /*902d0*/  @P5 STG.E [R230.64], R239 ;  /* 0x000000efe6005986 */ /* 0x0005e2000c101904 */
[----:B------:R-:W-:-:S03]  /*902e0*/  ISETP.LT.AND P5, PT, R147, c[0x0][0x178], !P1 ;  /* 0x00005e0093007a0c */ /* 0x000fc60004fa1270 */
[----:B-1----:R-:W4:Y:S01]  /*902f0*/  LDL.LU R242, [R1+0x75c] ;  /* 0x00075c0001f27983 */ /* 0x002f220000300800 */
[----:B------:R-:W-:Y:S01]  /*90300*/  ISETP.LT.AND P1, PT, R179, c[0x0][0x178], !P1 ;  /* 0x00005e00b3007a0c */ /* 0x000fe20004f21270 */
[----:B------:R-:W-:Y:S02]  /*90310*/  IMAD.WIDE R228, R2, 0x4, R10 ;  /* 0x0000000402e47825 */ /* 0x000fe400078e020a */
[----:B------:R1:W-:Y:S01]  /*90320*/  @P6 STG.E [R232.64], R238 ;  /* 0x000000eee8006986 */ /* 0x0003e2000c101904 */
[----:B------:R-:W-:-:S03]  /*90330*/  ISETP.LT.AND P6, PT, R194, c[0x0][0x178], !P0 ;  /* 0x00005e00c2007a0c */ /* 0x000fc600047c1270 */
[----:B--2---:R-:W2:Y:S01]  /*90340*/  LDL.LU R239, [R1+0xc4c] ;  /* 0x000c4c0001ef7983 */ /* 0x004ea20000300800 */
[----:B------:R-:W-:-:S03]  /*90350*/  IMAD.WIDE R230, R2, 0x4, R224 ;  /* 0x0000000402e67825 */ /* 0x000fc600078e02e0 */
[----:B------:R-:W4:Y:S01]  /*90360*/  LDL.LU R234, [R1+0x2f30] ;  /* 0x002f300001ea7983 */ /* 0x000f220000300800 */
[----:B-1----:R-:W-:-:S03]  /*90370*/  IMAD.WIDE R232, R2, 0x4, R222 ;  /* 0x0000000402e87825 */ /* 0x002fc600078e02de */
[----:B------:R-:W4:Y:S01]  /*90380*/  LDL.LU R238, [R1+0xbdc] ;  /* 0x000bdc0001ee7983 */ /* 0x000f220000300800 */
[----:B------:R-:W-:-:S03]  /*90390*/  IADD3 R3, R2, c[0x0][0x198], RZ ;  /* 0x0000660002037a10 */ /* 0x000fc60007ffe0ff */
[----:B------:R1:W-:Y:S02]  /*903a0*/  @P3 STG.E [R230.64], R245 ;  /* 0x000000f5e6003986 */ /* 0x0003e4000c101904 */
[----:B-1----:R-:W-:Y:S02]  /*903b0*/  IMAD.WIDE R230, R2, 0x4, R6 ;  /* 0x0000000402e67825 */ /* 0x002fe400078e0206 */
[----:B---3--:R1:W-:Y:S04]  /*903c0*/  @P2 STG.E [R232.64], R236 ;  /* 0x000000ece8002986 */ /* 0x0083e8000c101904 */
[----:B------:R3:W-:Y:S01]  /*903d0*/  @P4 STG.E [R228.64], R243 ;  /* 0x000000f3e4004986 */ /* 0x0007e2000c101904 */
[----:B-1----:R-:W-:-:S03]  /*903e0*/  IMAD.WIDE R232, R3, 0x4, R220 ;  /* 0x0000000403e87825 */ /* 0x002fc600078e02dc */
[----:B------:R-:W4:Y:S01]  /*903f0*/  LDL.LU R236, [R1+0xb9c] ;  /* 0x000b9c0001ec7983 */ /* 0x000f220000300800 */
[----:B---3--:R-:W-:-:S03]  /*90400*/  IMAD.WIDE R228, R2, 0x4, R8 ;  /* 0x0000000402e47825 */ /* 0x008fc600078e0208 */
[----:B------:R-:W3:Y:S04]  /*90410*/  LDL.LU R243, [R1+0x89c] ;  /* 0x00089c0001f37983 */ /* 0x000ee80000300800 */
[----:B------:R-:W-:Y:S04]  /*90420*/  @P5 STG.E [R228.64], R244 ;  /* 0x000000f4e4005986 */ /* 0x000fe8000c101904 */
[----:B------:R-:W-:Y:S04]  /*90430*/  @P1 STG.E [R230.64], R241 ;  /* 0x000000f1e6001986 */ /* 0x000fe8000c101904 */
[----:B------:R1:W-:Y:S04]  /*90440*/  @P6 STG.E [R232.64], R240 ;  /* 0x000000f0e8006986 */ /* 0x0003e8000c101904 */
[----:B-1----:R-:W3:Y:S04]  /*90450*/  LDL.LU R240, [R1+0x4cc] ;  /* 0x0004cc0001f07983 */ /* 0x002ee80000300800 */
[----:B------:R-:W3:Y:S01]  /*90460*/  LDL.LU R241, [R1+0xd08] ;  /* 0x000d080001f17983 */ /* 0x000ee20000300800 */
[----:B------:R-:W-:-:S02]  /*90470*/  ISETP.LT.AND P4, PT, R219, c[0x0][0x178], !P0 ;  /* 0x00005e00db007a0c */ /* 0x000fc40004781270 */
[----:B------:R-:W-:Y:S02]  /*90480*/  ISETP.LT.AND P2, PT, R115, c[0x0][0x178], !P0 ;  /* 0x00005e0073007a0c */ /* 0x000fe40004741270 */
[----:B------:R-:W-:Y:S01]  /*90490*/  ISETP.LT.AND P3, PT, R195, c[0x0][0x178], !P0 ;  /* 0x00005e00c3007a0c */ /* 0x000fe20004761270 */
[----:B------:R-:W-:Y:S01]  /*904a0*/  IMAD.WIDE R228, R3, 0x4, R226 ;  /* 0x0000000403e47825 */ /* 0x000fe200078e02e2 */
[----:B------:R-:W-:Y:S01]  /*904b0*/  ISETP.LT.AND P1, PT, R163, c[0x0][0x178], !P0 ;  /* 0x00005e00a3007a0c */ /* 0x000fe20004721270 */
[----:B------:R-:W3:Y:S02]  /*904c0*/  LDL.LU R235, [R1+0x2f34] ;  /* 0x002f340001eb7983 */ /* 0x000ee40000300800 */
[----:B------:R-:W-:Y:S01]  /*904d0*/  IMAD.WIDE R230, R3, 0x4, R4 ;  /* 0x0000000403e67825 */ /* 0x000fe200078e0204 */
[----:B------:R-:W-:Y:S01]  /*904e0*/  ISETP.LT.AND P5, PT, R131, c[0x0][0x178], !P0 ;  /* 0x00005e0083007a0c */ /* 0x000fe200047a1270 */
[----:B------:R-:W3:Y:S02]  /*904f0*/  LDL.LU R244, [R1+0xcb8] ;  /* 0x000cb80001f47983 */ /* 0x000ee40000300800 */
[----:B------:R-:W-:Y:S01]  /*90500*/  IMAD.WIDE R232, R3, 0x4, R224 ;  /* 0x0000000403e87825 */ /* 0x000fe200078e02e0 */
[----:B------:R-:W-:-:S02]  /*90510*/  ISETP.LT.AND P6, PT, R147, c[0x0][0x178], !P0 ;  /* 0x00005e0093007a0c */ /* 0x000fc400047c1270 */
[----:B------:R-:W-:Y:S01]  /*90520*/  ISETP.LT.AND P0, PT, R179, c[0x0][0x178], !P0 ;  /* 0x00005e00b3007a0c */ /* 0x000fe20004701270 */
[----:B--2---:R1:W-:Y:S04]  /*90530*/  @P4 STG.E [R228.64], R239 ;  /* 0x000000efe4004986 */ /* 0x0043e8000c101904 */
[----:B----4-:R2:W-:Y:S04]  /*90540*/  @P2 STG.E [R230.64], R238 ;  /* 0x000000eee6002986 */ /* 0x0105e8000c101904 */
[----:B-1----:R-:W4:Y:S01]  /*90550*/  LDL.LU R239, [R1+0xc88] ;  /* 0x000c880001ef7983 */ /* 0x002f220000300800 */
[----:B------:R-:W-:-:S03]  /*90560*/  IMAD.WIDE R228, R3, 0x4, R222 ;  /* 0x0000000403e47825 */ /* 0x000fc600078e02de */
[----:B------:R1:W-:Y:S04]  /*90570*/  @P3 STG.E [R232.64], R237 ;  /* 0x000000ede8003986 */ /* 0x0003e8000c101904 */
[----:B--2---:R-:W2:Y:S01]  /*90580*/  LDL.LU R238, [R1+0xc58] ;  /* 0x000c580001ee7983 */ /* 0x004ea20000300800 */
[----:B------:R-:W-:Y:S01]  /*90590*/  ISETP.GE.AND P4, PT, R234, c[0x0][0x17c], PT ;  /* 0x00005f00ea007a0c */ /* 0x000fe20003f86270 */
[C---:B------:R-:W-:Y:S02]  /*905a0*/  IMAD.WIDE R230, R3.reuse, 0x4, R10 ;  /* 0x0000000403e67825 */ /* 0x040fe400078e020a */
[----:B-1----:R-:W2:Y:S02]  /*905b0*/  LDL.LU R237, [R1+0xc18] ;  /* 0x000c180001ed7983 */ /* 0x002ea40000300800 */
[C---:B------:R-:W-:Y:S01]  /*905c0*/  IMAD.WIDE R232, R3.reuse, 0x4, R8 ;  /* 0x0000000403e87825 */ /* 0x040fe200078e0208 */
[----:B------:R-:W-:-:S03]  /*905d0*/  IADD3 R234, R3, c[0x0][0x198], RZ ;  /* 0x0000660003ea7a10 */ /* 0x000fc60007ffe0ff */
[----:B------:R-:W-:Y:S01]  /*905e0*/  IMAD.WIDE R2, R3, 0x4, R6 ;  /* 0x0000000403027825 */ /* 0x000fe200078e0206 */
[----:B------:R-:W-:Y:S01]  /*905f0*/  ISETP.LT.AND P2, PT, R194, c[0x0][0x178], !P4 ;  /* 0x00005e00c2007a0c */ /* 0x000fe20006741270 */
[----:B------:R1:W-:Y:S04]  /*90600*/  @P1 STG.E [R228.64], R236 ;  /* 0x000000ece4001986 */ /* 0x0003e8000c101904 */
[----:B---3--:R-:W-:Y:S04]  /*90610*/  @P5 STG.E [R230.64], R243 ;  /* 0x000000f3e6005986 */ /* 0x008fe8000c101904 */
[----:B------:R-:W-:Y:S04]  /*90620*/  @P6 STG.E [R232.64], R242 ;  /* 0x000000f2e8006986 */ /* 0x000fe8000c101904 */
[----:B-1----:R-:W3:Y:S01]  /*90630*/  LDL.LU R236, [R1+0xa38] ;  /* 0x000a380001ec7983 */ /* 0x002ee20000300800 */
        /* <DEDUP_REMOVED lines=8> */
[----:B------:R-:W-:Y:S02]  /*906c0*/  ISETP.LT.AND P5, PT, R115, c[0x0][0x178], !P4 ;  /* 0x00005e0073007a0c */ /* 0x000fe400067a1270 */
[----:B------:R-:W-:Y:S02]  /*906d0*/  ISETP.LT.AND P3, PT, R195, c[0x0][0x178], !P4 ;  /* 0x00005e00c3007a0c */ /* 0x000fe40006761270 */
[----:B------:R-:W-:Y:S01]  /*906e0*/  ISETP.LT.AND P1, PT, R163, c[0x0][0x178], !P4 ;  /* 0x00005e00a3007a0c */ /* 0x000fe20006721270 */
[C---:B------:R-:W-:Y:S01]  /*906f0*/  IMAD.WIDE R2, R234.reuse, 0x4, R226 ;  /* 0x00000004ea027825 */ /* 0x040fe200078e02e2 */
[----:B------:R-:W-:Y:S01]  /*90700*/  ISETP.LT.AND P2, PT, R131, c[0x0][0x178], !P4 ;  /* 0x00005e0083007a0c */ /* 0x000fe20006741270 */
[----:B------:R-:W3:Y:S02]  /*90710*/  LDL.LU R243, [R1+0x9dc] ;  /* 0x0009dc0001f37983 */ /* 0x000ee40000300800 */
[----:B------:R-:W-:-:S04]  /*90720*/  IMAD.WIDE R228, R234, 0x4, R4 ;  /* 0x00000004eae47825 */ /* 0x000fc800078e0204 */
[C---:B------:R-:W-:Y:S01]  /*90730*/  IMAD.WIDE R230, R234.reuse, 0x4, R224 ;  /* 0x00000004eae67825 */ /* 0x040fe200078e02e0 */
[----:B------:R1:W-:Y:S03]  /*90740*/  @P6 STG.E [R2.64], R244 ;  /* 0x000000f402006986 */ /* 0x0003e6000c101904 */
[C---:B------:R-:W-:Y:S01]  /*90750*/  IMAD.WIDE R232, R234.reuse, 0x4, R222 ;  /* 0x00000004eae87825 */ /* 0x040fe200078e02de */
[----:B-1----:R-:W3:Y:S03]  /*90760*/  LDL.LU R244, [R1+0x2f38] ;  /* 0x002f380001f47983 */ /* 0x002ee60000300800 */
[C---:B------:R-:W-:Y:S01]  /*90770*/  IMAD.WIDE R2, R234.reuse, 0x4, R10 ;  /* 0x00000004ea027825 */ /* 0x040fe200078e020a */
[----:B------:R-:W-:Y:S02]  /*90780*/  ISETP.GE.AND P0, PT, R235, c[0x0][0x17c], PT ;  /* 0x00005f00eb007a0c */ /* 0x000fe40003f06270 */
[----:B------:R-:W-:Y:S01]  /*90790*/  IADD3 R235, R234, c[0x0][0x198], RZ ;  /* 0x00006600eaeb7a10 */ /* 0x000fe20007ffe0ff */
[----:B----4-:R1:W-:Y:S04]  /*907a0*/  @P5 STG.E [R228.64], R239 ;  /* 0x000000efe4005986 */ /* 0x0103e8000c101904 */
[----:B--2---:R2:W-:Y:S04]  /*907b0*/  @P3 STG.E [R230.64], R238 ;  /* 0x000000eee6003986 */ /* 0x0045e8000c101904 */
[----:B-1----:R-:W4:Y:S04]  /*907c0*/  LDL.LU R239, [R1+0xc8c] ;  /* 0x000c8c0001ef7983 */ /* 0x002f280000300800 */
[----:B------:R1:W-:Y:S01]  /*907d0*/  @P1 STG.E [R232.64], R237 ;  /* 0x000000ede8001986 */ /* 0x0003e2000c101904 */
[----:B------:R-:W-:-:S02]  /*907e0*/  ISETP.LT.AND P1, PT, R147, c[0x0][0x178], !P4 ;  /* 0x00005e0093007a0c */ /* 0x000fc40006721270 */
[----:B------:R-:W-:Y:S01]  /*907f0*/  ISETP.LT.AND P4, PT, R179, c[0x0][0x178], !P4 ;  /* 0x00005e00b3007a0c */ /* 0x000fe20006781270 */
[----:B--2---:R-:W2:Y:S01]  /*90800*/  LDL.LU R238, [R1+0xc5c] ;  /* 0x000c5c0001ee7983 */ /* 0x004ea20000300800 */
[----:B------:R-:W-:-:S03]  /*90810*/  IMAD.WIDE R228, R234, 0x4, R6 ;  /* 0x00000004eae47825 */ /* 0x000fc600078e0206 */
[----:B-1----:R-:W2:Y:S01]  /*90820*/  LDL.LU R237, [R1+0xc1c] ;  /* 0x000c1c0001ed7983 */ /* 0x002ea20000300800 */
[----:B------:R-:W-:Y:S02]  /*90830*/  ISETP.LT.AND P5, PT, R194, c[0x0][0x178], !P0 ;  /* 0x00005e00c2007a0c */ /* 0x000fe400047a1270 */
[----:B------:R-:W-:Y:S01]  /*90840*/  ISETP.LT.AND P3, PT, R219, c[0x0][0x178], !P0 ;  /* 0x00005e00db007a0c */ /* 0x000fe20004761270 */
[----:B---3--:R1:W-:Y:S02]  /*90850*/  @P2 STG.E [R2.64], R236 ;  /* 0x000000ec02002986 */ /* 0x0083e4000c101904 */
[----:B-1----:R-:W-:Y:S02]  /*90860*/  IMAD.WIDE R2, R234, 0x4, R8 ;  /* 0x00000004ea027825 */ /* 0x002fe400078e0208 */
[----:B------:R-:W3:Y:S02]  /*90870*/  LDL.LU R236, [R1+0xa3c] ;  /* 0x000a3c0001ec7983 */ /* 0x000ee40000300800 */
[----:B------:R-:W-:-:S02]  /*90880*/  IMAD.WIDE R230, R235, 0x4, R220 ;  /* 0x00000004ebe67825 */ /* 0x000fc400078e02dc */
[----:B------:R-:W-:Y:S04]  /*90890*/  @P1 STG.E [R2.64], R245 ;  /* 0x000000f502001986 */ /* 0x000fe8000c101904 */
[----:B------:R1:W-:Y:S04]  /*908a0*/  @P4 STG.E [R228.64], R242 ;  /* 0x000000f2e4004986 */ /* 0x0003e8000c101904 */
[----:B-1----:R-:W3:Y:S01]  /*908b0*/  LDL.LU R242, [R1+0x7ac] ;  /* 0x0007ac0001f27983 */ /* 0x002ee20000300800 */
[----:B------:R-:W-:-:S03]  /*908c0*/  IMAD.WIDE R232, R235, 0x4, R226 ;  /* 0x00000004ebe87825 */ /* 0x000fc600078e02e2 */
[----:B------:R1:W-:Y:S04]  /*908d0*/  @P5 STG.E [R230.64], R241 ;  /* 0x000000f1e6005986 */ /* 0x0003e8000c101904 */
[----:B------:R1:W-:Y:S04]  /*908e0*/  @P3 STG.E [R232.64], R240 ;  /* 0x000000f0e8003986 */ /* 0x0003e8000c101904 */
[----:B-1----:R-:W3:Y:S04]  /*908f0*/  LDL.LU R241, [R1+0xd38] ;  /* 0x000d380001f17983 */ /* 0x002ee80000300800 */
[----:B------:R-:W3:Y:S01]  /*90900*/  LDL.LU R240, [R1+0xd28] ;  /* 0x000d280001f07983 */ /* 0x000ee20000300800 */
[----:B------:R-:W-:-:S02]  /*90910*/  ISETP.LT.AND P6, PT, R115, c[0x0][0x178], !P0 ;  /* 0x00005e0073007a0c */ /* 0x000fc400047c1270 */
[----:B------:R-:W-:Y:S01]  /*90920*/  ISETP.LT.AND P2, PT, R195, c[0x0][0x178], !P0 ;  /* 0x00005e00c3007a0c */ /* 0x000fe20004741270 */
[----:B------:R-:W-:Y:S01]  /*90930*/  IMAD.WIDE R2, R235, 0x4, R4 ;  /* 0x00000004eb027825 */ /* 0x000fe200078e0204 */
[----:B------:R-:W-:Y:S01]  /*90940*/  ISETP.LT.AND P3, PT, R163, c[0x0][0x178], !P0 ;  /* 0x00005e00a3007a0c */ /* 0x000fe20004761270 */
[----:B------:R-:W3:Y:S01]  /*90950*/  LDL.LU R233, [R1+0x2f3c] ;  /* 0x002f3c0001e97983 */ /* 0x000ee20000300800 */
[----:B------:R-:W-:Y:S01]  /*90960*/  ISETP.LT.AND P4, PT, R131, c[0x0][0x178], !P0 ;  /* 0x00005e0083007a0c */ /* 0x000fe20004781270 */
[----:B------:R-:W-:Y:S01]  /*90970*/  IMAD.WIDE R228, R235, 0x4, R224 ;  /* 0x00000004ebe47825 */ /* 0x000fe200078e02e0 */
[----:B------:R-:W-:Y:S01]  /*90980*/  ISETP.LT.AND P5, PT, R147, c[0x0][0x178], !P0 ;  /* 0x00005e0093007a0c */ /* 0x000fe200047a1270 */
[----:B------:R-:W3:Y:S01]  /*90990*/  LDL.LU R247, [R1+0xd18] ;  /* 0x000d180001f77983 */ /* 0x000ee20000300800 */
[----:B------:R-:W-:-:S03]  /*909a0*/  ISETP.LT.AND P0, PT, R179, c[0x0][0x178], !P0 ;  /* 0x00005e00b3007a0c */ /* 0x000fc60004701270 */
[----:B------:R-:W3:Y:S04]  /*909b0*/  LDL.LU R246, [R1+0xcf8] ;  /* 0x000cf80001f67983 */ /* 0x000ee80000300800 */
[----:B------:R-:W3:Y:S01]  /*909c0*/  LDL.LU R249, [R1+0xc98] ;  /* 0x000c980001f97983 */ /* 0x000ee20000300800 */
[----:B------:R-:W-:-:S03]  /*909d0*/  IMAD.WIDE R230, R235, 0x4, R8 ;  /* 0x00000004ebe67825 */ /* 0x000fc600078e0208 */
[----:B------:R-:W3:Y:S01]  /*909e0*/  LDL.LU R248, [R1+0xc78] ;  /* 0x000c780001f87983 */ /* 0x000ee20000300800 */
[----:B------:R-:W-:Y:S02]  /*909f0*/  ISETP.GE.AND P1, PT, R244, c[0x0][0x17c], PT ;  /* 0x00005f00f4007a0c */ /* 0x000fe40003f26270 */
[C---:B------:R-:W-:Y:S01]  /*90a00*/  IADD3 R232, R235.reuse, c[0x0][0x198], RZ ;  /* 0x00006600ebe87a10 */ /* 0x040fe20007ffe0ff */
[----:B----4-:R1:W-:Y:S04]  /*90a10*/  @P6 STG.E [R2.64], R239 ;  /* 0x000000ef02006986 */ /* 0x0103e8000c101904 */
[----:B--2---:R2:W-:Y:S01]  /*90a20*/  @P2 STG.E [R228.64], R238 ;  /* 0x000000eee4002986 */ /* 0x0045e2000c101904 */
[----:B-1----:R-:W-:-:S05]  /*90a30*/  IMAD.WIDE R2, R235, 0x4, R222 ;  /* 0x00000004eb027825 */ /* 0x002fca00078e02de */
[----:B------:R1:W-:Y:S01]  /*90a40*/  @P3 STG.E [R2.64], R237 ;  /* 0x000000ed02003986 */ /* 0x0003e2000c101904 */
[----:B--2---:R-:W-:-:S03]  /*90a50*/  IMAD.WIDE R228, R235, 0x4, R10 ;  /* 0x00000004ebe47825 */ /* 0x004fc600078e020a */
[----:B-1----:R-:W2:Y:S01]  /*90a60*/  LDL.LU R237, [R1+0xc38] ;  /* 0x000c380001ed7983 */ /* 0x002ea20000300800 */
[----:B------:R-:W-:Y:S01]  /*90a70*/  IMAD.WIDE R2, R235, 0x4, R6 ;  /* 0x00000004eb027825 */ /* 0x000fe200078e0206 */
[----:B------:R-:W-:Y:S02]  /*90a80*/  ISETP.LT.AND P6, PT, R194, c[0x0][0x178], !P1 ;  /* 0x00005e00c2007a0c */ /* 0x000fe40004fc1270 */
[----:B------:R-:W-:Y:S01]  /*90a90*/  ISETP.LT.AND P2, PT, R219, c[0x0][0x178], !P1 ;  /* 0x00005e00db007a0c */ /* 0x000fe20004f41270 */
[----:B---3--:R-:W-:Y:S04]  /*90aa0*/  @P4 STG.E [R228.64], R236 ;  /* 0x000000ece4004986 */ /* 0x008fe8000c101904 */
[----:B------:R1:W-:Y:S04]  /*90ab0*/  @P5 STG.E [R230.64], R243 ;  /* 0x000000f3e6005986 */ /* 0x0003e8000c101904 */
[----:B-1----:R-:W3:Y:S01]  /*90ac0*/  LDL.LU R243, [R1+0xc08] ;  /* 0x000c080001f37983 */ /* 0x002ee20000300800 */
[----:B------:R-:W-:-:S04]  /*90ad0*/  IMAD.WIDE R228, R232, 0x4, R220 ;  /* 0x00000004e8e47825 */ /* 0x000fc800078e02dc */
[----:B------:R-:W-:Y:S01]  /*90ae0*/  IMAD.WIDE R230, R232, 0x4, R226 ;  /* 0x00000004e8e67825 */ /* 0x000fe200078e02e2 */
[----:B------:R1:W-:Y:S04]  /*90af0*/  @P0 STG.E [R2.64], R242 ;  /* 0x000000f202000986 */ /* 0x0003e8000c101904 */
[----:B-1----:R-:W4:Y:S04]  /*90b00*/  LDL.LU R242, [R1+0xd3c] ;  /* 0x000d3c0001f27983 */ /* 0x002f280000300800 */
[----:B------:R-:W4:Y:S04]  /*90b10*/  LDL.LU R245, [R1+0xd2c] ;  /* 0x000d2c0001f57983 */ /* 0x000f280000300800 */
[----:B------:R-:W4:Y:S04]  /*90b20*/  LDL.LU R244, [R1+0xd1c] ;  /* 0x000d1c0001f47983 */ /* 0x000f280000300800 */
[----:B------:R-:W4:Y:S04]  /*90b30*/  LDL.LU R239, [R1+0xcfc] ;  /* 0x000cfc0001ef7983 */ /* 0x000f280000300800 */
[----:B------:R1:W-:Y:S04]  /*90b40*/  @P6 STG.E [R228.64], R241 ;  /* 0x000000f1e4006986 */ /* 0x0003e8000c101904 */
[----:B------:R-:W4:Y:S04]  /*90b50*/  LDL.LU R238, [R1+0xc9c] ;  /* 0x000c9c0001ee7983 */ /* 0x000f280000300800 */
        /* <DEDUP_REMOVED lines=11> */
[----:B------:R-:W-:Y:S01]  /*90c10*/  ISETP.GE.AND P0, PT, R233, c[0x0][0x17c], PT ;  /* 0x00005f00e9007a0c */ /* 0x000fe20003f06270 */
[----:B------:R-:W4:Y:S02]  /*90c20*/  LDL.LU R235, [R1+0x2f40] ;  /* 0x002f400001eb7983 */ /* 0x000f240000300800 */
[----:B------:R-:W-:-:S02]  /*90c30*/  IMAD.WIDE R230, R232, 0x4, R222 ;  /* 0x00000004e8e67825 */ /* 0x000fc400078e02de */
[----:B------:R1:W-:Y:S01]  /*90c40*/  @P5 STG.E [R2.64], R247 ;  /* 0x000000f702005986 */ /* 0x0003e2000c101904 */
[----:B------:R-:W-:-:S03]  /*90c50*/  ISETP.LT.AND P1, PT, R179, c[0x0][0x178], !P1 ;  /* 0x00005e00b3007a0c */ /* 0x000fc60004f21270 */
[----:B------:R-:W-:Y:S04]  /*90c60*/  @P4 STG.E [R228.64], R246 ;  /* 0x000000f6e4004986 */ /* 0x000fe8000c101904 */
[----:B------:R1:W-:Y:S01]  /*90c70*/  @P3 STG.E [R230.64], R249 ;  /* 0x000000f9e6003986 */ /* 0x0003e2000c101904 */
[----:B------:R-:W-:Y:S02]  /*90c80*/  ISETP.LT.AND P3, PT, R194, c[0x0][0x178], !P0 ;  /* 0x00005e00c2007a0c */ /* 0x000fe40004761270 */
[C---:B------:R-:W-:Y:S01]  /*90c90*/  IADD3 R234, R232.reuse, c[0x0][0x198], RZ ;  /* 0x00006600e8ea7a10 */ /* 0x040fe20007ffe0ff */
[----:B-1----:R-:W-:Y:S01]  /*90ca0*/  IMAD.WIDE R2, R232, 0x4, R8 ;  /* 0x00000004e8027825 */ /* 0x002fe200078e0208 */
[----:B------:R-:W-:-:S03]  /*90cb0*/  ISETP.LT.AND P4, PT, R219, c[0x0][0x178], !P0 ;  /* 0x00005e00db007a0c */ /* 0x000fc60004781270 */
[----:B------:R-:W-:-:S04]  /*90cc0*/  IMAD.WIDE R230, R232, 0x4, R10 ;  /* 0x00000004e8e67825 */ /* 0x000fc800078e020a */
[----:B------:R-:W-:Y:S01]  /*90cd0*/  IMAD.WIDE R228, R232, 0x4, R6 ;  /* 0x00000004e8e47825 */ /* 0x000fe200078e0206 */
[----:B------:R1:W-:Y:S01]  /*90ce0*/  @P2 STG.E [R230.64], R248 ;  /* 0x000000f8e6002986 */ /* 0x0003e2000c101904 */
[----:B------:R-:W-:Y:S02]  /*90cf0*/  ISETP.LT.AND P5, PT, R195, c[0x0][0x178], !P0 ;  /* 0x00005e00c3007a0c */ /* 0x000fe400047a1270 */
[----:B------:R-:W-:Y:S01]  /*90d00*/  ISETP.LT.AND P2, PT, R163, c[0x0][0x178], !P0 ;  /* 0x00005e00a3007a0c */ /* 0x000fe20004741270 */
[----:B------:R-:W-:-:S04]  /*90d10*/  IMAD.WIDE R232, R234, 0x4, R10 ;  /* 0x00000004eae87825 */ /* 0x000fc800078e020a */
[C---:B-1----:R-:W-:Y:S01]  /*90d20*/  IMAD.WIDE R230, R234.reuse, 0x4, R222 ;  /* 0x00000004eae67825 */ /* 0x042fe200078e02de */
[----:B--2---:R1:W-:Y:S01]  /*90d30*/  @P6 STG.E [R2.64], R237 ;  /* 0x000000ed02006986 */ /* 0x0043e2000c101904 */
[----:B------:R-:W-:Y:S02]  /*90d40*/  ISETP.LT.AND P6, PT, R115, c[0x0][0x178], !P0 ;  /* 0x00005e0073007a0c */ /* 0x000fe400047c1270 */
[----:B-1----:R-:W-:Y:S01]  /*90d50*/  IMAD.WIDE R2, R234, 0x4, R220 ;  /* 0x00000004ea027825 */ /* 0x002fe200078e02dc */
[----:B------:R-:W2:Y:S04]  /*90d60*/  LDL.LU R237, [R1+0xc0c] ;  /* 0x000c0c0001ed7983 */ /* 0x000ea80000300800 */
[----:B---3--:R1:W-:Y:S01]  /*90d70*/  @P1 STG.E [R228.64], R243 ;  /* 0x000000f3e4001986 */ /* 0x0083e2000c101904 */
[----:B------:R-:W-:-:S03]  /*90d80*/  ISETP.LT.AND P1, PT, R131, c[0x0][0x178], !P0 ;  /* 0x00005e0083007a0c */ /* 0x000fc60004721270 */
[----:B-1----:R-:W3:Y:S01]  /*90d90*/  LDL.LU R243, [R1+0xce0] ;  /* 0x000ce00001f37983 */ /* 0x002ee20000300800 */
[----:B------:R-:W-:-:S03]  /*90da0*/  IMAD.WIDE R228, R234, 0x4, R226 ;  /* 0x00000004eae47825 */ /* 0x000fc600078e02e2 */
[----:B----4-:R1:W-:Y:S04]  /*90db0*/  @P3 STG.E [R2.64], R242 ;  /* 0x000000f202003986 */ /* 0x0103e8000c101904 */
[----:B------:R4:W-:Y:S04]  /*90dc0*/  @P4 STG.E [R228.64], R245 ;  /* 0x000000f5e4004986 */ /* 0x0009e8000c101904 */
[----:B-1----:R-:W3:Y:S01]  /*90dd0*/  LDL.LU R242, [R1+0xc20] ;  /* 0x000c200001f27983 */ /* 0x002ee20000300800 */
[----:B------:R-:W-:Y:S01]  /*90de0*/  ISETP.LT.AND P4, PT, R147, c[0x0][0x178], !P0 ;  /* 0x00005e0093007a0c */ /* 0x000fe20004781270 */
[----:B------:R-:W-:-:S04]  /*90df0*/  IMAD.WIDE R2, R234, 0x4, R4 ;  /* 0x00000004ea027825 */ /* 0x000fc800078e0204 */
[C---:B----4-:R-:W-:Y:S01]  /*90e00*/  IMAD.WIDE R228, R234.reuse, 0x4, R224 ;  /* 0x00000004eae47825 */ /* 0x050fe200078e02e0 */
[----:B------:R1:W-:Y:S04]  /*90e10*/  @P6 STG.E [R2.64], R244 ;  /* 0x000000f402006986 */ /* 0x0003e8000c101904 */
[----:B------:R-:W-:Y:S04]  /*90e20*/  @P5 STG.E [R228.64], R239 ;  /* 0x000000efe4005986 */ /* 0x000fe8000c101904 */
[----:B------:R-:W-:Y:S01]  /*90e30*/  @P2 STG.E [R230.64], R238 ;  /* 0x000000eee6002986 */ /* 0x000fe2000c101904 */
[----:B-1----:R-:W-:-:S03]  /*90e40*/  IMAD.WIDE R2, R234, 0x4, R8 ;  /* 0x00000004ea027825 */ /* 0x002fc600078e0208 */
[----:B------:R1:W-:Y:S04]  /*90e50*/  @P1 STG.E [R232.64], R241 ;  /* 0x000000f1e8001986 */ /* 0x0003e8000c101904 */
[----:B------:R4:W-:Y:S04]  /*90e60*/  @P4 STG.E [R2.64], R240 ;  /* 0x000000f002004986 */ /* 0x0009e8000c101904 */
[----:B-1----:R-:W3:Y:S04]  /*90e70*/  LDL.LU R241, [R1+0xce4] ;  /* 0x000ce40001f17983 */ /* 0x002ee80000300800 */
[----:B----4-:R-:W4:Y:S01]  /*90e80*/  LDL.LU R240, [R1+0xc24] ;  /* 0x000c240001f07983 */ /* 0x010f220000300800 */
[----:B------:R-:W-:-:S02]  /*90e90*/  ISETP.GE.AND P3, PT, R235, c[0x0][0x17c], PT ;  /* 0x00005f00eb007a0c */ /* 0x000fc40003f66270 */
[----:B------:R-:W-:Y:S02]  /*90ea0*/  ISETP.LT.AND P0, PT, R179, c[0x0][0x178], !P0 ;  /* 0x00005e00b3007a0c */ /* 0x000fe40004701270 */
[----:B------:R-:W-:Y:S02]  /*90eb0*/  ISETP.LT.AND P1, PT, R194, c[0x0][0x178], !P3 ;  /* 0x00005e00c2007a0c */ /* 0x000fe40005f21270 */
[----:B------:R-:W-:Y:S02]  /*90ec0*/  ISETP.LT.AND P5, PT, R219, c[0x0][0x178], !P3 ;  /* 0x00005e00db007a0c */ /* 0x000fe40005fa1270 */
[----:B------:R-:W-:Y:S02]  /*90ed0*/  ISETP.LT.AND P2, PT, R115, c[0x0][0x178], !P3 ;  /* 0x00005e0073007a0c */ /* 0x000fe40005f41270 */
[C---:B------:R-:W-:Y:S01]  /*90ee0*/  IADD3 R235, R234.reuse, c[0x0][0x198], RZ ;  /* 0x00006600eaeb7a10 */ /* 0x040fe20007ffe0ff */
[----:B------:R-:W-:Y:S01]  /*90ef0*/  IMAD.WIDE R2, R234, 0x4, R6 ;  /* 0x00000004ea027825 */ /* 0x000fe200078e0206 */
[----:B------:R-:W-:Y:S01]  /*90f00*/  ISETP.LT.AND P4, PT, R195, c[0x0][0x178], !P3 ;  /* 0x00005e00c3007a0c */ /* 0x000fe20005f81270 */
[----:B------:R-:W4:Y:S01]  /*90f10*/  LDL.LU R234, [R1+0x2f48] ;  /* 0x002f480001ea7983 */ /* 0x000f220000300800 */
[----:B------:R-:W-:Y:S01]  /*90f20*/  ISETP.LT.AND P6, PT, R163, c[0x0][0x178], !P3 ;  /* 0x00005e00a3007a0c */ /* 0x000fe20005fc1270 */
[----:B------:R-:W-:-:S04]  /*90f30*/  IMAD.WIDE R228, R235, 0x4, R220 ;  /* 0x00000004ebe47825 */ /* 0x000fc800078e02dc */
[----:B------:R-:W-:-:S04]  /*90f40*/  IMAD.WIDE R230, R235, 0x4, R226 ;  /* 0x00000004ebe67825 */ /* 0x000fc800078e02e2 */
[C---:B------:R-:W-:Y:S01]  /*90f50*/  IMAD.WIDE R232, R235.reuse, 0x4, R4 ;  /* 0x00000004ebe87825 */ /* 0x040fe200078e0204 */
[----:B--2---:R1:W-:Y:S01]  /*90f60*/  @P0 STG.E [R2.64], R237 ;  /* 0x000000ed02000986 */ /* 0x0043e2000c101904 */
[----:B------:R-:W-:Y:S02]  /*90f70*/  ISETP.GE.AND P0, PT, R236, c[0x0][0x17c], PT ;  /* 0x00005f00ec007a0c */ /* 0x000fe40003f06270 */
[----:B-1----:R-:W-:Y:S01]  /*90f80*/  IMAD.WIDE R2, R235, 0x4, R224 ;  /* 0x00000004eb027825 */ /* 0x002fe200078e02e0 */
[----:B---3--:R1:W-:Y:S01]  /*90f90*/  @P1 STG.E [R228.64], R243 ;  /* 0x000000f3e4001986 */ /* 0x0083e2000c101904 */
[----:B------:R-:W-:Y:S02]  /*90fa0*/  ISETP.LT.AND P1, PT, R147, c[0x0][0x178], !P3 ;  /* 0x00005e0093007a0c */ /* 0x000fe40005f21270 */
[----:B-1----:R-:W-:Y:S01]  /*90fb0*/  IMAD.WIDE R228, R235, 0x4, R222 ;  /* 0x00000004ebe47825 */ /* 0x002fe200078e02de */
[----:B------:R-:W2:Y:S04]  /*90fc0*/  LDL.LU R243, [R1+0xcd0] ;  /* 0x000cd00001f37983 */ /* 0x000ea80000300800 */
[----:B------:R-:W-:Y:S04]  /*90fd0*/  @P5 STG.E [R230.64], R242 ;  /* 0x000000f2e6005986 */ /* 0x000fe8000c101904 */
[----:B------:R1:W-:Y:S01]  /*90fe0*/  @P2 STG.E [R232.64], R28 ;  /* 0x0000001ce8002986 */ /* 0x0003e2000c101904 */
[----:B------:R-:W-:-:S02]  /*90ff0*/  ISETP.LT.AND P2, PT, R131, c[0x0][0x178], !P3 ;  /* 0x00005e0083007a0c */ /* 0x000fc40005f41270 */
[----:B------:R-:W-:Y:S01]  /*91000*/  ISETP.LT.AND P3, PT, R179, c[0x0][0x178], !P3 ;  /* 0x00005e00b3007a0c */ /* 0x000fe20005f61270 */
[----:B------:R3:W-:Y:S01]  /*91010*/  @P4 STG.E [R2.64], R44 ;  /* 0x0000002c02004986 */ /* 0x0007e2000c101904 */
[----:B------:R-:W-:-:S03]  /*91020*/  ISETP.LT.AND P4, PT, R194, c[0x0][0x178], !P0 ;  /* 0x00005e00c2007a0c */ /* 0x000fc60004781270 */
[----:B------:R3:W-:Y:S01]  /*91030*/  @P6 STG.E [R228.64], R60 ;  /* 0x0000003ce4006986 */ /* 0x0007e2000c101904 */
[----:B------:R-:W-:Y:S02]  /*91040*/  ISETP.LT.AND P6, PT, R219, c[0x0][0x178], !P0 ;  /* 0x00005e00db007a0c */ /* 0x000fe400047c1270 */
[C---:B-1----:R-:W-:Y:S01]  /*91050*/  IADD3 R28, R235.reuse, c[0x0][0x198], RZ ;  /* 0x00006600eb1c7a10 */ /* 0x042fe20007ffe0ff */
[----:B---3--:R-:W-:-:S04]  /*91060*/  IMAD.WIDE R2, R235, 0x4, R8 ;  /* 0x00000004eb027825 */ /* 0x008fc800078e0208 */
[----:B------:R-:W-:-:S04]  /*91070*/  IMAD.WIDE R228, R235, 0x4, R10 ;  /* 0x00000004ebe47825 */ /* 0x000fc800078e020a */
[----:B------:R-:W-:Y:S01]  /*91080*/  IMAD.WIDE R230, R235, 0x4, R6 ;  /* 0x00000004ebe67825 */ /* 0x000fe200078e0206 */
[----:B------:R-:W-:Y:S03]  /*91090*/  @P2 STG.E [R228.64], R76 ;  /* 0x0000004ce4002986 */ /* 0x000fe6000c101904 */
[C---:B------:R-:W-:Y:S01]  /*910a0*/  IMAD.WIDE R232, R28.reuse, 0x4, R220 ;  /* 0x000000041ce87825 */ /* 0x040fe200078e02dc */
[----:B------:R1:W-:Y:S04]  /*910b0*/  @P1 STG.E [R2.64], R92 ;  /* 0x0000005c02001986 */ /* 0x0003e8000c101904 */
[----:B------:R-:W-:Y:S04]  /*910c0*/  @P3 STG.E [R230.64], R108 ;  /* 0x0000006ce6003986 */ /* 0x000fe8000c101904 */
[----:B------:R-:W-:Y:S01]  /*910d0*/  @P4 STG.E [R232.64], R241 ;  /* 0x000000f1e8004986 */ /* 0x000fe2000c101904 */
[----:B-1----:R-:W-:-:S05]  /*910e0*/  IMAD.WIDE R2, R28, 0x4, R226 ;  /* 0x000000041c027825 */ /* 0x002fca00078e02e2 */
[----:B----4-:R1:W-:Y:S04]  /*910f0*/  @P6 STG.E [R2.64], R240 ;  /* 0x000000f002006986 */ /* 0x0103e8000c101904 */
[----:B-1----:R-:W3:Y:S04]  /*91100*/  LDL.LU R240, [R1+0xbf0] ;  /* 0x000bf00001f07983 */ /* 0x002ee80000300800 */
[----:B------:R-:W4:Y:S04]  /*91110*/  LDL.LU R108, [R1+0x2f4c] ;  /* 0x002f4c00016c7983 */ /* 0x000f280000300800 */
        /* <DEDUP_REMOVED lines=9> */
[----:B------:R-:W-:Y:S01]  /*911b0*/  IMAD.WIDE R2, R28, 0x4, R224 ;  /* 0x000000041c027825 */ /* 0x000fe200078e02e0 */
[----:B------:R-:W-:-:S03]  /*911c0*/  ISETP.LT.AND P0, PT, R179, c[0x0][0x178], !P0 ;  /* 0x00005e00b3007a0c */ /* 0x000fc60004701270 */
[----:B------:R1:W-:Y:S01]  /*911d0*/  @P5 STG.E [R228.64], R29 ;  /* 0x0000001de4005986 */ /* 0x0003e2000c101904 */
[----:B------:R-:W-:Y:S01]  /*911e0*/  ISETP.GE.AND P1, PT, R234, c[0x0][0x17c], PT ;  /* 0x00005f00ea007a0c */ /* 0x000fe20003f26270 */
[----:B------:R-:W-:Y:S02]  /*911f0*/  IMAD.WIDE R230, R28, 0x4, R10 ;  /* 0x000000041ce67825 */ /* 0x000fe400078e020a */
[----:B------:R1:W-:Y:S01]  /*91200*/  @P2 STG.E [R2.64], R45 ;  /* 0x0000002d02002986 */ /* 0x0003e2000c101904 */
[----:B------:R-:W-:Y:S01]  /*91210*/  ISETP.LT.AND P5, PT, R194, c[0x0][0x178], !P1 ;  /* 0x00005e00c2007a0c */ /* 0x000fe20004fa1270 */
[C---:B-1----:R-:W-:Y:S01]  /*91220*/  IMAD.WIDE R228, R28.reuse, 0x4, R222 ;  /* 0x000000041ce47825 */ /* 0x042fe200078e02de */
[----:B------:R-:W-:-:S04]  /*91230*/  IADD3 R76, R28, c[0x0][0x198], RZ ;  /* 0x000066001c4c7a10 */ /* 0x000fc80007ffe0ff */
[----:B------:R-:W-:Y:S01]  /*91240*/  @P3 STG.E [R228.64], R61 ;  /* 0x0000003de4003986 */ /* 0x000fe2000c101904 */
[----:B------:R-:W-:Y:S01]  /*91250*/  ISETP.LT.AND P3, PT, R219, c[0x0][0x178], !P1 ;  /* 0x00005e00db007a0c */ /* 0x000fe20004f61270 */
[----:B------:R-:W-:-:S04]  /*91260*/  IMAD.WIDE R232, R28, 0x4, R8 ;  /* 0x000000041ce87825 */ /* 0x000fc800078e0208 */
[----:B------:R-:W-:Y:S01]  /*91270*/  IMAD.WIDE R2, R28, 0x4, R6 ;  /* 0x000000041c027825 */ /* 0x000fe200078e0206 */
[----:B------:R-:W-:Y:S03]  /*91280*/  @P6 STG.E [R230.64], R77 ;  /* 0x0000004de6006986 */ /* 0x000fe6000c101904 */
[C---:B------:R-:W-:Y:S01]  /*91290*/  IMAD.WIDE R28, R76.reuse, 0x4, R220 ;  /* 0x000000044c1c7825 */ /* 0x040fe200078e02dc */
[----:B------:R-:W-:Y:S04]  /*912a0*/  @P4 STG.E [R232.64], R93 ;  /* 0x0000005de8004986 */ /* 0x000fe8000c101904 */
[----:B------:R1:W-:Y:S02]  /*912b0*/  @P0 STG.E [R2.64], R109 ;  /* 0x0000006d02000986 */ /* 0x0003e4000c101904 */
[----:B-1----:R-:W-:-:S02]  /*912c0*/  IMAD.WIDE R2, R76, 0x4, R226 ;  /* 0x000000044c027825 */ /* 0x002fc400078e02e2 */
[----:B--2---:R-:W-:Y:S04]  /*912d0*/  @P5 STG.E [R28.64], R243 ;  /* 0x000000f31c005986 */ /* 0x004fe8000c101904 */
[----:B---3--:R1:W-:Y:S04]  /*912e0*/  @P3 STG.E [R2.64], R240 ;  /* 0x000000f002003986 */ /* 0x0083e8000c101904 */
[----:B-1----:R-:W2:Y:S01]  /*912f0*/  LDL.LU R240, [R1+0xcc0] ;  /* 0x000cc00001f07983 */ /* 0x002ea20000300800 */
[----:B------:R-:W-:Y:S02]  /*91300*/  ISETP.LT.AND P2, PT, R115, c[0x0][0x178], !P1 ;  /* 0x00005e0073007a0c */ /* 0x000fe40004f41270 */
[----:B------:R-:W-:-:S02]  /*91310*/  ISETP.LT.AND P6, PT, R195, c[0x0][0x178], !P1 ;  /* 0x00005e00c3007a0c */ /* 0x000fc40004fc1270 */
[----:B------:R-:W-:Y:S01]  /*91320*/  ISETP.LT.AND P4, PT, R163, c[0x0][0x178], !P1 ;  /* 0x00005e00a3007a0c */ /* 0x000fe20004f81270 */
[----:B------:R-:W-:Y:S01]  /*91330*/  IMAD.WIDE R28, R76, 0x4, R4 ;  /* 0x000000044c1c7825 */ /* 0x000fe200078e0204 */
[----:B------:R-:W-:Y:S02]  /*91340*/  ISETP.LT.AND P0, PT, R131, c[0x0][0x178], !P1 ;  /* 0x00005e0083007a0c */ /* 0x000fe40004f01270 */
[----:B------:R-:W-:Y:S02]  /*91350*/  ISETP.LT.AND P5, PT, R147, c[0x0][0x178], !P1 ;  /* 0x00005e0093007a0c */ /* 0x000fe40004fa1270 */
[----:B----4-:R-:W-:Y:S01]  /*91360*/  ISETP.GE.AND P3, PT, R108, c[0x0][0x17c], PT ;  /* 0x00005f006c007a0c */ /* 0x010fe20003f66270 */
[----:B------:R-:W-:Y:S01]  /*91370*/  IMAD.WIDE R44, R76, 0x4, R224 ;  /* 0x000000044c2c7825 */ /* 0x000fe200078e02e0 */
[----:B------:R-:W-:Y:S01]  /*91380*/  ISETP.LT.AND P1, PT, R179, c[0x0][0x178], !P1 ;  /* 0x00005e00b3007a0c */ /* 0x000fe20004f21270 */
[----:B------:R1:W-:Y:S01]  /*91390*/  @P2 STG.E [R28.64], R24 ;  /* 0x000000181c002986 */ /* 0x0003e2000c101904 */
[----:B------:R-:W-:Y:S01]  /*913a0*/  ISETP.LT.AND P2, PT, R194, c[0x0][0x178], !P3 ;  /* 0x00005e00c2007a0c */ /* 0x000fe20005f41270 */
[----:B------:R-:W-:-:S04]  /*913b0*/  IMAD.WIDE R60, R76, 0x4, R222 ;  /* 0x000000044c3c7825 */ /* 0x000fc800078e02de */
[C---:B------:R-:W-:Y:S01]  /*913c0*/  IMAD.WIDE R2, R76.reuse, 0x4, R10 ;  /* 0x000000044c027825 */ /* 0x040fe200078e020a */
[----:B------:R-:W-:Y:S03]  /*913d0*/  @P6 STG.E [R44.64], R40 ;  /* 0x000000282c006986 */ /* 0x000fe6000c101904 */
[C---:B-1----:R-:W-:Y:S01]  /*913e0*/  IMAD.WIDE R28, R76.reuse, 0x4, R8 ;  /* 0x000000044c1c7825 */ /* 0x042fe200078e0208 */
[C---:B------:R-:W-:Y:S01]  /*913f0*/  IADD3 R24, R76.reuse, c[0x0][0x198], RZ ;  /* 0x000066004c187a10 */ /* 0x040fe20007ffe0ff */
[----:B------:R1:W-:Y:S04]  /*91400*/  @P4 STG.E [R60.64], R56 ;  /* 0x000000383c004986 */ /* 0x0003e8000c101904 */
[----:B------:R3:W-:Y:S04]  /*91410*/  @P0 STG.E [R2.64], R72 ;  /* 0x0000004802000986 */ /* 0x0007e8000c101904 */
[----:B------:R4:W-:Y:S04]  /*91420*/  @P5 STG.E [R28.64], R88 ;  /* 0x000000581c005986 */ /* 0x0009e8000c101904 */
[----:B-1----:R-:W2:Y:S01]  /*91430*/  LDL.LU R56, [R1+0x2f54] ;  /* 0x002f540001387983 */ /* 0x002ea20000300800 */
[----:B---3--:R-:W-:-:S04]  /*91440*/  IMAD.WIDE R2, R76, 0x4, R6 ;  /* 0x000000044c027825 */ /* 0x008fc800078e0206 */
[----:B----4-:R-:W-:Y:S01]  /*91450*/  IMAD.WIDE R28, R24, 0x4, R220 ;  /* 0x00000004181c7825 */ /* 0x010fe200078e02dc */
[----:B------:R-:W-:Y:S04]  /*91460*/  @P1 STG.E [R2.64], R104 ;  /* 0x0000006802001986 */ /* 0x000fe8000c101904 */
[----:B------:R1:W-:Y:S01]  /*91470*/  @P2 STG.E [R28.64], R242 ;  /* 0x000000f21c002986 */ /* 0x0003e2000c101904 */
[----:B------:R-:W-:-:S03]  /*91480*/  ISETP.LT.AND P4, PT, R219, c[0x0][0x178], !P3 ;  /* 0x00005e00db007a0c */ /* 0x000fc60005f81270 */
[----:B-1----:R-:W3:Y:S01]  /*91490*/  LDL.LU R242, [R1+0xbe0] ;  /* 0x000be00001f27983 */ /* 0x002ee20000300800 */
[----:B------:R-:W-:Y:S01]  /*914a0*/  ISETP.LT.AND P0, PT, R115, c[0x0][0x178], !P3 ;  /* 0x00005e0073007a0c */ /* 0x000fe20005f01270 */
[C---:B------:R-:W-:Y:S01]  /*914b0*/  IMAD.WIDE R44, R24.reuse, 0x4, R226 ;  /* 0x00000004182c7825 */ /* 0x040fe200078e02e2 */
[----:B------:R-:W-:Y:S02]  /*914c0*/  ISETP.LT.AND P5, PT, R195, c[0x0][0x178], !P3 ;  /* 0x00005e00c3007a0c */ /* 0x000fe40005fa1270 */
[----:B------:R-:W-:Y:S01]  /*914d0*/  ISETP.LT.AND P6, PT, R163, c[0x0][0x178], !P3 ;  /* 0x00005e00a3007a0c */ /* 0x000fe20005fc1270 */
[----:B------:R-:W-:-:S04]  /*914e0*/  IMAD.WIDE R2, R24, 0x4, R4 ;  /* 0x0000000418027825 */ /* 0x000fc800078e0204 */
[----:B------:R1:W-:Y:S01]  /*914f0*/  @P4 STG.E [R44.64], R241 ;  /* 0x000000f12c004986 */ /* 0x0003e2000c101904 */
[----:B------:R-:W-:Y:S02]  /*91500*/  ISETP.LT.AND P4, PT, R131, c[0x0][0x178], !P3 ;  /* 0x00005e0083007a0c */ /* 0x000fe40005f81270 */
[----:B------:R-:W-:Y:S01]  /*91510*/  ISETP.GE.AND P1, PT, R92, c[0x0][0x17c], PT ;  /* 0x00005f005c007a0c */ /* 0x000fe20003f26270 */
[----:B------:R-:W-:Y:S01]  /*91520*/  IMAD.WIDE R28, R24, 0x4, R224 ;  /* 0x00000004181c7825 */ /* 0x000fe200078e02e0 */
[----:B------:R-:W-:Y:S02]  /*91530*/  ISETP.LT.AND P2, PT, R147, c[0x0][0x178], !P3 ;  /* 0x00005e0093007a0c */ /* 0x000fe40005f41270 */
[----:B------:R-:W-:Y:S01]  /*91540*/  ISETP.LT.AND P3, PT, R179, c[0x0][0x178], !P3 ;  /* 0x00005e00b3007a0c */ /* 0x000fe20005f61270 */
[----:B------:R4:W-:Y:S04]  /*91550*/  @P0 STG.E [R2.64], R25 ;  /* 0x0000001902000986 */ /* 0x0009e8000c101904 */
[----:B-1----:R-:W3:Y:S01]  /*91560*/  LDL.LU R241, [R1+0xcc4] ;  /* 0x000cc40001f17983 */ /* 0x002ee20000300800 */
[----:B------:R-:W-:Y:S01]  /*91570*/  ISETP.LT.AND P0, PT, R194, c[0x0][0x178], !P1 ;  /* 0x00005e00c2007a0c */ /* 0x000fe20004f01270 */
[----:B------:R-:W-:-:S02]  /*91580*/  IMAD.WIDE R44, R24, 0x4, R222 ;  /* 0x00000004182c7825 */ /* 0x000fc400078e02de */
[----:B------:R1:W-:Y:S02]  /*91590*/  @P5 STG.E [R28.64], R41 ;  /* 0x000000291c005986 */ /* 0x0003e4000c101904 */
[C---:B----4-:R-:W-:Y:S02]  /*915a0*/  IMAD.WIDE R2, R24.reuse, 0x4, R10 ;  /* 0x0000000418027825 */ /* 0x050fe400078e020a */
[----:B------:R-:W-:Y:S02]  /*915b0*/  @P6 STG.E [R44.64], R57 ;  /* 0x000000392c006986 */ /* 0x000fe4000c101904 */
[----:B-1----:R-:W-:-:S04]  /*915c0*/  IMAD.WIDE R28, R24, 0x4, R8 ;  /* 0x00000004181c7825 */ /* 0x002fc800078e0208 */
[C---:B------:R-:W-:Y:S01]  /*915d0*/  IMAD.WIDE R40, R24.reuse, 0x4, R6 ;  /* 0x0000000418287825 */ /* 0x040fe200078e0206 */
[----:B------:R-:W-:Y:S01]  /*915e0*/  IADD3 R24, R24, c[0x0][0x198], RZ ;  /* 0x0000660018187a10 */ /* 0x000fe20007ffe0ff */
[----:B------:R1:W-:Y:S04]  /*915f0*/  @P4 STG.E [R2.64], R73 ;  /* 0x0000004902004986 */ /* 0x0003e8000c101904 */
[----:B------:R-:W-:Y:S04]  /*91600*/  @P2 STG.E [R28.64], R89 ;  /* 0x000000591c002986 */ /* 0x000fe8000c101904 */
[----:B------:R-:W-:Y:S01]  /*91610*/  @P3 STG.E [R40.64], R105 ;  /* 0x0000006928003986 */ /* 0x000fe2000c101904 */
[----:B-1----:R-:W-:-:S05]  /*91620*/  IMAD.WIDE R2, R24, 0x4, R220 ;  /* 0x0000000418027825 */ /* 0x002fca00078e02dc */
[----:B--2---:R1:W-:Y:S04]  /*91630*/  @P0 STG.E [R2.64], R240 ;  /* 0x000000f002000986 */ /* 0x0043e8000c101904 */
[----:B-1----:R-:W2:Y:S01]  /*91640*/  LDL.LU R240, [R1+0xbe4] ;  /* 0x000be40001f07983 */ /* 0x002ea20000300800 */
[----:B------:R-:W-:-:S03]  /*91650*/  ISETP.LT.AND P5, PT, R219, c[0x0][0x178], !P1 ;  /* 0x00005e00db007a0c */ /* 0x000fc60004fa1270 */
[----:B------:R-:W4:Y:S01]  /*91660*/  LDL.LU R44, [R1+0x2f5c] ;  /* 0x002f5c00012c7983 */ /* 0x000f220000300800 */
[----:B------:R-:W-:Y:S02]  /*91670*/  ISETP.LT.AND P6, PT, R115, c[0x0][0x178], !P1 ;  /* 0x00005e0073007a0c */ /* 0x000fe40004fc1270 */
[----:B------:R-:W-:Y:S02]  /*91680*/  ISETP.LT.AND P3, PT, R195, c[0x0][0x178], !P1 ;  /* 0x00005e00c3007a0c */ /* 0x000fe40004f61270 */
[----:B------:R-:W-:Y:S01]  /*91690*/  ISETP.LT.AND P2, PT, R163, c[0x0][0x178], !P1 ;  /* 0x00005e00a3007a0c */ /* 0x000fe20004f41270 */
[C---:B------:R-:W-:Y:S01]  /*916a0*/  IMAD.WIDE R28, R24.reuse, 0x4, R226 ;  /* 0x00000004181c7825 */ /* 0x040fe200078e02e2 */
[----:B------:R-:W-:Y:S01]  /*916b0*/  ISETP.LT.AND P4, PT, R131, c[0x0][0x178], !P1 ;  /* 0x00005e0083007a0c */ /* 0x000fe20004f81270 */
[----:B------:R-:W4:Y:S02]  /*916c0*/  LDL.LU R243, [R1+0xca0] ;  /* 0x000ca00001f37983 */ /* 0x000f240000300800 */
[----:B------:R-:W-:-:S04]  /*916d0*/  IMAD.WIDE R40, R24, 0x4, R4 ;  /* 0x0000000418287825 */ /* 0x000fc800078e0204 */
[----:B------:R-:W-:Y:S01]  /*916e0*/  IMAD.WIDE R2, R24, 0x4, R224 ;  /* 0x0000000418027825 */ /* 0x000fe200078e02e0 */
[----:B------:R-:W-:Y:S01]  /*916f0*/  ISETP.GE.AND P0, PT, R56, c[0x0][0x17c], PT ;  /* 0x00005f0038007a0c */ /* 0x000fe20003f06270 */
[----:B---3--:R1:W-:Y:S04]  /*91700*/  @P5 STG.E [R28.64], R242 ;  /* 0x000000f21c005986 */ /* 0x0083e8000c101904 */
[----:B------:R3:W-:Y:S04]  /*91710*/  @P6 STG.E [R40.64], R20 ;  /* 0x0000001428006986 */ /* 0x0007e8000c101904 */
[----:B------:R-:W-:Y:S01]  /*91720*/  @P3 STG.E [R2.64], R36 ;  /* 0x0000002402003986 */ /* 0x000fe2000c101904 */
[----:B-1----:R-:W-:-:S04]  /*91730*/  IMAD.WIDE R28, R24, 0x4, R222 ;  /* 0x00000004181c7825 */ /* 0x002fc800078e02de */
[----:B---3--:R-:W-:Y:S01]  /*91740*/  IMAD.WIDE R40, R24, 0x4, R10 ;  /* 0x0000000418287825 */ /* 0x008fe200078e020a */
[----:B------:R-:W-:Y:S04]  /*91750*/  @P2 STG.E [R28.64], R52 ;  /* 0x000000341c002986 */ /* 0x000fe8000c101904 */
[----:B------:R1:W-:Y:S01]  /*91760*/  @P4 STG.E [R40.64], R68 ;  /* 0x0000004428004986 */ /* 0x0003e2000c101904 */
[----:B------:R-:W-:Y:S02]  /*91770*/  ISETP.LT.AND P5, PT, R147, c[0x0][0x178], !P1 ;  /* 0x00005e0093007a0c */ /* 0x000fe40004fa1270 */
[----:B------:R-:W-:Y:S02]  /*91780*/  ISETP.LT.AND P1, PT, R179, c[0x0][0x178], !P1 ;  /* 0x00005e00b3007a0c */ /* 0x000fe40004f21270 */
[----:B------:R-:W-:Y:S01]  /*91790*/  ISETP.LT.AND P6, PT, R194, c[0x0][0x178], !P0 ;  /* 0x00005e00c2007a0c */ /* 0x000fe200047c1270 */
[----:B-1----:R-:W3:Y:S04]  /*917a0*/  LDL.LU R41, [R1+0x2f70] ;  /* 0x002f700001297983 */ /* 0x002ee80000300800 */
[----:B------:R-:W3:Y:S01]  /*917b0*/  LDL.LU R242, [R1+0xad0] ;  /* 0x000ad00001f27983 */ /* 0x000ee20000300800 */
[C---:B------:R-:W-:Y:S01]  /*917c0*/  IADD3 R20, R24.reuse, c[0x0][0x198], RZ ;  /* 0x0000660018147a10 */ /* 0x040fe20007ffe0ff */
[----:B------:R-:W-:-:S04]  /*917d0*/  IMAD.WIDE R2, R24, 0x4, R8 ;  /* 0x0000000418027825 */ /* 0x000fc800078e0208 */
[----:B------:R-:W-:Y:S01]  /*917e0*/  IMAD.WIDE R24, R24, 0x4, R6 ;  /* 0x0000000418187825 */ /* 0x000fe200078e0206 */
[----:B------:R-:W-:Y:S03]  /*917f0*/  @P5 STG.E [R2.64], R84 ;  /* 0x0000005402005986 */ /* 0x000fe6000c101904 */
[----:B------:R-:W-:Y:S01]  /*91800*/  IMAD.WIDE R28, R20, 0x4, R220 ;  /* 0x00000004141c7825 */ /* 0x000fe200078e02dc */
[----:B------:R-:W-:Y:S04]  /*91810*/  @P1 STG.E [R24.64], R100 ;  /* 0x0000006418001986 */ /* 0x000fe8000c101904 */
[----:B------:R1:W-:Y:S01]  /*91820*/  @P6 STG.E [R28.64], R241 ;  /* 0x000000f11c006986 */ /* 0x0003e2000c101904 */
[----:B------:R-:W-:-:S03]  /*91830*/  ISETP.LT.AND P4, PT, R219, c[0x0][0x178], !P0 ;  /* 0x00005e00db007a0c */ /* 0x000fc60004781270 */
[----:B-1----:R-:W3:Y:S01]  /*91840*/  LDL.LU R241, [R1+0xca4] ;  /* 0x000ca40001f17983 */ /* 0x002ee20000300800 */
[----:B------:R-:W-:-:S09]  /*91850*/  IMAD.WIDE R2, R20, 0x4, R226 ;  /* 0x0000000414027825 */ /* 0x000fd200078e02e2 */
[----:B--2---:R1:W-:Y:S04]  /*91860*/  @P4 STG.E [R2.64], R240 ;  /* 0x000000f002004986 */ /* 0x0043e8000c101904 */
[----:B-1----:R-:W2:Y:S01]  /*91870*/  LDL.LU R240, [R1+0xad4] ;  /* 0x000ad40001f07983 */ /* 0x002ea20000300800 */
[----:B------:R-:W-:Y:S02]  /*91880*/  ISETP.LT.AND P2, PT, R115, c[0x0][0x178], !P0 ;  /* 0x00005e0073007a0c */ /* 0x000fe40004741270 */
[----:B------:R-:W-:Y:S02]  /*91890*/  ISETP.LT.AND P3, PT, R195, c[0x0][0x178], !P0 ;  /* 0x00005e00c3007a0c */ /* 0x000fe40004761270 */
[----:B------:R-:W-:Y:S02]  /*918a0*/  ISETP.LT.AND P1, PT, R163, c[0x0][0x178], !P0 ;  /* 0x00005e00a3007a0c */ /* 0x000fe40004721270 */
[----:B------:R-:W-:Y:S01]  /*918b0*/  ISETP.LT.AND P5, PT, R131, c[0x0][0x178], !P0 ;  /* 0x00005e0083007a0c */ /* 0x000fe200047a1270 */
[C---:B------:R-:W-:Y:S01]  /*918c0*/  IMAD.WIDE R24, R20.reuse, 0x4, R4 ;  /* 0x0000000414187825 */ /* 0x040fe200078e0204 */
[----:B------:R-:W-:Y:S01]  /*918d0*/  ISETP.LT.AND P6, PT, R147, c[0x0][0x178], !P0 ;  /* 0x00005e0093007a0c */ /* 0x000fe200047c1270 */
[----:B------:R-:W2:Y:S02]  /*918e0*/  LDL.LU R40, [R1+0x2f88] ;  /* 0x002f880001287983 */ /* 0x000ea40000300800 */
[----:B------:R-:W-:Y:S01]  /*918f0*/  IMAD.WIDE R28, R20, 0x4, R224 ;  /* 0x00000004141c7825 */ /* 0x000fe200078e02e0 */
[----:B----4-:R-:W-:Y:S01]  /*91900*/  ISETP.GE.AND P4, PT, R44, c[0x0][0x17c], PT ;  /* 0x00005f002c007a0c */ /* 0x010fe20003f86270 */
[----:B------:R1:W-:Y:S01]  /*91910*/  @P2 STG.E [R24.64], R21 ;  /* 0x0000001518002986 */ /* 0x0003e2000c101904 */
[----:B------:R-:W-:Y:S01]  /*91920*/  ISETP.LT.AND P0, PT, R179, c[0x0][0x178], !P0 ;  /* 0x00005e00b3007a0c */ /* 0x000fe20004701270 */
[----:B------:R-:W-:Y:S01]  /*91930*/  IMAD.WIDE R2, R20, 0x4, R222 ;  /* 0x0000000414027825 */ /* 0x000fe200078e02de */
[----:B------:R-:W-:Y:S01]  /*91940*/  ISETP.LT.AND P2, PT, R194, c[0x0][0x178], !P4 ;  /* 0x00005e00c2007a0c */ /* 0x000fe20006741270 */
[----:B------:R4:W-:Y:S01]  /*91950*/  @P3 STG.E [R28.64], R37 ;  /* 0x000000251c003986 */ /* 0x0009e2000c101904 */
[----:B------:R-:W-:-:S03]  /*91960*/  IADD3 R36, R20, c[0x0][0x198], RZ ;  /* 0x0000660014247a10 */ /* 0x000fc60007ffe0ff */
[----:B------:R4:W-:Y:S01]  /*91970*/  @P1 STG.E [R2.64], R53 ;  /* 0x0000003502001986 */ /* 0x0009e2000c101904 */
[----:B-1----:R-:W-:-:S04]  /*91980*/  IMAD.WIDE R24, R20, 0x4, R10 ;  /* 0x0000000414187825 */ /* 0x002fc800078e020a */
[----:B----4-:R-:W-:Y:S01]  /*91990*/  IMAD.WIDE R28, R20, 0x4, R8 ;  /* 0x00000004141c7825 */ /* 0x010fe200078e0208 */
[----:B------:R1:W-:Y:S01]  /*919a0*/  @P5 STG.E [R24.64], R69 ;  /* 0x0000004518005986 */ /* 0x0003e2000c101904 */
[----:B------:R-:W-:-:S03]  /*919b0*/  ISETP.LT.AND P5, PT, R115, c[0x0][0x178], !P4 ;  /* 0x00005e0073007a0c */ /* 0x000fc600067a1270 */
[----:B------:R4:W-:Y:S01]  /*919c0*/  @P6 STG.E [R28.64], R85 ;  /* 0x000000551c006986 */ /* 0x0009e2000c101904 */
[----:B------:R-:W-:Y:S01]  /*919d0*/  ISETP.LT.AND P6, PT, R219, c[0x0][0x178], !P4 ;  /* 0x00005e00db007a0c */ /* 0x000fe200067c1270 */
[----:B------:R-:W-:Y:S01]  /*919e0*/  IMAD.WIDE R20, R20, 0x4, R6 ;  /* 0x0000000414147825 */ /* 0x000fe200078e0206 */
[----:B------:R-:W-:Y:S02]  /*919f0*/  ISETP.LT.AND P3, PT, R195, c[0x0][0x178], !P4 ;  /* 0x00005e00c3007a0c */ /* 0x000fe40006761270 */
[----:B------:R-:W-:Y:S01]  /*91a00*/  ISETP.LT.AND P1, PT, R163, c[0x0][0x178], !P4 ;  /* 0x00005e00a3007a0c */ /* 0x000fe20006721270 */
[C---:B------:R-:W-:Y:S01]  /*91a10*/  IMAD.WIDE R2, R36.reuse, 0x4, R220 ;  /* 0x0000000424027825 */ /* 0x040fe200078e02dc */
[----:B------:R4:W-:Y:S04]  /*91a20*/  @P0 STG.E [R20.64], R101 ;  /* 0x0000006514000986 */ /* 0x0009e8000c101904 */
[----:B------:R4:W-:Y:S01]  /*91a30*/  @P2 STG.E [R2.64], R243 ;  /* 0x000000f302002986 */ /* 0x0009e2000c101904 */
[----:B-1----:R-:W-:Y:S01]  /*91a40*/  IMAD.WIDE R24, R36, 0x4, R224 ;  /* 0x0000000424187825 */ /* 0x002fe200078e02e0 */
[----:B------:R-:W-:-:S03]  /*91a50*/  ISETP.LT.AND P2, PT, R131, c[0x0][0x178], !P4 ;  /* 0x00005e0083007a0c */ /* 0x000fc60006741270 */
[----:B----4-:R-:W-:-:S04]  /*91a60*/  IMAD.WIDE R28, R36, 0x4, R222 ;  /* 0x00000004241c7825 */ /* 0x010fc800078e02de */
[C---:B------:R-:W-:Y:S01]  /*91a70*/  IMAD.WIDE R20, R36.reuse, 0x4, R4 ;  /* 0x0000000424147825 */ /* 0x040fe200078e0204 */
[----:B------:R-:W4:Y:S03]  /*91a80*/  LDL.LU R243, [R1+0xce8] ;  /* 0x000ce80001f37983 */ /* 0x000f260000300800 */
[----:B------:R-:W-:Y:S01]  /*91a90*/  IMAD.WIDE R2, R36, 0x4, R226 ;  /* 0x0000000424027825 */ /* 0x000fe200078e02e2 */
[----:B---3--:R-:W-:-:S04]  /*91aa0*/  ISETP.GE.AND P0, PT, R41, c[0x0][0x17c], PT ;  /* 0x00005f0029007a0c */ /* 0x008fc80003f06270 */
[----:B------:R1:W-:Y:S04]  /*91ab0*/  @P6 STG.E [R2.64], R242 ;  /* 0x000000f202006986 */ /* 0x0003e8000c101904 */
[----:B------:R-:W-:Y:S04]  /*91ac0*/  @P5 STG.E [R20.64], R16 ;  /* 0x0000001014005986 */ /* 0x000fe8000c101904 */
[----:B------:R3:W-:Y:S01]  /*91ad0*/  @P3 STG.E [R24.64], R32 ;  /* 0x0000002018003986 */ /* 0x0007e2000c101904 */
[----:B------:R-:W-:-:S03]  /*91ae0*/  ISETP.LT.AND P5, PT, R194, c[0x0][0x178], !P0 ;  /* 0x00005e00c2007a0c */ /* 0x000fc600047a1270 */
[----:B------:R-:W-:Y:S01]  /*91af0*/  @P1 STG.E [R28.64], R48 ;  /* 0x000000301c001986 */ /* 0x000fe2000c101904 */
[----:B------:R-:W-:Y:S01]  /*91b00*/  ISETP.LT.AND P1, PT, R147, c[0x0][0x178], !P4 ;  /* 0x00005e0093007a0c */ /* 0x000fe20006721270 */
[C---:B-1----:R-:W-:Y:S01]  /*91b10*/  IMAD.WIDE R2, R36.reuse, 0x4, R10 ;  /* 0x0000000424027825 */ /* 0x042fe200078e020a */
[----:B------:R-:W-:Y:S01]  /*91b20*/  ISETP.LT.AND P4, PT, R179, c[0x0][0x178], !P4 ;  /* 0x00005e00b3007a0c */ /* 0x000fe20006781270 */
[----:B------:R-:W4:Y:S01]  /*91b30*/  LDL.LU R242, [R1+0xc28] ;  /* 0x000c280001f27983 */ /* 0x000f220000300800 */
[----:B---3--:R-:W-:-:S03]  /*91b40*/  IADD3 R32, R36, c[0x0][0x198], RZ ;  /* 0x0000660024207a10 */ /* 0x008fc60007ffe0ff */
[----:B------:R1:W-:Y:S01]  /*91b50*/  @P2 STG.E [R2.64], R64 ;  /* 0x0000004002002986 */ /* 0x0003e2000c101904 */
[----:B------:R-:W-:-:S04]  /*91b60*/  IMAD.WIDE R20, R36, 0x4, R6 ;  /* 0x0000000424147825 */ /* 0x000fc800078e0206 */
[----:B------:R-:W-:-:S04]  /*91b70*/  IMAD.WIDE R24, R32, 0x4, R220 ;  /* 0x0000000420187825 */ /* 0x000fc800078e02dc */
[----:B-1----:R-:W-:-:S05]  /*91b80*/  IMAD.WIDE R2, R36, 0x4, R8 ;  /* 0x0000000424027825 */ /* 0x002fca00078e0208 */
[----:B------:R-:W-:Y:S04]  /*91b90*/  @P1 STG.E [R2.64], R80 ;  /* 0x0000005002001986 */ /* 0x000fe8000c101904 */
[----:B------:R-:W-:Y:S04]  /*91ba0*/  @P4 STG.E [R20.64], R96 ;  /* 0x0000006014004986 */ /* 0x000fe8000c101904 */
[----:B------:R1:W-:Y:S01]  /*91bb0*/  @P5 STG.E [R24.64], R241 ;  /* 0x000000f118005986 */ /* 0x0003e2000c101904 */
[----:B------:R-:W-:-:S03]  /*91bc0*/  ISETP.LT.AND P3, PT, R219, c[0x0][0x178], !P0 ;  /* 0x00005e00db007a0c */ /* 0x000fc60004761270 */
[----:B-1----:R-:W4:Y:S01]  /*91bd0*/  LDL.LU R25, [R1+0x2f9c] ;  /* 0x002f9c0001197983 */ /* 0x002f220000300800 */
[C---:B------:R-:W-:Y:S01]  /*91be0*/  IMAD.WIDE R28, R32.reuse, 0x4, R226 ;  /* 0x00000004201c7825 */ /* 0x040fe200078e02e2 */
[----:B------:R-:W-:Y:S02]  /*91bf0*/  ISETP.LT.AND P6, PT, R115, c[0x0][0x178], !P0 ;  /* 0x00005e0073007a0c */ /* 0x000fe400047c1270 */
[----:B------:R-:W4:Y:S01]  /*91c00*/  LDL.LU R241, [R1+0xcec] ;  /* 0x000cec0001f17983 */ /* 0x000f220000300800 */
[----:B------:R-:W-:Y:S01]  /*91c10*/  ISETP.LT.AND P2, PT, R195, c[0x0][0x178], !P0 ;  /* 0x00005e00c3007a0c */ /* 0x000fe20004741270 */
[----:B------:R-:W-:-:S04]  /*91c20*/  IMAD.WIDE R2, R32, 0x4, R4 ;  /* 0x0000000420027825 */ /* 0x000fc800078e0204 */
[C---:B------:R-:W-:Y:S01]  /*91c30*/  IMAD.WIDE R20, R32.reuse, 0x4, R224 ;  /* 0x0000000420147825 */ /* 0x040fe200078e02e0 */
[----:B------:R-:W-:Y:S01]  /*91c40*/  IADD3 R24, R32, c[0x0][0x198], RZ ;  /* 0x0000660020187a10 */ /* 0x000fe20007ffe0ff */
[----:B--2---:R1:W-:Y:S01]  /*91c50*/  @P3 STG.E [R28.64], R240 ;  /* 0x000000f01c003986 */ /* 0x0043e2000c101904 */
[----:B------:R-:W-:-:S03]  /*91c60*/  ISETP.LT.AND P3, PT, R163, c[0x0][0x178], !P0 ;  /* 0x00005e00a3007a0c */ /* 0x000fc60004761270 */
[----:B------:R2:W-:Y:S04]  /*91c70*/  @P6 STG.E [R2.64], R17 ;  /* 0x0000001102006986 */ /* 0x0005e8000c101904 */
[----:B-1----:R-:W3:Y:S04]  /*91c80*/  LDL.LU R240, [R1+0xc2c] ;  /* 0x000c2c0001f07983 */ /* 0x002ee80000300800 */
[----:B------:R-:W3:Y:S01]  /*91c90*/  LDL.LU R28, [R1+0x2fb0] ;  /* 0x002fb000011c7983 */ /* 0x000ee20000300800 */
[----:B--2---:R-:W-:-:S03]  /*91ca0*/  IMAD.WIDE R2, R32, 0x4, R222 ;  /* 0x0000000420027825 */ /* 0x004fc600078e02de */
[----:B------:R1:W-:Y:S01]  /*91cb0*/  @P2 STG.E [R20.64], R33 ;  /* 0x0000002114002986 */ /* 0x0003e2000c101904 */
[----:B------:R-:W-:-:S03]  /*91cc0*/  IMAD.WIDE R16, R32, 0x4, R10 ;  /* 0x0000000420107825 */ /* 0x000fc600078e020a */
[----:B------:R2:W-:Y:S01]  /*91cd0*/  @P3 STG.E [R2.64], R49 ;  /* 0x0000003102003986 */ /* 0x0005e2000c101904 */
[----:B-1----:R-:W-:-:S04]  /*91ce0*/  IMAD.WIDE R20, R32, 0x4, R8 ;  /* 0x0000000420147825 */ /* 0x002fc800078e0208 */
[----:B--2---:R-:W-:Y:S02]  /*91cf0*/  IMAD.WIDE R2, R32, 0x4, R6 ;  /* 0x0000000420027825 */ /* 0x004fe400078e0206 */
[----:B------:R-:W2:Y:S01]  /*91d00*/  LDL.LU R32, [R1+0x2fa0] ;  /* 0x002fa00001207983 */ /* 0x000ea20000300800 */
[----:B------:R-:W-:Y:S02]  /*91d10*/  ISETP.LT.AND P4, PT, R131, c[0x0][0x178], !P0 ;  /* 0x00005e0083007a0c */ /* 0x000fe40004781270 */
[----:B------:R-:W-:Y:S02]  /*91d20*/  ISETP.LT.AND P5, PT, R147, c[0x0][0x178], !P0 ;  /* 0x00005e0093007a0c */ /* 0x000fe400047a1270 */
[----:B------:R-:W-:Y:S02]  /*91d30*/  ISETP.GE.AND P1, PT, R40, c[0x0][0x17c], PT ;  /* 0x00005f0028007a0c */ /* 0x000fe40003f26270 */
[----:B------:R-:W-:Y:S02]  /*91d40*/  ISETP.LT.AND P0, PT, R179, c[0x0][0x178], !P0 ;  /* 0x00005e00b3007a0c */ /* 0x000fe40004701270 */
[----:B------:R-:W-:-:S02]  /*91d50*/  ISETP.LT.AND P6, PT, R194, c[0x0][0x178], !P1 ;  /* 0x00005e00c2007a0c */ /* 0x000fc40004fc1270 */
[----:B------:R-:W-:-:S03]  /*91d60*/  ISETP.LT.AND P2, PT, R219, c[0x0][0x178], !P1 ;  /* 0x00005e00db007a0c */ /* 0x000fc60004f41270 */
[----:B------:R1:W-:Y:S01]  /*91d70*/  @P4 STG.E [R16.64], R65 ;  /* 0x0000004110004986 */ /* 0x0003e2000c101904 */
[----:B------:R-:W-:-:S03]  /*91d80*/  ISETP.LT.AND P4, PT, R195, c[0x0][0x178], !P1 ;  /* 0x00005e00c3007a0c */ /* 0x000fc60004f81270 */
[----:B------:R4:W-:Y:S01]  /*91d90*/  @P5 STG.E [R20.64], R81 ;  /* 0x0000005114005986 */ /* 0x0009e2000c101904 */
[----:B------:R-:W-:Y:S02]  /*91da0*/  ISETP.LT.AND P5, PT, R115, c[0x0][0x178], !P1 ;  /* 0x00005e0073007a0c */ /* 0x000fe40004fa1270 */
[----:B------:R-:W-:Y:S01]  /*91db0*/  ISETP.LT.AND P3, PT, R163, c[0x0][0x178], !P1 ;  /* 0x00005e00a3007a0c */ /* 0x000fe20004f61270 */
[----:B------:R4:W-:Y:S01]  /*91dc0*/  @P0 STG.E [R2.64], R97 ;  /* 0x0000006102000986 */ /* 0x0009e2000c101904 */
[----:B-1----:R-:W-:-:S04]  /*91dd0*/  IMAD.WIDE R16, R24, 0x4, R220 ;  /* 0x0000000418107825 */ /* 0x002fc800078e02dc */
[C---:B----4-:R-:W-:Y:S01]  /*91de0*/  IMAD.WIDE R20, R24.reuse, 0x4, R226 ;  /* 0x0000000418147825 */ /* 0x050fe200078e02e2 */
[----:B------:R1:W-:Y:S03]  /*91df0*/  @P6 STG.E [R16.64], R243 ;  /* 0x000000f310006986 */ /* 0x0003e6000c101904 */
[----:B------:R-:W-:Y:S01]  /*91e00*/  IMAD.WIDE R2, R24, 0x4, R4 ;  /* 0x0000000418027825 */ /* 0x000fe200078e0204 */
[----:B------:R-:W-:-:S03]  /*91e10*/  ISETP.LT.AND P6, PT, R147, c[0x0][0x178], !P1 ;  /* 0x00005e0093007a0c */ /* 0x000fc60004fc1270 */
[C---:B-1----:R-:W-:Y:S01]  /*91e20*/  IMAD.WIDE R16, R24.reuse, 0x4, R224 ;  /* 0x0000000418107825 */ /* 0x042fe200078e02e0 */
[----:B------:R-:W-:Y:S01]  /*91e30*/  IADD3 R33, R24, c[0x0][0x198], RZ ;  /* 0x0000660018217a10 */ /* 0x000fe20007ffe0ff */
[----:B------:R-:W2:Y:S04]  /*91e40*/  LDL.LU R243, [R1+0xcd8] ;  /* 0x000cd80001f37983 */ /* 0x000ea80000300800 */
[----:B------:R1:W-:Y:S01]  /*91e50*/  @P2 STG.E [R20.64], R242 ;  /* 0x000000f214002986 */ /* 0x0003e2000c101904 */
[----:B------:R-:W-:-:S03]  /*91e60*/  ISETP.LT.AND P2, PT, R131, c[0x0][0x178], !P1 ;  /* 0x00005e0083007a0c */ /* 0x000fc60004f41270 */
[----:B------:R1:W-:Y:S01]  /*91e70*/  @P5 STG.E [R2.64], R30 ;  /* 0x0000001e02005986 */ /* 0x0003e2000c101904 */
[----:B------:R-:W-:-:S03]  /*91e80*/  ISETP.LT.AND P1, PT, R179, c[0x0][0x178], !P1 ;  /* 0x00005e00b3007a0c */ /* 0x000fc60004f21270 */
[----:B------:R1:W-:Y:S02]  /*91e90*/  @P4 STG.E [R16.64], R46 ;  /* 0x0000002e10004986 */ /* 0x0003e4000c101904 */
[C---:B-1----:R-:W-:Y:S02]  /*91ea0*/  IMAD.WIDE R20, R24.reuse, 0x4, R222 ;  /* 0x0000000418147825 */ /* 0x042fe400078e02de */
[----:B------:R-:W2:Y:S04]  /*91eb0*/  LDL.LU R242, [R1+0xbf8] ;  /* 0x000bf80001f27983 */ /* 0x000ea80000300800 */
[----:B------:R1:W-:Y:S01]  /*91ec0*/  @P3 STG.E [R20.64], R62 ;  /* 0x0000003e14003986 */ /* 0x0003e2000c101904 */
[----:B------:R-:W-:-:S04]  /*91ed0*/  IMAD.WIDE R2, R24, 0x4, R10 ;  /* 0x0000000418027825 */ /* 0x000fc800078e020a */
[C---:B------:R-:W-:Y:S01]  /*91ee0*/  IMAD.WIDE R16, R24.reuse, 0x4, R8 ;  /* 0x0000000418107825 */ /* 0x040fe200078e0208 */
[----:B------:R1:W-:Y:S04]  /*91ef0*/  @P2 STG.E [R2.64], R78 ;  /* 0x0000004e02002986 */ /* 0x0003e8000c101904 */
[----:B------:R1:W-:Y:S02]  /*91f00*/  @P6 STG.E [R16.64], R94 ;  /* 0x0000005e10006986 */ /* 0x0003e4000c101904 */
[----:B-1----:R-:W-:Y:S01]  /*91f10*/  IMAD.WIDE R20, R24, 0x4, R6 ;  /* 0x0000000418147825 */ /* 0x002fe200078e0206 */
[----:B------:R-:W-:-:S04]  /*91f20*/  ISETP.GE.AND P0, PT, R25, c[0x0][0x17c], PT ;  /* 0x00005f0019007a0c */ /* 0x000fc80003f06270 */
[----:B------:R-:W-:Y:S02]  /*91f30*/  ISETP.LT.AND P3, PT, R194, c[0x0][0x178], !P0 ;  /* 0x00005e00c2007a0c */ /* 0x000fe40004761270 */
[----:B------:R-:W-:Y:S01]  /*91f40*/  ISETP.LT.AND P4, PT, R219, c[0x0][0x178], !P0 ;  /* 0x00005e00db007a0c */ /* 0x000fe20004781270 */
[----:B------:R-:W-:Y:S01]  /*91f50*/  IMAD.WIDE R2, R33, 0x4, R220 ;  /* 0x0000000421027825 */ /* 0x000fe200078e02dc */
[----:B------:R-:W-:-:S03]  /*91f60*/  ISETP.LT.AND P6, PT, R115, c[0x0][0x178], !P0 ;  /* 0x00005e0073007a0c */ /* 0x000fc600047c1270 */
[----:B------:R-:W-:Y:S01]  /*91f70*/  IMAD.WIDE R16, R33, 0x4, R226 ;  /* 0x0000000421107825 */ /* 0x000fe200078e02e2 */
[----:B------:R1:W-:Y:S01]  /*91f80*/  @P1 STG.E [R20.64], R110 ;  /* 0x0000006e14001986 */ /* 0x0003e2000c101904 */
[----:B------:R-:W-:Y:S02]  /*91f90*/  ISETP.LT.AND P5, PT, R195, c[0x0][0x178], !P0 ;  /* 0x00005e00c3007a0c */ /* 0x000fe400047a1270 */
[----:B------:R-:W-:Y:S02]  /*91fa0*/  ISETP.LT.AND P2, PT, R163, c[0x0][0x178], !P0 ;  /* 0x00005e00a3007a0c */ /* 0x000fe40004741270 */
[----:B------:R1:W-:Y:S01]  /*91fb0*/  @P3 STG.E [R2.64], R241 ;  /* 0x000000f102003986 */ /* 0x0003e2000c101904 */
[----:B------:R-:W-:Y:S01]  /*91fc0*/  ISETP.LT.AND P1, PT, R131, c[0x0][0x178], !P0 ;  /* 0x00005e0083007a0c */ /* 0x000fe20004721270 */
[----:B------:R-:W-:-:S04]  /*91fd0*/  IMAD.WIDE R24, R33, 0x4, R10 ;  /* 0x0000000421187825 */ /* 0x000fc800078e020a */
[----:B-1----:R-:W-:-:S04]  /*91fe0*/  IMAD.WIDE R20, R33, 0x4, R222 ;  /* 0x0000000421147825 */ /* 0x002fc800078e02de */
[----:B------:R-:W-:Y:S01]  /*91ff0*/  IMAD.WIDE R2, R33, 0x4, R4 ;  /* 0x0000000421027825 */ /* 0x000fe200078e0204 */
[----:B------:R-:W2:Y:S04]  /*92000*/  LDL.LU R241, [R1+0xcdc] ;  /* 0x000cdc0001f17983 */ /* 0x000ea80000300800 */
[----:B---3--:R1:W-:Y:S01]  /*92010*/  @P4 STG.E [R16.64], R240 ;  /* 0x000000f010004986 */ /* 0x0083e2000c101904 */
[----:B------:R-:W-:Y:S02]  /*92020*/  ISETP.LT.AND P4, PT, R147, c[0x0][0x178], !P0 ;  /* 0x00005e0093007a0c */ /* 0x000fe40004781270 */
[----:B------:R-:W-:Y:S01]  /*92030*/  ISETP.LT.AND P0, PT, R179, c[0x0][0x178], !P0 ;  /* 0x00005e00b3007a0c */ /* 0x000fe20004701270 */
[----:B------:R3:W-:Y:S01]  /*92040*/  @P6 STG.E [R2.64], R31 ;  /* 0x0000001f02006986 */ /* 0x0007e2000c101904 */
[----:B------:R-:W-:Y:S01]  /*92050*/  ISETP.GE.AND P3, PT, R28, c[0x0][0x17c], PT ;  /* 0x00005f001c007a0c */ /* 0x000fe20003f66270 */
[----:B------:R-:W-:-:S04]  /*92060*/  IMAD.WIDE R28, R33, 0x4, R8 ;  /* 0x00000004211c7825 */ /* 0x000fc800078e0208 */
[C---:B-1----:R-:W-:Y:S01]  /*92070*/  IMAD.WIDE R16, R33.reuse, 0x4, R224 ;  /* 0x0000000421107825 */ /* 0x042fe200078e02e0 */
[----:B------:R-:W4:Y:S03]  /*92080*/  LDL.LU R240, [R1+0xbfc] ;  /* 0x000bfc0001f07983 */ /* 0x000f260000300800 */
[----:B---3--:R-:W-:Y:S01]  /*92090*/  IMAD.WIDE R2, R33, 0x4, R6 ;  /* 0x0000000421027825 */ /* 0x008fe200078e0206 */
[----:B------:R1:W-:Y:S04]  /*920a0*/  @P5 STG.E [R16.64], R47 ;  /* 0x0000002f10005986 */ /* 0x0003e8000c101904 */
[----:B------:R3:W-:Y:S04]  /*920b0*/  @P2 STG.E [R20.64], R63 ;  /* 0x0000003f14002986 */ /* 0x0007e8000c101904 */
[----:B------:R1:W-:Y:S04]  /*920c0*/  @P1 STG.E [R24.64], R79 ;  /* 0x0000004f18001986 */ /* 0x0003e8000c101904 */
[----:B------:R1:W-:Y:S04]  /*920d0*/  @P4 STG.E [R28.64], R95 ;  /* 0x0000005f1c004986 */ /* 0x0003e8000c101904 */
[----:B------:R-:W-:Y:S01]  /*920e0*/  @P0 STG.E [R2.64], R111 ;  /* 0x0000006f02000986 */ /* 0x000fe2000c101904 */
[----:B--2---:R-:W-:-:S03]  /*920f0*/  ISETP.GE.AND P0, PT, R32, c[0x0][0x17c], PT ;  /* 0x00005f0020007a0c */ /* 0x004fc60003f06270 */
[----:B------:R-:W2:Y:S01]  /*92100*/  LDL.LU R32, [R1+0x2f98] ;  /* 0x002f980001207983 */ /* 0x000ea20000300800 */
[----:B------:R-:W-:Y:S02]  /*92110*/  ISETP.LT.AND P1, PT, R194, c[0x0][0x178], !P3 ;  /* 0x00005e00c2007a0c */ /* 0x000fe40005f21270 */
[----:B------:R-:W-:Y:S02]  /*92120*/  IADD3 R37, R33, c[0x0][0x198], RZ ;  /* 0x0000660021257a10 */ /* 0x000fe40007ffe0ff */
[----:B------:R-:W-:-:S03]  /*92130*/  ISETP.LT.AND P5, PT, R219, c[0x0][0x178], !P3 ;  /* 0x00005e00db007a0c */ /* 0x000fc60005fa1270 */
[----:B-1----:R-:W-:Y:S01]  /*92140*/  IMAD.WIDE R16, R37, 0x4, R220 ;  /* 0x0000000425107825 */ /* 0x002fe200078e02dc */
[----:B------:R-:W-:Y:S02]  /*92150*/  ISETP.LT.AND P2, PT, R115, c[0x0][0x178], !P3 ;  /* 0x00005e0073007a0c */ /* 0x000fe40005f41270 */
[----:B------:R-:W-:Y:S02]  /*92160*/  ISETP.LT.AND P4, PT, R195, c[0x0][0x178], !P3 ;  /* 0x00005e00c3007a0c */ /* 0x000fe40005f81270 */
[----:B------:R-:W-:Y:S01]  /*92170*/  ISETP.LT.AND P6, PT, R163, c[0x0][0x178], !P3 ;  /* 0x00005e00a3007a0c */ /* 0x000fe20005fc1270 */
[----:B---3--:R-:W-:-:S04]  /*92180*/  IMAD.WIDE R20, R37, 0x4, R226 ;  /* 0x0000000425147825 */ /* 0x008fc800078e02e2 */
[----:B------:R-:W-:-:S04]  /*92190*/  IMAD.WIDE R24, R37, 0x4, R4 ;  /* 0x0000000425187825 */ /* 0x000fc800078e0204 */
[----:B------:R-:W-:Y:S01]  /*921a0*/  IMAD.WIDE R28, R37, 0x4, R224 ;  /* 0x00000004251c7825 */ /* 0x000fe200078e02e0 */
[----:B------:R1:W-:Y:S01]  /*921b0*/  @P1 STG.E [R16.64], R243 ;  /* 0x000000f310001986 */ /* 0x0003e2000c101904 */
[----:B------:R-:W-:Y:S02]  /*921c0*/  ISETP.LT.AND P1, PT, R131, c[0x0][0x178], !P3 ;  /* 0x00005e0083007a0c */ /* 0x000fe40005f21270 */
[C---:B------:R-:W-:Y:S01]  /*921d0*/  IMAD.WIDE R30, R37.reuse, 0x4, R222 ;  /* 0x00000004251e7825 */ /* 0x040fe200078e02de */
[----:B-1----:R-:W3:Y:S03]  /*921e0*/  LDL.LU R243, [R1+0xcc8] ;  /* 0x000cc80001f37983 */ /* 0x002ee60000300800 */
[----:B------:R-:W-:Y:S01]  /*921f0*/  IMAD.WIDE R2, R37, 0x4, R10 ;  /* 0x0000000425027825 */ /* 0x000fe200078e020a */
[----:B------:R1:W-:Y:S04]  /*92200*/  @P5 STG.E [R20.64], R242 ;  /* 0x000000f214005986 */ /* 0x0003e8000c101904 */
[----:B------:R1:W-:Y:S04]  /*92210*/  @P2 STG.E [R24.64], R26 ;  /* 0x0000001a18002986 */ /* 0x0003e8000c101904 */
[----:B------:R1:W-:Y:S04]  /*92220*/  @P4 STG.E [R28.64], R42 ;  /* 0x0000002a1c004986 */ /* 0x0003e8000c101904 */
[----:B-1----:R-:W3:Y:S04]  /*92230*/  LDL.LU R242, [R1+0xbe8] ;  /* 0x000be80001f27983 */ /* 0x002ee80000300800 */
[----:B------:R-:W-:Y:S04]  /*92240*/  @P6 STG.E [R30.64], R58 ;  /* 0x0000003a1e006986 */ /* 0x000fe8000c101904 */
[----:B------:R-:W-:Y:S04]  /*92250*/  @P1 STG.E [R2.64], R74 ;  /* 0x0000004a02001986 */ /* 0x000fe8000c101904 */
[----:B------:R-:W3:Y:S01]  /*92260*/  LDL.LU R36, [R1+0x2f94] ;  /* 0x002f940001247983 */ /* 0x000ee20000300800 */
[----:B------:R-:W-:-:S02]  /*92270*/  ISETP.LT.AND P2, PT, R147, c[0x0][0x178], !P3 ;  /* 0x00005e0093007a0c */ /* 0x000fc40005f41270 */
[----:B------:R-:W-:Y:S02]  /*92280*/  ISETP.LT.AND P3, PT, R179, c[0x0][0x178], !P3 ;  /* 0x00005e00b3007a0c */ /* 0x000fe40005f61270 */
[----:B------:R-:W-:Y:S02]  /*92290*/  ISETP.LT.AND P4, PT, R194, c[0x0][0x178], !P0 ;  /* 0x00005e00c2007a0c */ /* 0x000fe40004781270 */
[----:B------:R-:W-:Y:S02]  /*922a0*/  ISETP.LT.AND P6, PT, R219, c[0x0][0x178], !P0 ;  /* 0x00005e00db007a0c */ /* 0x000fe400047c1270 */
[C---:B------:R-:W-:Y:S01]  /*922b0*/  IADD3 R33, R37.reuse, c[0x0][0x198], RZ ;  /* 0x0000660025217a10 */ /* 0x040fe20007ffe0ff */
[----:B------:R-:W-:-:S04]  /*922c0*/  IMAD.WIDE R16, R37, 0x4, R8 ;  /* 0x0000000425107825 */ /* 0x000fc800078e0208 */
[----:B------:R-:W-:Y:S01]  /*922d0*/  IMAD.WIDE R24, R37, 0x4, R6 ;  /* 0x0000000425187825 */ /* 0x000fe200078e0206 */
[----:B------:R-:W-:Y:S03]  /*922e0*/  @P2 STG.E [R16.64], R90 ;  /* 0x0000005a10002986 */ /* 0x000fe6000c101904 */
[C---:B------:R-:W-:Y:S01]  /*922f0*/  IMAD.WIDE R20, R33.reuse, 0x4, R220 ;  /* 0x0000000421147825 */ /* 0x040fe200078e02dc */
[----:B------:R-:W-:Y:S03]  /*92300*/  @P3 STG.E [R24.64], R106 ;  /* 0x0000006a18003986 */ /* 0x000fe6000c101904 */
[----:B------:R-:W-:Y:S01]  /*92310*/  IMAD.WIDE R28, R33, 0x4, R226 ;  /* 0x00000004211c7825 */ /* 0x000fe200078e02e2 */
[----:B------:R1:W-:Y:S01]  /*92320*/  @P4 STG.E [R20.64], R241 ;  /* 0x000000f114004986 */ /* 0x0003e2000c101904 */
[----:B--2---:R-:W-:-:S03]  /*92330*/  ISETP.GE.AND P1, PT, R32, c[0x0][0x17c], PT ;  /* 0x00005f0020007a0c */ /* 0x004fc60003f26270 */
[----:B------:R-:W2:Y:S04]  /*92340*/  LDL.LU R32, [R1+0x2f90] ;  /* 0x002f900001207983 */ /* 0x000ea80000300800 */
[----:B----4-:R4:W-:Y:S04]  /*92350*/  @P6 STG.E [R28.64], R240 ;  /* 0x000000f01c006986 */ /* 0x0109e8000c101904 */
[----:B-1----:R-:W2:Y:S04]  /*92360*/  LDL.LU R241, [R1+0xccc] ;  /* 0x000ccc0001f17983 */ /* 0x002ea80000300800 */
[----:B----4-:R-:W4:Y:S01]  /*92370*/  LDL.LU R240, [R1+0xbec] ;  /* 0x000bec0001f07983 */ /* 0x010f220000300800 */
[----:B------:R-:W-:Y:S01]  /*92380*/  ISETP.LT.AND P5, PT, R115, c[0x0][0x178], !P0 ;  /* 0x00005e0073007a0c */ /* 0x000fe200047a1270 */
[----:B------:R-:W-:Y:S01]  /*92390*/  IMAD.WIDE R30, R33, 0x4, R4 ;  /* 0x00000004211e7825 */ /* 0x000fe200078e0204 */
[----:B------:R-:W-:-:S02]  /*923a0*/  ISETP.LT.AND P3, PT, R195, c[0x0][0x178], !P0 ;  /* 0x00005e00c3007a0c */ /* 0x000fc40004761270 */
[----:B------:R-:W-:Y:S02]  /*923b0*/  ISETP.LT.AND P2, PT, R163, c[0x0][0x178], !P0 ;  /* 0x00005e00a3007a0c */ /* 0x000fe40004741270 */
[----:B------:R-:W-:Y:S02]  /*923c0*/  ISETP.LT.AND P6, PT, R131, c[0x0][0x178], !P0 ;  /* 0x00005e0083007a0c */ /* 0x000fe400047c1270 */
[----:B------:R-:W-:Y:S02]  /*923d0*/  ISETP.LT.AND P4, PT, R147, c[0x0][0x178], !P0 ;  /* 0x00005e0093007a0c */ /* 0x000fe40004781270 */
[----:B------:R-:W-:-:S03]  /*923e0*/  ISETP.LT.AND P0, PT, R179, c[0x0][0x178], !P0 ;  /* 0x00005e00b3007a0c */ /* 0x000fc60004701270 */
[----:B------:R1:W-:Y:S01]  /*923f0*/  @P5 STG.E [R30.64], R27 ;  /* 0x0000001b1e005986 */ /* 0x0003e2000c101904 */
[----:B------:R-:W-:Y:S01]  /*92400*/  ISETP.LT.AND P5, PT, R194, c[0x0][0x178], !P1 ;  /* 0x00005e00c2007a0c */ /* 0x000fe20004fa1270 */
[C---:B------:R-:W-:Y:S01]  /*92410*/  IMAD.WIDE R2, R33.reuse, 0x4, R224 ;  /* 0x0000000421027825 */ /* 0x040fe200078e02e0 */
[----:B------:R-:W-:-:S03]  /*92420*/  IADD3 R37, R33, c[0x0][0x198], RZ ;  /* 0x0000660021257a10 */ /* 0x000fc60007ffe0ff */
[C---:B------:R-:W-:Y:S01]  /*92430*/  IMAD.WIDE R16, R33.reuse, 0x4, R222 ;  /* 0x0000000421107825 */ /* 0x040fe200078e02de */
[----:B------:R3:W-:Y:S03]  /*92440*/  @P3 STG.E [R2.64], R43 ;  /* 0x0000002b02003986 */ /* 0x0007e6000c101904 */
[C---:B------:R-:W-:Y:S01]  /*92450*/  IMAD.WIDE R20, R33.reuse, 0x4, R10 ;  /* 0x0000000421147825 */ /* 0x040fe200078e020a */
[----:B------:R3:W-:Y:S03]  /*92460*/  @P2 STG.E [R16.64], R59 ;  /* 0x0000003b10002986 */ /* 0x0007e6000c101904 */
[C---:B------:R-:W-:Y:S01]  /*92470*/  IMAD.WIDE R24, R33.reuse, 0x4, R8 ;  /* 0x0000000421187825 */ /* 0x040fe200078e0208 */
[----:B------:R3:W-:Y:S03]  /*92480*/  @P6 STG.E [R20.64], R75 ;  /* 0x0000004b14006986 */ /* 0x0007e6000c101904 */
[----:B-1----:R-:W-:Y:S01]  /*92490*/  IMAD.WIDE R26, R33, 0x4, R6 ;  /* 0x00000004211a7825 */ /* 0x002fe200078e0206 */
[----:B------:R-:W-:-:S03]  /*924a0*/  ISETP.LT.AND P6, PT, R219, c[0x0][0x178], !P1 ;  /* 0x00005e00db007a0c */ /* 0x000fc60004fc1270 */
[----:B------:R-:W-:Y:S01]  /*924b0*/  IMAD.WIDE R28, R37, 0x4, R220 ;  /* 0x00000004251c7825 */ /* 0x000fe200078e02dc */
[----:B------:R1:W-:Y:S01]  /*924c0*/  @P4 STG.E [R24.64], R91 ;  /* 0x0000005b18004986 */ /* 0x0003e2000c101904 */
[----:B------:R-:W-:Y:S02]  /*924d0*/  ISETP.LT.AND P2, PT, R115, c[0x0][0x178], !P1 ;  /* 0x00005e0073007a0c */ /* 0x000fe40004f41270 */
[----:B------:R-:W-:Y:S01]  /*924e0*/  ISETP.LT.AND P4, PT, R195, c[0x0][0x178], !P1 ;  /* 0x00005e00c3007a0c */ /* 0x000fe20004f81270 */
[----:B------:R1:W-:Y:S01]  /*924f0*/  @P0 STG.E [R26.64], R107 ;  /* 0x0000006b1a000986 */ /* 0x0003e2000c101904 */
[----:B------:R-:W-:-:S03]  /*92500*/  ISETP.LT.AND P3, PT, R163, c[0x0][0x178], !P1 ;  /* 0x00005e00a3007a0c */ /* 0x000fc60004f61270 */
[----:B---3--:R3:W-:Y:S01]  /*92510*/  @P5 STG.E [R28.64], R243 ;  /* 0x000000f31c005986 */ /* 0x0087e2000c101904 */
[----:B------:R-:W-:Y:S02]  /*92520*/  ISETP.LT.AND P5, PT, R131, c[0x0][0x178], !P1 ;  /* 0x00005e0083007a0c */ /* 0x000fe40004fa1270 */
[----:B------:R-:W-:Y:S02]  /*92530*/  ISETP.LT.AND P0, PT, R147, c[0x0][0x178], !P1 ;  /* 0x00005e0093007a0c */ /* 0x000fe40004f01270 */
[----:B------:R-:W-:Y:S01]  /*92540*/  ISETP.LT.AND P1, PT, R179, c[0x0][0x178], !P1 ;  /* 0x00005e00b3007a0c */ /* 0x000fe20004f21270 */
[----:B------:R-:W-:-:S04]  /*92550*/  IMAD.WIDE R2, R37, 0x4, R226 ;  /* 0x0000000425027825 */ /* 0x000fc800078e02e2 */
[C---:B------:R-:W-:Y:S01]  /*92560*/  IMAD.WIDE R16, R37.reuse, 0x4, R4 ;  /* 0x0000000425107825 */ /* 0x040fe200078e0204 */
[----:B------:R3:W-:Y:S03]  /*92570*/  @P6 STG.E [R2.64], R242 ;  /* 0x000000f202006986 */ /* 0x0007e6000c101904 */
[C---:B------:R-:W-:Y:S01]  /*92580*/  IMAD.WIDE R20, R37.reuse, 0x4, R224 ;  /* 0x0000000425147825 */ /* 0x040fe200078e02e0 */
[----:B------:R3:W-:Y:S03]  /*92590*/  @P2 STG.E [R16.64], R22 ;  /* 0x0000001610002986 */ /* 0x0007e6000c101904 */
[C---:B-1----:R-:W-:Y:S01]  /*925a0*/  IMAD.WIDE R24, R37.reuse, 0x4, R222 ;  /* 0x0000000425187825 */ /* 0x042fe200078e02de */
[----:B------:R1:W-:Y:S03]  /*925b0*/  @P4 STG.E [R20.64], R38 ;  /* 0x0000002614004986 */ /* 0x0003e6000c101904 */
[C---:B------:R-:W-:Y:S01]  /*925c0*/  IMAD.WIDE R26, R37.reuse, 0x4, R10 ;  /* 0x00000004251a7825 */ /* 0x040fe200078e020a */
[----:B------:R-:W-:Y:S03]  /*925d0*/  @P3 STG.E [R24.64], R54 ;  /* 0x0000003618003986 */ /* 0x000fe6000c101904 */
[C---:B---3--:R-:W-:Y:S01]  /*925e0*/  IMAD.WIDE R28, R37.reuse, 0x4, R8 ;  /* 0x00000004251c7825 */ /* 0x048fe200078e0208 */
[----:B------:R-:W-:Y:S03]  /*925f0*/  @P5 STG.E [R26.64], R70 ;  /* 0x000000461a005986 */ /* 0x000fe6000c101904 */
[----:B------:R-:W-:Y:S01]  /*92600*/  IMAD.WIDE R2, R37, 0x4, R6 ;  /* 0x0000000425027825 */ /* 0x000fe200078e0206 */
[----:B------:R-:W-:Y:S04]  /*92610*/  @P0 STG.E [R28.64], R86 ;  /* 0x000000561c000986 */ /* 0x000fe8000c101904 */
[----:B------:R-:W-:Y:S04]  /*92620*/  @P1 STG.E [R2.64], R102 ;  /* 0x0000006602001986 */ /* 0x000fe8000c101904 */
[----:B------:R-:W3:Y:S01]  /*92630*/  LDL.LU R243, [R1+0xca8] ;  /* 0x000ca80001f37983 */ /* 0x000ee20000300800 */
[----:B------:R-:W-:-:S04]  /*92640*/  ISETP.GE.AND P6, PT, R36, c[0x0][0x17c], PT ;  /* 0x00005f0024007a0c */ /* 0x000fc80003fc6270 */
[----:B------:R-:W-:Y:S02]  /*92650*/  ISETP.LT.AND P2, PT, R194, c[0x0][0x178], !P6 ;  /* 0x00005e00c2007a0c */ /* 0x000fe40007741270 */
[----:B------:R-:W-:Y:S02]  /*92660*/  ISETP.LT.AND P3, PT, R219, c[0x0][0x178], !P6 ;  /* 0x00005e00db007a0c */ /* 0x000fe40007761270 */
[----:B------:R-:W-:-:S05]  /*92670*/  IADD3 R31, R37, c[0x0][0x198], RZ ;  /* 0x00006600251f7a10 */ /* 0x000fca0007ffe0ff */
[----:B------:R-:W-:-:S04]  /*92680*/  IMAD.WIDE R16, R31, 0x4, R220 ;  /* 0x000000041f107825 */ /* 0x000fc800078e02dc */
[----:B-1----:R-:W-:Y:S01]  /*92690*/  IMAD.WIDE R20, R31, 0x4, R226 ;  /* 0x000000041f147825 */ /* 0x002fe200078e02e2 */
[----:B--2---:R-:W-:Y:S02]  /*926a0*/  ISETP.GE.AND P1, PT, R32, c[0x0][0x17c], PT ;  /* 0x00005f0020007a0c */ /* 0x004fe40003f26270 */
[----:B------:R-:W2:Y:S04]  /*926b0*/  LDL.LU R32, [R1+0x2f8c] ;  /* 0x002f8c0001207983 */ /* 0x000ea80000300800 */
[----:B------:R-:W2:Y:S04]  /*926c0*/  LDL.LU R242, [R1+0xad8] ;  /* 0x000ad80001f27983 */ /* 0x000ea80000300800 */
[----:B------:R-:W2:Y:S04]  /*926d0*/  LDL.LU R30, [R1+0x2f84] ;  /* 0x002f8400011e7983 */ /* 0x000ea80000300800 */
[----:B------:R1:W-:Y:S04]  /*926e0*/  @P2 STG.E [R16.64], R241 ;  /* 0x000000f110002986 */ /* 0x0003e8000c101904 */
        /* <DEDUP_REMOVED lines=12> */
[----:B------:R-:W-:-:S04]  /*927b0*/  IMAD.WIDE R26, R31, 0x4, R224 ;  /* 0x000000041f1a7825 */ /* 0x000fc800078e02e0 */
[----:B------:R-:W-:-:S04]  /*927c0*/  IMAD.WIDE R28, R31, 0x4, R222 ;  /* 0x000000041f1c7825 */ /* 0x000fc800078e02de */
[----:B------:R-:W-:-:S04]  /*927d0*/  IMAD.WIDE R2, R31, 0x4, R10 ;  /* 0x000000041f027825 */ /* 0x000fc800078e020a */
[----:B------:R-:W-:-:S04]  /*927e0*/  IMAD.WIDE R16, R31, 0x4, R8 ;  /* 0x000000041f107825 */ /* 0x000fc800078e0208 */
[C---:B------:R-:W-:Y:S01]  /*927f0*/  IMAD.WIDE R20, R31.reuse, 0x4, R6 ;  /* 0x000000041f147825 */ /* 0x040fe200078e0206 */
[----:B------:R-:W-:Y:S01]  /*92800*/  IADD3 R31, R31, c[0x0][0x198], RZ ;  /* 0x000066001f1f7a10 */ /* 0x000fe20007ffe0ff */
[----:B------:R3:W-:Y:S04]  /*92810*/  @P0 STG.E [R26.64], R39 ;  /* 0x000000271a000986 */ /* 0x0007e8000c101904 */
[----:B-1----:R-:W-:Y:S01]  /*92820*/  IMAD.WIDE R22, R31, 0x4, R220 ;  /* 0x000000041f167825 */ /* 0x002fe200078e02dc */
[----:B------:R-:W-:Y:S04]  /*92830*/  @P5 STG.E [R28.64], R55 ;  /* 0x000000371c005986 */ /* 0x000fe8000c101904 */
[----:B------:R1:W-:Y:S04]  /*92840*/  @P3 STG.E [R2.64], R71 ;  /* 0x0000004702003986 */ /* 0x0003e8000c101904 */
[----:B------:R1:W-:Y:S04]  /*92850*/  @P2 STG.E [R16.64], R87 ;  /* 0x0000005710002986 */ /* 0x0003e8000c101904 */
[----:B------:R1:W-:Y:S01]  /*92860*/  @P6 STG.E [R20.64], R103 ;  /* 0x0000006714006986 */ /* 0x0003e2000c101904 */
[----:B------:R-:W-:-:S02]  /*92870*/  ISETP.LT.AND P0, PT, R219, c[0x0][0x178], !P1 ;  /* 0x00005e00db007a0c */ /* 0x000fc40004f01270 */
[----:B------:R-:W-:Y:S02]  /*92880*/  ISETP.LT.AND P5, PT, R115, c[0x0][0x178], !P1 ;  /* 0x00005e0073007a0c */ /* 0x000fe40004fa1270 */
[----:B------:R-:W-:Y:S02]  /*92890*/  ISETP.LT.AND P3, PT, R195, c[0x0][0x178], !P1 ;  /* 0x00005e00c3007a0c */ /* 0x000fe40004f61270 */
[----:B------:R-:W-:Y:S02]  /*928a0*/  ISETP.LT.AND P2, PT, R163, c[0x0][0x178], !P1 ;  /* 0x00005e00a3007a0c */ /* 0x000fe40004f41270 */
[----:B------:R-:W-:Y:S01]  /*928b0*/  ISETP.LT.AND P6, PT, R131, c[0x0][0x178], !P1 ;  /* 0x00005e0083007a0c */ /* 0x000fe20004fc1270 */
[----:B---3--:R3:W-:Y:S01]  /*928c0*/  @P4 STG.E [R22.64], R243 ;  /* 0x000000f316004986 */ /* 0x0087e2000c101904 */
[----:B------:R-:W-:-:S04]  /*928d0*/  IMAD.WIDE R24, R31, 0x4, R226 ;  /* 0x000000041f187825 */ /* 0x000fc800078e02e2 */
[----:B------:R-:W-:-:S04]  /*928e0*/  IMAD.WIDE R26, R31, 0x4, R4 ;  /* 0x000000041f1a7825 */ /* 0x000fc800078e0204 */
[----:B-1----:R-:W-:-:S04]  /*928f0*/  IMAD.WIDE R2, R31, 0x4, R224 ;  /* 0x000000041f027825 */ /* 0x002fc800078e02e0 */
[----:B------:R-:W-:-:S04]  /*92900*/  IMAD.WIDE R16, R31, 0x4, R222 ;  /* 0x000000041f107825 */ /* 0x000fc800078e02de */
[C---:B------:R-:W-:Y:S01]  /*92910*/  IMAD.WIDE R20, R31.reuse, 0x4, R10 ;  /* 0x000000041f147825 */ /* 0x040fe200078e020a */
[----:B------:R-:W-:-:S03]  /*92920*/  IADD3 R33, R31, c[0x0][0x198], RZ ;  /* 0x000066001f217a10 */ /* 0x000fc60007ffe0ff */
[----:B---3--:R-:W-:Y:S01]  /*92930*/  IMAD.WIDE R22, R31, 0x4, R8 ;  /* 0x000000041f167825 */ /* 0x008fe200078e0208 */
[----:B--2---:R-:W-:Y:S02]  /*92940*/  ISETP.GE.AND P4, PT, R32, c[0x0][0x17c], PT ;  /* 0x00005f0020007a0c */ /* 0x004fe40003f86270 */
[----:B------:R-:W2:Y:S04]  /*92950*/  LDL.LU R32, [R1+0x2fbc] ;  /* 0x002fbc0001207983 */ /* 0x000ea80000300800 */
[----:B------:R1:W-:Y:S01]  /*92960*/  @P0 STG.E [R24.64], R242 ;  /* 0x000000f218000986 */ /* 0x0003e2000c101904 */
[----:B------:R-:W-:Y:S02]  /*92970*/  ISETP.LT.AND P0, PT, R147, c[0x0][0x178], !P1 ;  /* 0x00005e0093007a0c */ /* 0x000fe40004f01270 */
[----:B------:R-:W-:Y:S01]  /*92980*/  ISETP.LT.AND P1, PT, R179, c[0x0][0x178], !P1 ;  /* 0x00005e00b3007a0c */ /* 0x000fe20004f21270 */
[----:B------:R3:W-:Y:S01]  /*92990*/  @P5 STG.E [R26.64], R18 ;  /* 0x000000121a005986 */ /* 0x0007e2000c101904 */
[----:B------:R-:W-:-:S03]  /*929a0*/  ISETP.LT.AND P5, PT, R219, c[0x0][0x178], !P4 ;  /* 0x00005e00db007a0c */ /* 0x000fc600067a1270 */
[----:B------:R3:W-:Y:S01]  /*929b0*/  @P3 STG.E [R2.64], R34 ;  /* 0x0000002202003986 */ /* 0x0007e2000c101904 */
[----:B------:R-:W-:-:S03]  /*929c0*/  ISETP.LT.AND P3, PT, R194, c[0x0][0x178], !P4 ;  /* 0x00005e00c2007a0c */ /* 0x000fc60006761270 */
[----:B------:R-:W-:Y:S04]  /*929d0*/  @P2 STG.E [R16.64], R50 ;  /* 0x0000003210002986 */ /* 0x000fe8000c101904 */
[----:B------:R4:W-:Y:S01]  /*929e0*/  @P6 STG.E [R20.64], R66 ;  /* 0x0000004214006986 */ /* 0x0009e2000c101904 */
[----:B------:R-:W-:Y:S01]  /*929f0*/  ISETP.LT.AND P6, PT, R115, c[0x0][0x178], !P4 ;  /* 0x00005e0073007a0c */ /* 0x000fe200067c1270 */
[----:B-1----:R-:W-:Y:S01]  /*92a00*/  IMAD.WIDE R24, R31, 0x4, R6 ;  /* 0x000000041f187825 */ /* 0x002fe200078e0206 */
[----:B------:R-:W-:Y:S02]  /*92a10*/  ISETP.GE.AND P2, PT, R30, c[0x0][0x17c], PT ;  /* 0x00005f001e007a0c */ /* 0x000fe40003f46270 */
[----:B------:R-:W2:Y:S01]  /*92a20*/  LDL.LU R30, [R1+0x2fb8] ;  /* 0x002fb800011e7983 */ /* 0x000ea20000300800 */
[----:B---3--:R-:W-:-:S04]  /*92a30*/  IMAD.WIDE R26, R33, 0x4, R220 ;  /* 0x00000004211a7825 */ /* 0x008fc800078e02dc */
[C---:B------:R-:W-:Y:S01]  /*92a40*/  IMAD.WIDE R2, R33.reuse, 0x4, R226 ;  /* 0x0000000421027825 */ /* 0x040fe200078e02e2 */
[----:B------:R-:W-:Y:S03]  /*92a50*/  @P0 STG.E [R22.64], R82 ;  /* 0x0000005216000986 */ /* 0x000fe6000c101904 */
[----:B----4-:R-:W-:Y:S01]  /*92a60*/  IMAD.WIDE R20, R33, 0x4, R4 ;  /* 0x0000000421147825 */ /* 0x010fe200078e0204 */
[----:B------:R-:W-:Y:S04]  /*92a70*/  @P1 STG.E [R24.64], R98 ;  /* 0x0000006218001986 */ /* 0x000fe8000c101904 */
[----:B------:R-:W-:Y:S04]  /*92a80*/  @P3 STG.E [R26.64], R241 ;  /* 0x000000f11a003986 */ /* 0x000fe8000c101904 */
[----:B------:R-:W-:Y:S04]  /*92a90*/  @P5 STG.E [R2.64], R240 ;  /* 0x000000f002005986 */ /* 0x000fe8000c101904 */
[----:B------:R-:W-:Y:S04]  /*92aa0*/  @P6 STG.E [R20.64], R19 ;  /* 0x0000001314006986 */ /* 0x000fe8000c101904 */
[----:B------:R1:W3:Y:S04]  /*92ab0*/  LDS.128 R16, [R0] ;  /* 0x0000000000107984 */ /* 0x0002e80000000c00 */
[----:B-1----:R-:W4:Y:S01]  /*92ac0*/  LDL.LU R0, [R1+0x2fac] ;  /* 0x002fac0001007983 */ /* 0x002f220000300800 */
[----:B------:R-:W-:-:S02]  /*92ad0*/  ISETP.LT.AND P0, PT, R195, c[0x0][0x178], !P4 ;  /* 0x00005e00c3007a0c */ /* 0x000fc40006701270 */
[----:B------:R-:W-:Y:S02]  /*92ae0*/  ISETP.LT.AND P1, PT, R163, c[0x0][0x178], !P4 ;  /* 0x00005e00a3007a0c */ /* 0x000fe40006721270 */
[----:B------:R-:W-:Y:S02]  /*92af0*/  ISETP.LT.AND P5, PT, R131, c[0x0][0x178], !P4 ;  /* 0x00005e0083007a0c */ /* 0x000fe400067a1270 */
[----:B------:R-:W-:Y:S01]  /*92b00*/  ISETP.LT.AND P3, PT, R147, c[0x0][0x178], !P4 ;  /* 0x00005e0093007a0c */ /* 0x000fe20006761270 */
[----:B------:R-:W-:-:S04]  /*92b10*/  IMAD.WIDE R22, R33, 0x4, R224 ;  /* 0x0000000421167825 */ /* 0x000fc800078e02e0 */
[----:B------:R-:W-:-:S04]  /*92b20*/  IMAD.WIDE R24, R33, 0x4, R222 ;  /* 0x0000000421187825 */ /* 0x000fc800078e02de */
[----:B------:R-:W-:Y:S01]  /*92b30*/  IMAD.WIDE R26, R33, 0x4, R10 ;  /* 0x00000004211a7825 */ /* 0x000fe200078e020a */
[----:B------:R1:W-:Y:S01]  /*92b40*/  @P0 STG.E [R22.64], R35 ;  /* 0x0000002316000986 */ /* 0x0003e2000c101904 */
[----:B------:R-:W-:Y:S02]  /*92b50*/  ISETP.LT.AND P4, PT, R179, c[0x0][0x178], !P4 ;  /* 0x00005e00b3007a0c */ /* 0x000fe40006781270 */
[----:B------:R-:W-:Y:S01]  /*92b60*/  IMAD.WIDE R28, R33, 0x4, R8 ;  /* 0x00000004211c7825 */ /* 0x000fe200078e0208 */
[----:B------:R1:W-:Y:S01]  /*92b70*/  @P1 STG.E [R24.64], R51 ;  /* 0x0000003318001986 */ /* 0x0003e2000c101904 */
[----:B------:R-:W-:-:S03]  /*92b80*/  ISETP.LT.AND P6, PT, R194, c[0x0][0x178], !P2 ;  /* 0x00005e00c2007a0c */ /* 0x000fc600057c1270 */
[----:B------:R1:W-:Y:S01]  /*92b90*/  @P5 STG.E [R26.64], R67 ;  /* 0x000000431a005986 */ /* 0x0003e2000c101904 */
[----:B------:R-:W-:Y:S02]  /*92ba0*/  ISETP.LT.AND P5, PT, R219, c[0x0][0x178], !P2 ;  /* 0x00005e00db007a0c */ /* 0x000fe400057a1270 */
[----:B------:R-:W-:Y:S01]  /*92bb0*/  IADD3 R31, R33, c[0x0][0x198], RZ ;  /* 0x00006600211f7a10 */ /* 0x000fe20007ffe0ff */
[----:B------:R1:W-:Y:S01]  /*92bc0*/  @P3 STG.E [R28.64], R83 ;  /* 0x000000531c003986 */ /* 0x0003e2000c101904 */
[----:B------:R-:W-:Y:S02]  /*92bd0*/  ISETP.LT.AND P0, PT, R115, c[0x0][0x178], !P2 ;  /* 0x00005e0073007a0c */ /* 0x000fe40005701270 */
[----:B------:R-:W-:Y:S01]  /*92be0*/  ISETP.LT.AND P3, PT, R195, c[0x0][0x178], !P2 ;  /* 0x00005e00c3007a0c */ /* 0x000fe20005761270 */
[----:B------:R-:W-:Y:S01]  /*92bf0*/  IMAD.WIDE R2, R33, 0x4, R6 ;  /* 0x0000000421027825 */ /* 0x000fe200078e0206 */
[----:B------:R-:W-:-:S03]  /*92c00*/  ISETP.LT.AND P1, PT, R163, c[0x0][0x178], !P2 ;  /* 0x00005e00a3007a0c */ /* 0x000fc60005721270 */
[C---:B------:R-:W-:Y:S01]  /*92c10*/  IMAD.WIDE R20, R31.reuse, 0x4, R220 ;  /* 0x000000041f147825 */ /* 0x040fe200078e02dc */
[----:B------:R3:W-:Y:S03]  /*92c20*/  @P4 STG.E [R2.64], R99 ;  /* 0x0000006302004986 */ /* 0x0007e6000c101904 */
[C---:B-1----:R-:W-:Y:S01]  /*92c30*/  IMAD.WIDE R22, R31.reuse, 0x4, R226 ;  /* 0x000000041f167825 */ /* 0x042fe200078e02e2 */
[----:B------:R1:W-:Y:S03]  /*92c40*/  @P6 STG.E [R20.64], R124 ;  /* 0x0000007c14006986 */ /* 0x0003e6000c101904 */
[C---:B------:R-:W-:Y:S01]  /*92c50*/  IMAD.WIDE R24, R31.reuse, 0x4, R4 ;  /* 0x000000041f187825 */ /* 0x040fe200078e0204 */
[----:B------:R-:W-:Y:S03]  /*92c60*/  @P5 STG.E [R22.64], R140 ;  /* 0x0000008c16005986 */ /* 0x000fe6000c101904 */
[----:B------:R-:W-:Y:S01]  /*92c70*/  IMAD.WIDE R26, R31, 0x4, R224 ;  /* 0x000000041f1a7825 */ /* 0x000fe200078e02e0 */
[----:B------:R-:W-:-:S03]  /*92c80*/  ISETP.LT.AND P6, PT, R131, c[0x0][0x178], !P2 ;  /* 0x00005e0083007a0c */ /* 0x000fc600057c1270 */
[----:B------:R-:W-:Y:S01]  /*92c90*/  IMAD.WIDE R28, R31, 0x4, R222 ;  /* 0x000000041f1c7825 */ /* 0x000fe200078e02de */
[----:B------:R-:W-:Y:S01]  /*92ca0*/  ISETP.LT.AND P4, PT, R147, c[0x0][0x178], !P2 ;  /* 0x00005e0093007a0c */ /* 0x000fe20005781270 */
[----:B------:R1:W-:Y:S01]  /*92cb0*/  @P0 STG.E [R24.64], R156 ;  /* 0x0000009c18000986 */ /* 0x0003e2000c101904 */
[----:B------:R-:W-:-:S03]  /*92cc0*/  ISETP.LT.AND P2, PT, R179, c[0x0][0x178], !P2 ;  /* 0x00005e00b3007a0c */ /* 0x000fc60005741270 */
[----:B------:R1:W-:Y:S01]  /*92cd0*/  @P3 STG.E [R26.64], R172 ;  /* 0x000000ac1a003986 */ /* 0x0003e2000c101904 */
[----:B------:R-:W-:-:S03]  /*92ce0*/  IADD3 R35, R31, c[0x0][0x198], RZ ;  /* 0x000066001f237a10 */ /* 0x000fc60007ffe0ff */
[----:B------:R1:W-:Y:S01]  /*92cf0*/  @P1 STG.E [R28.64], R188 ;  /* 0x000000bc1c001986 */ /* 0x0003e2000c101904 */
[----:B---3--:R-:W-:-:S04]  /*92d00*/  IMAD.WIDE R2, R31, 0x4, R10 ;  /* 0x000000041f027825 */ /* 0x008fc800078e020a */
[C---:B-1----:R-:W-:Y:S01]  /*92d10*/  IMAD.WIDE R20, R31.reuse, 0x4, R8 ;  /* 0x000000041f147825 */ /* 0x042fe200078e0208 */
[----:B------:R1:W-:Y:S03]  /*92d20*/  @P6 STG.E [R2.64], R204 ;  /* 0x000000cc02006986 */ /* 0x0003e6000c101904 */
[----:B------:R-:W-:Y:S01]  /*92d30*/  IMAD.WIDE R24, R31, 0x4, R6 ;  /* 0x000000041f187825 */ /* 0x000fe200078e0206 */
[----:B------:R-:W-:Y:S03]  /*92d40*/  @P4 STG.E [R20.64], R12 ;  /* 0x0000000c14004986 */ /* 0x000fe6000c101904 */
[C---:B------:R-:W-:Y:S01]  /*92d50*/  IMAD.WIDE R26, R35.reuse, 0x4, R220 ;  /* 0x00000004231a7825 */ /* 0x040fe200078e02dc */
[----:B------:R3:W-:Y:S03]  /*92d60*/  @P2 STG.E [R24.64], R16 ;  /* 0x0000001018002986 */ /* 0x0007e6000c101904 */
[----:B------:R-:W-:-:S04]  /*92d70*/  IMAD.WIDE R28, R35, 0x4, R226 ;  /* 0x00000004231c7825 */ /* 0x000fc800078e02e2 */
[----:B-1----:R-:W-:-:S04]  /*92d80*/  IMAD.WIDE R2, R35, 0x4, R4 ;  /* 0x0000000423027825 */ /* 0x002fc800078e0204 */
[----:B---3--:R-:W-:Y:S01]  /*92d90*/  IMAD.WIDE R24, R35, 0x4, R10 ;  /* 0x0000000423187825 */ /* 0x008fe200078e020a */
[----:B--2---:R-:W-:-:S04]  /*92da0*/  ISETP.GE.AND P5, PT, R32, c[0x0][0x17c], PT ;  /* 0x00005f0020007a0c */ /* 0x004fc80003fa6270 */
[----:B------:R-:W-:Y:S02]  /*92db0*/  ISETP.LT.AND P0, PT, R194, c[0x0][0x178], !P5 ;  /* 0x00005e00c2007a0c */ /* 0x000fe40006f01270 */
[----:B------:R-:W-:Y:S02]  /*92dc0*/  ISETP.LT.AND P1, PT, R219, c[0x0][0x178], !P5 ;  /* 0x00005e00db007a0c */ /* 0x000fe40006f21270 */
[----:B------:R-:W-:Y:S02]  /*92dd0*/  ISETP.LT.AND P4, PT, R115, c[0x0][0x178], !P5 ;  /* 0x00005e0073007a0c */ /* 0x000fe40006f81270 */
[----:B------:R-:W-:Y:S02]  /*92de0*/  ISETP.LT.AND P3, PT, R195, c[0x0][0x178], !P5 ;  /* 0x00005e00c3007a0c */ /* 0x000fe40006f61270 */
[----:B------:R-:W-:-:S05]  /*92df0*/  ISETP.LT.AND P6, PT, R163, c[0x0][0x178], !P5 ;  /* 0x00005e00a3007a0c */ /* 0x000fca0006fc1270 */
[----:B------:R1:W-:Y:S01]  /*92e00*/  @P0 STG.E [R26.64], R125 ;  /* 0x0000007d1a000986 */ /* 0x0003e2000c101904 */
[----:B------:R-:W-:-:S03]  /*92e10*/  ISETP.LT.AND P0, PT, R147, c[0x0][0x178], !P5 ;  /* 0x00005e0093007a0c */ /* 0x000fc60006f01270 */
[----:B------:R-:W-:Y:S01]  /*92e20*/  @P1 STG.E [R28.64], R141 ;  /* 0x0000008d1c001986 */ /* 0x000fe2000c101904 */
[----:B------:R-:W-:Y:S01]  /*92e30*/  ISETP.LT.AND P1, PT, R131, c[0x0][0x178], !P5 ;  /* 0x00005e0083007a0c */ /* 0x000fe20006f21270 */
[----:B------:R-:W-:Y:S01]  /*92e40*/  IMAD.WIDE R32, R35, 0x4, R222 ;  /* 0x0000000423207825 */ /* 0x000fe200078e02de */
[----:B------:R-:W-:-:S03]  /*92e50*/  ISETP.GE.AND P2, PT, R30, c[0x0][0x17c], PT ;  /* 0x00005f001e007a0c */ /* 0x000fc60003f46270 */
[C---:B------:R-:W-:Y:S01]  /*92e60*/  IMAD.WIDE R30, R35.reuse, 0x4, R224 ;  /* 0x00000004231e7825 */ /* 0x040fe200078e02e0 */
[----:B------:R2:W-:Y:S03]  /*92e70*/  @P4 STG.E [R2.64], R157 ;  /* 0x0000009d02004986 */ /* 0x0005e6000c101904 */
[----:B-1----:R-:W-:Y:S01]  /*92e80*/  IMAD.WIDE R26, R35, 0x4, R8 ;  /* 0x00000004231a7825 */ /* 0x002fe200078e0208 */
[----:B------:R1:W-:Y:S04]  /*92e90*/  @P3 STG.E [R30.64], R173 ;  /* 0x000000ad1e003986 */ /* 0x0003e8000c101904 */
[----:B------:R3:W-:Y:S04]  /*92ea0*/  @P6 STG.E [R32.64], R189 ;  /* 0x000000bd20006986 */ /* 0x0007e8000c101904 */
[----:B------:R-:W-:Y:S04]  /*92eb0*/  @P1 STG.E [R24.64], R205 ;  /* 0x000000cd18001986 */ /* 0x000fe8000c101904 */
[----:B------:R1:W-:Y:S01]  /*92ec0*/  @P0 STG.E [R26.64], R13 ;  /* 0x0000000d1a000986 */ /* 0x0003e2000c101904 */
[----:B----4-:R-:W-:-:S03]  /*92ed0*/  ISETP.GE.AND P0, PT, R0, c[0x0][0x17c], PT ;  /* 0x00005f0000007a0c */ /* 0x010fc60003f06270 */
[----:B------:R-:W4:Y:S01]  /*92ee0*/  LDL.LU R0, [R1+0x2fa8] ;  /* 0x002fa80001007983 */ /* 0x000f220000300800 */
[----:B------:R-:W-:Y:S02]  /*92ef0*/  ISETP.LT.AND P5, PT, R179, c[0x0][0x178], !P5 ;  /* 0x00005e00b3007a0c */ /* 0x000fe40006fa1270 */
[----:B------:R-:W-:Y:S02]  /*92f00*/  ISETP.LT.AND P3, PT, R194, c[0x0][0x178], !P2 ;  /* 0x00005e00c2007a0c */ /* 0x000fe40005761270 */
[C---:B------:R-:W-:Y:S01]  /*92f10*/  IADD3 R37, R35.reuse, c[0x0][0x198], RZ ;  /* 0x0000660023257a10 */ /* 0x040fe20007ffe0ff */
[----:B--2---:R-:W-:Y:S01]  /*92f20*/  IMAD.WIDE R2, R35, 0x4, R6 ;  /* 0x0000000423027825 */ /* 0x004fe200078e0206 */
[----:B------:R-:W-:Y:S01]  /*92f30*/  ISETP.LT.AND P4, PT, R219, c[0x0][0x178], !P2 ;  /* 0x00005e00db007a0c */ /* 0x000fe20005781270 */
[----:B------:R-:W2:Y:S01]  /*92f40*/  LDL.LU R36, [R1+0x2fa4] ;  /* 0x002fa40001247983 */ /* 0x000ea20000300800 */
[----:B------:R-:W-:Y:S01]  /*92f50*/  ISETP.LT.AND P1, PT, R115, c[0x0][0x178], !P2 ;  /* 0x00005e0073007a0c */ /* 0x000fe20005721270 */
[----:B------:R-:W-:Y:S01]  /*92f60*/  IMAD.WIDE R28, R37, 0x4, R220 ;  /* 0x00000004251c7825 */ /* 0x000fe200078e02dc */
[----:B------:R-:W-:Y:S01]  /*92f70*/  ISETP.LT.AND P6, PT, R195, c[0x0][0x178], !P2 ;  /* 0x00005e00c3007a0c */ /* 0x000fe200057c1270 */
[----:B------:R-:W2:Y:S02]  /*92f80*/  LDL.LU R34, [R1+0x2f80] ;  /* 0x002f800001227983 */ /* 0x000ea40000300800 */
[----:B-1----:R-:W-:-:S02]  /*92f90*/  IMAD.WIDE R30, R37, 0x4, R226 ;  /* 0x00000004251e7825 */ /* 0x002fc400078e02e2 */
[----:B------:R1:W-:Y:S02]  /*92fa0*/  @P5 STG.E [R2.64], R17 ;  /* 0x0000001102005986 */ /* 0x0003e4000c101904 */
[----:B---3--:R-:W-:Y:S02]  /*92fb0*/  IMAD.WIDE R32, R37, 0x4, R4 ;  /* 0x0000000425207825 */ /* 0x008fe400078e0204 */
[----:B------:R-:W-:Y:S01]  /*92fc0*/  @P3 STG.E [R28.64], R120 ;  /* 0x000000781c003986 */ /* 0x000fe2000c101904 */
[----:B------:R-:W-:-:S03]  /*92fd0*/  ISETP.LT.AND P3, PT, R163, c[0x0][0x178], !P2 ;  /* 0x00005e00a3007a0c */ /* 0x000fc60005761270 */
[----:B------:R-:W-:Y:S01]  /*92fe0*/  @P4 STG.E [R30.64], R136 ;  /* 0x000000881e004986 */ /* 0x000fe2000c101904 */
[----:B------:R-:W-:-:S03]  /*92ff0*/  ISETP.LT.AND P4, PT, R131, c[0x0][0x178], !P2 ;  /* 0x00005e0083007a0c */ /* 0x000fc60005781270 */
[----:B------:R-:W-:Y:S01]  /*93000*/  @P1 STG.E [R32.64], R152 ;  /* 0x0000009820001986 */ /* 0x000fe2000c101904 */
[----:B------:R-:W-:Y:S01]  /*93010*/  ISETP.LT.AND P1, PT, R147, c[0x0][0x178], !P2 ;  /* 0x00005e0093007a0c */ /* 0x000fe20005721270 */
[----:B------:R-:W-:-:S04]  /*93020*/  IMAD.WIDE R12, R37, 0x4, R224 ;  /* 0x00000004250c7825 */ /* 0x000fc800078e02e0 */
[C---:B-1----:R-:W-:Y:S01]  /*93030*/  IMAD.WIDE R2, R37.reuse, 0x4, R222 ;  /* 0x0000000425027825 */ /* 0x042fe200078e02de */
[----:B------:R-:W-:Y:S03]  /*93040*/  @P6 STG.E [R12.64], R168 ;  /* 0x000000a80c006986 */ /* 0x000fe6000c101904 */
[C---:B------:R-:W-:Y:S01]  /*93050*/  IMAD.WIDE R16, R37.reuse, 0x4, R10 ;  /* 0x0000000425107825 */ /* 0x040fe200078e020a */
[----:B------:R-:W-:Y:S03]  /*93060*/  @P3 STG.E [R2.64], R184 ;  /* 0x000000b802003986 */ /* 0x000fe6000c101904 */
[----:B------:R-:W-:Y:S01]  /*93070*/  IMAD.WIDE R24, R37, 0x4, R8 ;  /* 0x0000000425187825 */ /* 0x000fe200078e0208 */
[----:B------:R-:W-:Y:S04]  /*93080*/  @P4 STG.E [R16.64], R200 ;  /* 0x000000c810004986 */ /* 0x000fe8000c101904 */
[----:B------:R-:W-:Y:S04]  /*93090*/  @P1 STG.E [R24.64], R208 ;  /* 0x000000d018001986 */ /* 0x000fe8000c101904 */
[----:B------:R-:W1:Y:S02]  /*930a0*/  S2R R240, SR_TID.X ;  /* 0x0000000000f07919 */ /* 0x000e640000002100 */
[C---:B-1----:R-:W-:Y:S01]  /*930b0*/  LOP3.LUT R241, R240.reuse, 0x3f, RZ, 0xc0, !PT ;  /* 0x0000003ff0f17812 */ /* 0x042fe200078ec0ff */
[----:B------:R-:W-:-:S05]  /*930c0*/  IMAD.SHL.U32 R240, R240, 0x200, RZ ;  /* 0x00000200f0f07824 */ /* 0x000fca00078e00ff */
[----:B------:R-:W-:-:S04]  /*930d0*/  LOP3.LUT R240, R240, 0xc00, RZ, 0xc0, !PT ;  /* 0x00000c00f0f07812 */ /* 0x000fc800078ec0ff */
[----:B------:R-:W-:-:S04]  /*930e0*/  LEA R240, R241, R240, 0x4 ;  /* 0x000000f0f1f07211 */ /* 0x000fc800078e20ff */
[----:B------:R-:W-:-:S05]  /*930f0*/  LOP3.LUT R240, R240, 0x20, RZ, 0x3c, !PT ;  /* 0x00000020f0f07812 */ /* 0x000fca00078e3cff */
[----:B------:R1:W3:Y:S01]  /*93100*/  LDS.128 R20, [R240] ;  /* 0x00000000f0147984 */ /* 0x0002e20000000c00 */
[----:B----4-:R-:W-:-:S03]  /*93110*/  ISETP.GE.AND P1, PT, R0, c[0x0][0x17c], PT ;  /* 0x00005f0000007a0c */ /* 0x010fc60003f26270 */
[----:B------:R-:W4:Y:S04]  /*93120*/  LDL.LU R0, [R1+0x2f7c] ;  /* 0x002f7c0001007983 */ /* 0x000f280000300800 */
[----:B-1----:R-:W1:Y:S01]  /*93130*/  S2R R240, SR_TID.X ;  /* 0x0000000000f07919 */ /* 0x002e620000002100 */
[----:B------:R-:W-:Y:S02]  /*93140*/  ISETP.LT.AND P2, PT, R179, c[0x0][0x178], !P2 ;  /* 0x00005e00b3007a0c */ /* 0x000fe40005741270 */
[----:B------:R-:W-:Y:S02]  /*93150*/  ISETP.LT.AND P6, PT, R194, c[0x0][0x178], !P0 ;  /* 0x00005e00c2007a0c */ /* 0x000fe400047c1270 */
[C---:B------:R-:W-:Y:S01]  /*93160*/  IADD3 R35, R37.reuse, c[0x0][0x198], RZ ;  /* 0x0000660025237a10 */ /* 0x040fe20007ffe0ff */
[----:B------:R-:W-:-:S04]  /*93170*/  IMAD.WIDE R26, R37, 0x4, R6 ;  /* 0x00000004251a7825 */ /* 0x000fc800078e0206 */
[----:B------:R-:W-:Y:S01]  /*93180*/  IMAD.WIDE R28, R35, 0x4, R220 ;  /* 0x00000004231c7825 */ /* 0x000fe200078e02dc */
[----:B------:R-:W-:Y:S02]  /*93190*/  ISETP.LT.AND P5, PT, R219, c[0x0][0x178], !P0 ;  /* 0x00005e00db007a0c */ /* 0x000fe400047a1270 */
[C---:B-1----:R-:W-:Y:S01]  /*931a0*/  LOP3.LUT R241, R240.reuse, 0x3f, RZ, 0xc0, !PT ;  /* 0x0000003ff0f17812 */ /* 0x042fe200078ec0ff */
[----:B------:R-:W-:-:S05]  /*931b0*/  IMAD.SHL.U32 R240, R240, 0x200, RZ ;  /* 0x00000200f0f07824 */ /* 0x000fca00078e00ff */
[----:B------:R-:W-:Y:S01]  /*931c0*/  LOP3.LUT R240, R240, 0xc00, RZ, 0xc0, !PT ;  /* 0x00000c00f0f07812 */ /* 0x000fe200078ec0ff */
[----:B---3--:R-:W-:Y:S03]  /*931d0*/  @P2 STG.E [R26.64], R20 ;  /* 0x000000141a002986 */ /* 0x008fe6000c101904 */
[----:B------:R-:W-:Y:S01]  /*931e0*/  LEA R240, R241, R240, 0x4 ;  /* 0x000000f0f1f07211 */ /* 0x000fe200078e20ff */
[----:B------:R1:W-:Y:S01]  /*931f0*/  @P6 STG.E [R28.64], R121 ;  /* 0x000000791c006986 */ /* 0x0003e2000c101904 */
[----:B------:R-:W-:Y:S02]  /*93200*/  ISETP.LT.AND P2, PT, R115, c[0x0][0x178], !P0 ;  /* 0x00005e0073007a0c */ /* 0x000fe40004741270 */
[----:B------:R-:W-:Y:S02]  /*93210*/  LOP3.LUT R240, R240, 0x40, RZ, 0x3c, !PT ;  /* 0x00000040f0f07812 */ /* 0x000fe400078e3cff */
[----:B------:R-:W-:-:S02]  /*93220*/  ISETP.LT.AND P6, PT, R195, c[0x0][0x178], !P0 ;  /* 0x00005e00c3007a0c */ /* 0x000fc400047c1270 */
[----:B------:R-:W-:Y:S01]  /*93230*/  ISETP.LT.AND P4, PT, R163, c[0x0][0x178], !P0 ;  /* 0x00005e00a3007a0c */ /* 0x000fe20004781270 */
[----:B------:R-:W3:Y:S01]  /*93240*/  LDS.128 R24, [R240] ;  /* 0x00000000f0187984 */ /* 0x000ee20000000c00 */
[----:B------:R-:W-:-:S04]  /*93250*/  IMAD.WIDE R12, R35, 0x4, R226 ;  /* 0x00000004230c7825 */ /* 0x000fc800078e02e2 */
[C---:B------:R-:W-:Y:S01]  /*93260*/  IMAD.WIDE R2, R35.reuse, 0x4, R4 ;  /* 0x0000000423027825 */ /* 0x040fe200078e0204 */
[----:B------:R2:W-:Y:S03]  /*93270*/  @P5 STG.E [R12.64], R137 ;  /* 0x000000890c005986 */ /* 0x0005e6000c101904 */
[----:B------:R-:W-:Y:S01]  /*93280*/  IMAD.WIDE R16, R35, 0x4, R224 ;  /* 0x0000000423107825 */ /* 0x000fe200078e02e0 */
[----:B------:R-:W-:-:S03]  /*93290*/  ISETP.LT.AND P3, PT, R131, c[0x0][0x178], !P0 ;  /* 0x00005e0083007a0c */ /* 0x000fc60004761270 */
[----:B-1----:R-:W-:Y:S01]  /*932a0*/  IMAD.WIDE R28, R35, 0x4, R222 ;  /* 0x00000004231c7825 */ /* 0x002fe200078e02de */
[----:B------:R1:W-:Y:S01]  /*932b0*/  @P2 STG.E [R2.64], R153 ;  /* 0x0000009902002986 */ /* 0x0003e2000c101904 */
[----:B------:R-:W-:Y:S02]  /*932c0*/  ISETP.LT.AND P5, PT, R147, c[0x0][0x178], !P0 ;  /* 0x00005e0093007a0c */ /* 0x000fe400047a1270 */
[----:B------:R-:W-:Y:S01]  /*932d0*/  ISETP.LT.AND P0, PT, R179, c[0x0][0x178], !P0 ;  /* 0x00005e00b3007a0c */ /* 0x000fe20004701270 */
[----:B------:R1:W-:Y:S01]  /*932e0*/  @P6 STG.E [R16.64], R169 ;  /* 0x000000a910006986 */ /* 0x0003e2000c101904 */
[----:B------:R-:W-:-:S03]  /*932f0*/  ISETP.LT.AND P2, PT, R219, c[0x0][0x178], !P1 ;  /* 0x00005e00db007a0c */ /* 0x000fc60004f41270 */
[----:B------:R1:W-:Y:S01]  /*93300*/  @P4 STG.E [R28.64], R185 ;  /* 0x000000b91c004986 */ /* 0x0003e2000c101904 */
[----:B------:R-:W-:Y:S01]  /*93310*/  ISETP.LT.AND P4, PT, R194, c[0x0][0x178], !P1 ;  /* 0x00005e00c2007a0c */ /* 0x000fe20004f81270 */
[----:B------:R-:W-:-:S04]  /*93320*/  IMAD.WIDE R30, R35, 0x4, R10 ;  /* 0x00000004231e7825 */ /* 0x000fc800078e020a */
[----:B--2---:R-:W-:-:S04]  /*93330*/  IMAD.WIDE R12, R35, 0x4, R8 ;  /* 0x00000004230c7825 */ /* 0x004fc800078e0208 */
[C---:B------:R-:W-:Y:S01]  /*93340*/  IMAD.WIDE R32, R35.reuse, 0x4, R6 ;  /* 0x0000000423207825 */ /* 0x040fe200078e0206 */
[----:B------:R-:W-:Y:S01]  /*93350*/  IADD3 R35, R35, c[0x0][0x198], RZ ;  /* 0x0000660023237a10 */ /* 0x000fe20007ffe0ff */
[----:B------:R-:W-:Y:S01]  /*93360*/  @P3 STG.E [R30.64], R201 ;  /* 0x000000c91e003986 */ /* 0x000fe2000c101904 */
[----:B------:R-:W-:-:S03]  /*93370*/  ISETP.LT.AND P3, PT, R115, c[0x0][0x178], !P1 ;  /* 0x00005e0073007a0c */ /* 0x000fc60004f61270 */
[C---:B-1----:R-:W-:Y:S01]  /*93380*/  IMAD.WIDE R2, R35.reuse, 0x4, R220 ;  /* 0x0000000423027825 */ /* 0x042fe200078e02dc */
[----:B------:R1:W-:Y:S03]  /*93390*/  @P5 STG.E [R12.64], R209 ;  /* 0x000000d10c005986 */ /* 0x0003e6000c101904 */
[----:B------:R-:W-:Y:S01]  /*933a0*/  IMAD.WIDE R16, R35, 0x4, R226 ;  /* 0x0000000423107825 */ /* 0x000fe200078e02e2 */
[----:B------:R2:W-:Y:S01]  /*933b0*/  @P0 STG.E [R32.64], R21 ;  /* 0x0000001520000986 */ /* 0x0005e2000c101904 */
[----:B------:R-:W-:Y:S02]  /*933c0*/  ISETP.LT.AND P6, PT, R195, c[0x0][0x178], !P1 ;  /* 0x00005e00c3007a0c */ /* 0x000fe40004fc1270 */
[----:B------:R-:W-:Y:S01]  /*933d0*/  ISETP.LT.AND P0, PT, R163, c[0x0][0x178], !P1 ;  /* 0x00005e00a3007a0c */ /* 0x000fe20004f01270 */
[----:B------:R1:W-:Y:S01]  /*933e0*/  @P4 STG.E [R2.64], R116 ;  /* 0x0000007402004986 */ /* 0x0003e2000c101904 */
[----:B------:R-:W-:-:S03]  /*933f0*/  ISETP.LT.AND P5, PT, R131, c[0x0][0x178], !P1 ;  /* 0x00005e0083007a0c */ /* 0x000fc60004fa1270 */
[----:B------:R2:W-:Y:S01]  /*93400*/  @P2 STG.E [R16.64], R132 ;  /* 0x0000008410002986 */ /* 0x0005e2000c101904 */
[----:B------:R-:W-:Y:S02]  /*93410*/  ISETP.LT.AND P2, PT, R147, c[0x0][0x178], !P1 ;  /* 0x00005e0093007a0c */ /* 0x000fe40004f41270 */
[----:B------:R-:W-:Y:S01]  /*93420*/  ISETP.LT.AND P1, PT, R179, c[0x0][0x178], !P1 ;  /* 0x00005e00b3007a0c */ /* 0x000fe20004f21270 */
[----:B------:R-:W-:-:S04]  /*93430*/  IMAD.WIDE R28, R35, 0x4, R4 ;  /* 0x00000004231c7825 */ /* 0x000fc800078e0204 */
[C---:B-1----:R-:W-:Y:S01]  /*93440*/  IMAD.WIDE R12, R35.reuse, 0x4, R224 ;  /* 0x00000004230c7825 */ /* 0x042fe200078e02e0 */
[----:B------:R1:W-:Y:S03]  /*93450*/  @P3 STG.E [R28.64], R148 ;  /* 0x000000941c003986 */ /* 0x0003e6000c101904 */
[C---:B--2---:R-:W-:Y:S01]  /*93460*/  IMAD.WIDE R20, R35.reuse, 0x4, R222 ;  /* 0x0000000423147825 */ /* 0x044fe200078e02de */
[----:B------:R2:W-:Y:S03]  /*93470*/  @P6 STG.E [R12.64], R164 ;  /* 0x000000a40c006986 */ /* 0x0005e6000c101904 */
[C---:B------:R-:W-:Y:S01]  /*93480*/  IMAD.WIDE R30, R35.reuse, 0x4, R10 ;  /* 0x00000004231e7825 */ /* 0x040fe200078e020a */
[----:B------:R1:W-:Y:S03]  /*93490*/  @P0 STG.E [R20.64], R180 ;  /* 0x000000b414000986 */ /* 0x0003e6000c101904 */
[C---:B------:R-:W-:Y:S01]  /*934a0*/  IMAD.WIDE R2, R35.reuse, 0x4, R8 ;  /* 0x0000000423027825 */ /* 0x040fe200078e0208 */
[----:B------:R-:W-:Y:S03]  /*934b0*/  @P5 STG.E [R30.64], R196 ;  /* 0x000000c41e005986 */ /* 0x000fe6000c101904 */
[----:B------:R-:W-:Y:S01]  /*934c0*/  IMAD.WIDE R16, R35, 0x4, R6 ;  /* 0x0000000423107825 */ /* 0x000fe200078e0206 */
[----:B------:R1:W-:Y:S01]  /*934d0*/  @P2 STG.E [R2.64], R212 ;  /* 0x000000d402002986 */ /* 0x0003e2000c101904 */
[----:B------:R-:W-:-:S03]  /*934e0*/  ISETP.GE.AND P4, PT, R36, c[0x0][0x17c], PT ;  /* 0x00005f0024007a0c */ /* 0x000fc60003f86270 */
[----:B---3--:R3:W-:Y:S04]  /*934f0*/  @P1 STG.E [R16.64], R24 ;  /* 0x0000001810001986 */ /* 0x0087e8000c101904 */
[----:B------:R-:W3:Y:S01]  /*93500*/  LDL.LU R36, [R1+0x2f78] ;  /* 0x002f780001247983 */ /* 0x000ee20000300800 */
[----:B----4-:R-:W-:-:S03]  /*93510*/  ISETP.GE.AND P1, PT, R0, c[0x0][0x17c], PT ;  /* 0x00005f0000007a0c */ /* 0x010fc60003f26270 */
[----:B------:R-:W4:Y:S01]  /*93520*/  LDL.LU R0, [R1+0x2f74] ;  /* 0x002f740001007983 */ /* 0x000f220000300800 */
[----:B------:R-:W-:Y:S02]  /*93530*/  ISETP.LT.AND P3, PT, R194, c[0x0][0x178], !P4 ;  /* 0x00005e00c2007a0c */ /* 0x000fe40006761270 */
[----:B------:R-:W-:Y:S02]  /*93540*/  ISETP.LT.AND P6, PT, R219, c[0x0][0x178], !P4 ;  /* 0x00005e00db007a0c */ /* 0x000fe400067c1270 */
[----:B------:R-:W-:Y:S02]  /*93550*/  IADD3 R37, R35, c[0x0][0x198], RZ ;  /* 0x0000660023257a10 */ /* 0x000fe40007ffe0ff */
[----:B------:R-:W-:-:S03]  /*93560*/  ISETP.LT.AND P0, PT, R115, c[0x0][0x178], !P4 ;  /* 0x00005e0073007a0c */ /* 0x000fc60006701270 */
[----:B-1----:R-:W-:-:S04]  /*93570*/  IMAD.WIDE R28, R37, 0x4, R220 ;  /* 0x00000004251c7825 */ /* 0x002fc800078e02dc */
[----:B--2---:R-:W-:Y:S01]  /*93580*/  IMAD.WIDE R12, R37, 0x4, R226 ;  /* 0x00000004250c7825 */ /* 0x004fe200078e02e2 */
[----:B------:R-:W-:Y:S01]  /*93590*/  ISETP.LT.AND P5, PT, R195, c[0x0][0x178], !P4 ;  /* 0x00005e00c3007a0c */ /* 0x000fe200067a1270 */
[----:B------:R-:W-:Y:S02]  /*935a0*/  @P3 STG.E [R28.64], R117 ;  /* 0x000000751c003986 */ /* 0x000fe4000c101904 */
[----:B------:R-:W-:Y:S01]  /*935b0*/  IMAD.WIDE R20, R37, 0x4, R4 ;  /* 0x0000000425147825 */ /* 0x000fe200078e0204 */
[----:B------:R-:W-:Y:S01]  /*935c0*/  ISETP.LT.AND P3, PT, R163, c[0x0][0x178], !P4 ;  /* 0x00005e00a3007a0c */ /* 0x000fe20006761270 */
[----:B------:R1:W-:Y:S01]  /*935d0*/  @P6 STG.E [R12.64], R133 ;  /* 0x000000850c006986 */ /* 0x0003e2000c101904 */
[----:B------:R-:W-:-:S03]  /*935e0*/  ISETP.LT.AND P6, PT, R131, c[0x0][0x178], !P4 ;  /* 0x00005e0083007a0c */ /* 0x000fc600067c1270 */
[----:B------:R2:W-:Y:S01]  /*935f0*/  @P0 STG.E [R20.64], R149 ;  /* 0x0000009514000986 */ /* 0x0005e2000c101904 */
[----:B------:R-:W-:-:S03]  /*93600*/  ISETP.LT.AND P0, PT, R147, c[0x0][0x178], !P4 ;  /* 0x00005e0093007a0c */ /* 0x000fc60006701270 */
[----:B------:R-:W3:Y:S01]  /*93610*/  LDS.128 R28, [R252] ;  /* 0x00000000fc1c7984 */ /* 0x000ee20000000c00 */
[----:B------:R-:W-:Y:S01]  /*93620*/  IMAD.WIDE R32, R37, 0x4, R224 ;  /* 0x0000000425207825 */ /* 0x000fe200078e02e0 */
[----:B------:R-:W-:-:S03]  /*93630*/  ISETP.GE.AND P2, PT, R34, c[0x0][0x17c], PT ;  /* 0x00005f0022007a0c */ /* 0x000fc60003f46270 */
[C---:B------:R-:W-:Y:S01]  /*93640*/  IMAD.WIDE R2, R37.reuse, 0x4, R222 ;  /* 0x0000000425027825 */ /* 0x040fe200078e02de */
[----:B------:R2:W-:Y:S03]  /*93650*/  @P5 STG.E [R32.64], R165 ;  /* 0x000000a520005986 */ /* 0x0005e6000c101904 */
[----:B---3--:R-:W-:Y:S01]  /*93660*/  IMAD.WIDE R16, R37, 0x4, R10 ;  /* 0x0000000425107825 */ /* 0x008fe200078e020a */
[----:B------:R-:W-:Y:S01]  /*93670*/  ISETP.LT.AND P4, PT, R179, c[0x0][0x178], !P4 ;  /* 0x00005e00b3007a0c */ /* 0x000fe20006781270 */
[----:B------:R3:W-:Y:S02]  /*93680*/  @P3 STG.E [R2.64], R181 ;  /* 0x000000b502003986 */ /* 0x0007e4000c101904 */
[----:B-1----:R-:W-:Y:S01]  /*93690*/  IMAD.WIDE R12, R37, 0x4, R8 ;  /* 0x00000004250c7825 */ /* 0x002fe200078e0208 */
[----:B------:R-:W-:Y:S01]  /*936a0*/  ISETP.LT.AND P5, PT, R194, c[0x0][0x178], !P2 ;  /* 0x00005e00c2007a0c */ /* 0x000fe200057a1270 */
[----:B------:R1:W-:Y:S01]  /*936b0*/  @P6 STG.E [R16.64], R197 ;  /* 0x000000c510006986 */ /* 0x0003e2000c101904 */
[----:B------:R-:W-:-:S02]  /*936c0*/  ISETP.LT.AND P3, PT, R219, c[0x0][0x178], !P2 ;  /* 0x00005e00db007a0c */ /* 0x000fc40005761270 */
[----:B------:R-:W-:Y:S01]  /*936d0*/  ISETP.LT.AND P6, PT, R115, c[0x0][0x178], !P2 ;  /* 0x00005e0073007a0c */ /* 0x000fe200057c1270 */
[----:B------:R1:W-:Y:S01]  /*936e0*/  @P0 STG.E [R12.64], R213 ;  /* 0x000000d50c000986 */ /* 0x0003e2000c101904 */
[----:B------:R-:W-:Y:S02]  /*936f0*/  IADD3 R39, R37, c[0x0][0x198], RZ ;  /* 0x0000660025277a10 */ /* 0x000fe40007ffe0ff */
[----:B------:R-:W-:Y:S01]  /*93700*/  ISETP.LT.AND P0, PT, R195, c[0x0][0x178], !P2 ;  /* 0x00005e00c3007a0c */ /* 0x000fe20005701270 */
[----:B--2---:R-:W-:-:S04]  /*93710*/  IMAD.WIDE R20, R37, 0x4, R6 ;  /* 0x0000000425147825 */ /* 0x004fc800078e0206 */
[C---:B------:R-:W-:Y:S01]  /*93720*/  IMAD.WIDE R32, R39.reuse, 0x4, R220 ;  /* 0x0000000427207825 */ /* 0x040fe200078e02dc */
[----:B------:R-:W-:Y:S03]  /*93730*/  @P4 STG.E [R20.64], R25 ;  /* 0x0000001914004986 */ /* 0x000fe6000c101904 */
[C---:B------:R-:W-:Y:S01]  /*93740*/  IMAD.WIDE R34, R39.reuse, 0x4, R226 ;  /* 0x0000000427227825 */ /* 0x040fe200078e02e2 */
[----:B------:R-:W-:Y:S03]  /*93750*/  @P5 STG.E [R32.64], R112 ;  /* 0x0000007020005986 */ /* 0x000fe6000c101904 */
        /* <DEDUP_REMOVED lines=9> */
[----:B------:R-:W-:Y:S01]  /*937f0*/  ISETP.LT.AND P0, PT, R194, c[0x0][0x178], !P1 ;  /* 0x00005e00c2007a0c */ /* 0x000fe20004f01270 */
[C---:B------:R-:W-:Y:S01]  /*93800*/  IMAD.WIDE R12, R39.reuse, 0x4, R222 ;  /* 0x00000004270c7825 */ /* 0x040fe200078e02de */
[C---:B--2---:R-:W-:Y:S01]  /*93810*/  IADD3 R35, R39.reuse, c[0x0][0x198], RZ ;  /* 0x0000660027237a10 */ /* 0x044fe20007ffe0ff */
[----:B------:R-:W2:Y:S02]  /*93820*/  LDL.LU R34, [R1+0x2f6c] ;  /* 0x002f6c0001227983 */ /* 0x000ea40000300800 */
[----:B------:R-:W-:-:S04]  /*93830*/  IMAD.WIDE R20, R39, 0x4, R10 ;  /* 0x0000000427147825 */ /* 0x000fc800078e020a */
[C---:B------:R-:W-:Y:S01]  /*93840*/  IMAD.WIDE R24, R39.reuse, 0x4, R8 ;  /* 0x0000000427187825 */ /* 0x040fe200078e0208 */
[----:B------:R3:W-:Y:S03]  /*93850*/  @P4 STG.E [R12.64], R176 ;  /* 0x000000b00c004986 */ /* 0x0007e6000c101904 */
[----:B-1----:R-:W-:Y:S01]  /*93860*/  IMAD.WIDE R2, R39, 0x4, R6 ;  /* 0x0000000427027825 */ /* 0x002fe200078e0206 */
[----:B------:R1:W-:Y:S03]  /*93870*/  @P5 STG.E [R20.64], R192 ;  /* 0x000000c014005986 */ /* 0x0003e6000c101904 */
[----:B---3--:R-:W-:Y:S01]  /*93880*/  IMAD.WIDE R16, R35, 0x4, R220 ;  /* 0x0000000423107825 */ /* 0x008fe200078e02dc */
[----:B------:R3:W-:Y:S04]  /*93890*/  @P6 STG.E [R24.64], R216 ;  /* 0x000000d818006986 */ /* 0x0007e8000c101904 */
[----:B------:R1:W-:Y:S04]  /*938a0*/  @P2 STG.E [R2.64], R28 ;  /* 0x0000001c02002986 */ /* 0x0003e8000c101904 */
[----:B------:R1:W-:Y:S01]  /*938b0*/  @P0 STG.E [R16.64], R113 ;  /* 0x0000007110000986 */ /* 0x0003e2000c101904 */
[----:B----4-:R-:W-:-:S03]  /*938c0*/  ISETP.GE.AND P0, PT, R0, c[0x0][0x17c], PT ;  /* 0x00005f0000007a0c */ /* 0x010fc60003f06270 */
[----:B------:R-:W4:Y:S01]  /*938d0*/  LDL.LU R0, [R1+0x2f68] ;  /* 0x002f680001007983 */ /* 0x000f220000300800 */
[----:B------:R-:W-:Y:S01]  /*938e0*/  ISETP.LT.AND P4, PT, R219, c[0x0][0x178], !P1 ;  /* 0x00005e00db007a0c */ /* 0x000fe20004f81270 */
[----:B------:R-:W-:Y:S01]  /*938f0*/  IMAD.WIDE R32, R35, 0x4, R226 ;  /* 0x0000000423207825 */ /* 0x000fe200078e02e2 */
[----:B------:R-:W-:Y:S02]  /*93900*/  ISETP.LT.AND P5, PT, R115, c[0x0][0x178], !P1 ;  /* 0x00005e0073007a0c */ /* 0x000fe40004fa1270 */
[----:B------:R-:W-:Y:S02]  /*93910*/  ISETP.LT.AND P6, PT, R195, c[0x0][0x178], !P1 ;  /* 0x00005e00c3007a0c */ /* 0x000fe40004fc1270 */
[----:B------:R-:W-:Y:S01]  /*93920*/  ISETP.LT.AND P2, PT, R163, c[0x0][0x178], !P1 ;  /* 0x00005e00a3007a0c */ /* 0x000fe20004f41270 */
[----:B------:R-:W-:-:S06]  /*93930*/  IMAD.WIDE R12, R35, 0x4, R4 ;  /* 0x00000004230c7825 */ /* 0x000fcc00078e0204 */
[----:B------:R-:W-:Y:S01]  /*93940*/  @P4 STG.E [R32.64], R129 ;  /* 0x0000008120004986 */ /* 0x000fe2000c101904 */
[----:B------:R-:W-:Y:S01]  /*93950*/  ISETP.LT.AND P4, PT, R131, c[0x0][0x178], !P1 ;  /* 0x00005e0083007a0c */ /* 0x000fe20004f81270 */
[C---:B-1----:R-:W-:Y:S01]  /*93960*/  IMAD.WIDE R20, R35.reuse, 0x4, R224 ;  /* 0x0000000423147825 */ /* 0x042fe200078e02e0 */
[----:B------:R-:W-:Y:S01]  /*93970*/  ISETP.GE.AND P3, PT, R36, c[0x0][0x17c], PT ;  /* 0x00005f0024007a0c */ /* 0x000fe20003f66270 */
[----:B------:R1:W-:Y:S02]  /*93980*/  @P5 STG.E [R12.64], R145 ;  /* 0x000000910c005986 */ /* 0x0003e4000c101904 */
[----:B---3--:R-:W-:Y:S01]  /*93990*/  IMAD.WIDE R24, R35, 0x4, R222 ;  /* 0x0000000423187825 */ /* 0x008fe200078e02de */
[----:B------:R-:W-:-:S03]  /*939a0*/  ISETP.LT.AND P5, PT, R147, c[0x0][0x178], !P1 ;  /* 0x00005e0093007a0c */ /* 0x000fc60004fa1270 */
        /* <DEDUP_REMOVED lines=8> */
[C---:B------:R-:W-:Y:S01]  /*93a30*/  IADD3 R37, R35.reuse, c[0x0][0x198], RZ ;  /* 0x0000660023257a10 */ /* 0x040fe20007ffe0ff */
[----:B------:R-:W-:-:S04]  /*93a40*/  IMAD.WIDE R16, R35, 0x4, R8 ;  /* 0x0000000423107825 */ /* 0x000fc800078e0208 */
[----:B-1----:R-:W-:Y:S01]  /*93a50*/  IMAD.WIDE R12, R35, 0x4, R6 ;  /* 0x00000004230c7825 */ /* 0x002fe200078e0206 */
[----:B------:R1:W-:Y:S03]  /*93a60*/  @P5 STG.E [R16.64], R217 ;  /* 0x000000d910005986 */ /* 0x0003e6000c101904 */
[C---:B---3--:R-:W-:Y:S01]  /*93a70*/  IMAD.WIDE R20, R37.reuse, 0x4, R220 ;  /* 0x0000000425147825 */ /* 0x048fe200078e02dc */
[----:B------:R3:W-:Y:S03]  /*93a80*/  @P1 STG.E [R12.64], R29 ;  /* 0x0000001d0c001986 */ /* 0x0007e6000c101904 */
[----:B------:R-:W-:Y:S01]  /*93a90*/  IMAD.WIDE R32, R37, 0x4, R226 ;  /* 0x0000000425207825 */ /* 0x000fe200078e02e2 */
[----:B------:R-:W-:-:S03]  /*93aa0*/  ISETP.LT.AND P5, PT, R195, c[0x0][0x178], !P3 ;  /* 0x00005e00c3007a0c */ /* 0x000fc60005fa1270 */
[----:B------:R-:W-:Y:S01]  /*93ab0*/  IMAD.WIDE R24, R37, 0x4, R4 ;  /* 0x0000000425187825 */ /* 0x000fe200078e0204 */
[----:B------:R1:W-:Y:S01]  /*93ac0*/  @P6 STG.E [R20.64], R126 ;  /* 0x0000007e14006986 */ /* 0x0003e2000c101904 */
[----:B------:R-:W-:-:S03]  /*93ad0*/  ISETP.LT.AND P6, PT, R163, c[0x0][0x178], !P3 ;  /* 0x00005e00a3007a0c */ /* 0x000fc60005fc1270 */
[----:B------:R-:W-:Y:S01]  /*93ae0*/  @P2 STG.E [R32.64], R142 ;  /* 0x0000008e20002986 */ /* 0x000fe2000c101904 */
[----:B------:R-:W-:-:S03]  /*93af0*/  ISETP.LT.AND P2, PT, R131, c[0x0][0x178], !P3 ;  /* 0x00005e0083007a0c */ /* 0x000fc60005f41270 */
[----:B------:R2:W-:Y:S01]  /*93b00*/  @P4 STG.E [R24.64], R158 ;  /* 0x0000009e18004986 */ /* 0x0005e2000c101904 */
[----:B------:R-:W-:Y:S02]  /*93b10*/  ISETP.LT.AND P4, PT, R147, c[0x0][0x178], !P3 ;  /* 0x00005e0093007a0c */ /* 0x000fe40005f81270 */
[----:B------:R-:W-:Y:S01]  /*93b20*/  ISETP.LT.AND P3, PT, R179, c[0x0][0x178], !P3 ;  /* 0x00005e00b3007a0c */ /* 0x000fe20005f61270 */
[----:B------:R-:W-:-:S04]  /*93b30*/  IMAD.WIDE R2, R37, 0x4, R224 ;  /* 0x0000000425027825 */ /* 0x000fc800078e02e0 */
[C---:B-1----:R-:W-:Y:S01]  /*93b40*/  IMAD.WIDE R16, R37.reuse, 0x4, R222 ;  /* 0x0000000425107825 */ /* 0x042fe200078e02de */
[----:B------:R1:W-:Y:S03]  /*93b50*/  @P5 STG.E [R2.64], R174 ;  /* 0x000000ae02005986 */ /* 0x0003e6000c101904 */
[C---:B---3--:R-:W-:Y:S01]  /*93b60*/  IMAD.WIDE R12, R37.reuse, 0x4, R10 ;  /* 0x00000004250c7825 */ /* 0x048fe200078e020a */
[----:B------:R3:W-:Y:S03]  /*93b70*/  @P6 STG.E [R16.64], R190 ;  /* 0x000000be10006986 */ /* 0x0007e6000c101904 */
[C---:B------:R-:W-:Y:S01]  /*93b80*/  IMAD.WIDE R20, R37.reuse, 0x4, R8 ;  /* 0x0000000425147825 */ /* 0x040fe200078e0208 */
[----:B------:R1:W-:Y:S03]  /*93b90*/  @P2 STG.E [R12.64], R206 ;  /* 0x000000ce0c002986 */ /* 0x0003e6000c101904 */
[----:B--2---:R-:W-:Y:S01]  /*93ba0*/  IMAD.WIDE R24, R37, 0x4, R6 ;  /* 0x0000000425187825 */ /* 0x004fe200078e0206 */
[----:B------:R2:W-:Y:S04]  /*93bb0*/  @P4 STG.E [R20.64], R14 ;  /* 0x0000000e14004986 */ /* 0x0005e8000c101904 */
[----:B------:R-:W-:Y:S04]  /*93bc0*/  @P3 STG.E [R24.64], R18 ;  /* 0x0000001218003986 */ /* 0x000fe8000c101904 */
[----:B------:R-:W2:Y:S01]  /*93bd0*/  LDL.LU R32, [R1+0x2f64] ;  /* 0x002f640001207983 */ /* 0x000ea20000300800 */
[----:B----4-:R-:W-:-:S03]  /*93be0*/  ISETP.GE.AND P3, PT, R0, c[0x0][0x17c], PT ;  /* 0x00005f0000007a0c */ /* 0x010fc60003f66270 */
[----:B------:R-:W4:Y:S01]  /*93bf0*/  LDL.LU R0, [R1+0x2f60] ;  /* 0x002f600001007983 */ /* 0x000f220000300800 */
[----:B------:R-:W-:Y:S02]  /*93c00*/  ISETP.LT.AND P5, PT, R194, c[0x0][0x178], !P0 ;  /* 0x00005e00c2007a0c */ /* 0x000fe400047a1270 */
[----:B------:R-:W-:Y:S02]  /*93c10*/  ISETP.LT.AND P6, PT, R219, c[0x0][0x178], !P0 ;  /* 0x00005e00db007a0c */ /* 0x000fe400047c1270 */
[----:B------:R-:W-:Y:S02]  /*93c20*/  IADD3 R33, R37, c[0x0][0x198], RZ ;  /* 0x0000660025217a10 */ /* 0x000fe40007ffe0ff */
[----:B------:R-:W-:-:S03]  /*93c30*/  ISETP.LT.AND P2, PT, R115, c[0x0][0x178], !P0 ;  /* 0x00005e0073007a0c */ /* 0x000fc60004741270 */
[----:B-1----:R-:W-:-:S04]  /*93c40*/  IMAD.WIDE R2, R33, 0x4, R220 ;  /* 0x0000000421027825 */ /* 0x002fc800078e02dc */
[----:B------:R-:W-:Y:S01]  /*93c50*/  IMAD.WIDE R28, R33, 0x4, R226 ;  /* 0x00000004211c7825 */ /* 0x000fe200078e02e2 */
[----:B------:R-:W-:Y:S01]  /*93c60*/  ISETP.LT.AND P4, PT, R195, c[0x0][0x178], !P0 ;  /* 0x00005e00c3007a0c */ /* 0x000fe20004781270 */
[----:B------:R1:W-:Y:S01]  /*93c70*/  @P5 STG.E [R2.64], R127 ;  /* 0x0000007f02005986 */ /* 0x0003e2000c101904 */
[----:B------:R-:W-:-:S03]  /*93c80*/  ISETP.LT.AND P5, PT, R163, c[0x0][0x178], !P0 ;  /* 0x00005e00a3007a0c */ /* 0x000fc600047a1270 */
[----:B------:R-:W-:Y:S01]  /*93c90*/  @P6 STG.E [R28.64], R143 ;  /* 0x0000008f1c006986 */ /* 0x000fe2000c101904 */
[----:B------:R-:W-:Y:S01]  /*93ca0*/  ISETP.LT.AND P6, PT, R131, c[0x0][0x178], !P0 ;  /* 0x00005e0083007a0c */ /* 0x000fe200047c1270 */
[----:B---3--:R-:W-:Y:S01]  /*93cb0*/  IMAD.WIDE R16, R33, 0x4, R4 ;  /* 0x0000000421107825 */ /* 0x008fe200078e0204 */
[----:B------:R-:W-:-:S03]  /*93cc0*/  ISETP.GE.AND P1, PT, R34, c[0x0][0x17c], PT ;  /* 0x00005f0022007a0c */ /* 0x000fc60003f26270 */
[C---:B------:R-:W-:Y:S01]  /*93cd0*/  IMAD.WIDE R12, R33.reuse, 0x4, R224 ;  /* 0x00000004210c7825 */ /* 0x040fe200078e02e0 */
[----:B------:R3:W-:Y:S03]  /*93ce0*/  @P2 STG.E [R16.64], R159 ;  /* 0x0000009f10002986 */ /* 0x0007e6000c101904 */
[----:B--2---:R-:W-:Y:S01]  /*93cf0*/  IMAD.WIDE R20, R33, 0x4, R222 ;  /* 0x0000000421147825 */ /* 0x004fe200078e02de */
[----:B------:R-:W-:-:S03]  /*93d00*/  ISETP.LT.AND P2, PT, R147, c[0x0][0x178], !P0 ;  /* 0x00005e0093007a0c */ /* 0x000fc60004741270 */
[----:B-1----:R-:W-:Y:S01]  /*93d10*/  IMAD.WIDE R2, R33, 0x4, R10 ;  /* 0x0000000421027825 */ /* 0x002fe200078e020a */
[----:B------:R1:W-:Y:S01]  /*93d20*/  @P4 STG.E [R12.64], R175 ;  /* 0x000000af0c004986 */ /* 0x0003e2000c101904 */
[----:B------:R-:W-:Y:S02]  /*93d30*/  ISETP.LT.AND P0, PT, R179, c[0x0][0x178], !P0 ;  /* 0x00005e00b3007a0c */ /* 0x000fe40004701270 */
[----:B------:R-:W-:Y:S01]  /*93d40*/  ISETP.LT.AND P4, PT, R194, c[0x0][0x178], !P1 ;  /* 0x00005e00c2007a0c */ /* 0x000fe20004f81270 */
[----:B------:R2:W-:Y:S01]  /*93d50*/  @P5 STG.E [R20.64], R191 ;  /* 0x000000bf14005986 */ /* 0x0005e2000c101904 */
[----:B------:R-:W-:-:S03]  /*93d60*/  ISETP.LT.AND P5, PT, R219, c[0x0][0x178], !P1 ;  /* 0x00005e00db007a0c */ /* 0x000fc60004fa1270 */
[----:B------:R-:W-:Y:S01]  /*93d70*/  @P6 STG.E [R2.64], R207 ;  /* 0x000000cf02006986 */ /* 0x000fe2000c101904 */
[----:B------:R-:W-:Y:S02]  /*93d80*/  ISETP.LT.AND P6, PT, R115, c[0x0][0x178], !P1 ;  /* 0x00005e0073007a0c */ /* 0x000fe40004fc1270 */
[C---:B------:R-:W-:Y:S01]  /*93d90*/  IADD3 R35, R33.reuse, c[0x0][0x198], RZ ;  /* 0x0000660021237a10 */ /* 0x040fe20007ffe0ff */
[----:B------:R-:W-:-:S04]  /*93da0*/  IMAD.WIDE R24, R33, 0x4, R8 ;  /* 0x0000000421187825 */ /* 0x000fc800078e0208 */
[----:B---3--:R-:W-:Y:S01]  /*93db0*/  IMAD.WIDE R16, R33, 0x4, R6 ;  /* 0x0000000421107825 */ /* 0x008fe200078e0206 */
[----:B------:R3:W-:Y:S03]  /*93dc0*/  @P2 STG.E [R24.64], R15 ;  /* 0x0000000f18002986 */ /* 0x0007e6000c101904 */
[C---:B-1----:R-:W-:Y:S01]  /*93dd0*/  IMAD.WIDE R12, R35.reuse, 0x4, R220 ;  /* 0x00000004230c7825 */ /* 0x042fe200078e02dc */
[----:B------:R-:W-:Y:S03]  /*93de0*/  @P0 STG.E [R16.64], R19 ;  /* 0x0000001310000986 */ /* 0x000fe6000c101904 */
[----:B------:R-:W-:Y:S01]  /*93df0*/  IMAD.WIDE R28, R35, 0x4, R226 ;  /* 0x00000004231c7825 */ /* 0x000fe200078e02e2 */
[----:B------:R-:W-:-:S03]  /*93e00*/  ISETP.LT.AND P2, PT, R195, c[0x0][0x178], !P1 ;  /* 0x00005e00c3007a0c */ /* 0x000fc60004f41270 */
[----:B--2---:R-:W-:Y:S01]  /*93e10*/  IMAD.WIDE R20, R35, 0x4, R4 ;  /* 0x0000000423147825 */ /* 0x004fe200078e0204 */
[----:B------:R1:W-:Y:S01]  /*93e20*/  @P4 STG.E [R12.64], R122 ;  /* 0x0000007a0c004986 */ /* 0x0003e2000c101904 */
[----:B------:R-:W-:-:S03]  /*93e30*/  ISETP.LT.AND P4, PT, R163, c[0x0][0x178], !P1 ;  /* 0x00005e00a3007a0c */ /* 0x000fc60004f81270 */
[----:B------:R-:W-:Y:S01]  /*93e40*/  @P5 STG.E [R28.64], R138 ;  /* 0x0000008a1c005986 */ /* 0x000fe2000c101904 */
[----:B------:R-:W-:-:S03]  /*93e50*/  ISETP.LT.AND P5, PT, R131, c[0x0][0x178], !P1 ;  /* 0x00005e0083007a0c */ /* 0x000fc60004fa1270 */
[----:B------:R-:W-:Y:S01]  /*93e60*/  @P6 STG.E [R20.64], R154 ;  /* 0x0000009a14006986 */ /* 0x000fe2000c101904 */
[----:B------:R-:W-:Y:S02]  /*93e70*/  ISETP.LT.AND P6, PT, R147, c[0x0][0x178], !P1 ;  /* 0x00005e0093007a0c */ /* 0x000fe40004fc1270 */
[----:B------:R-:W-:Y:S01]  /*93e80*/  ISETP.LT.AND P1, PT, R179, c[0x0][0x178], !P1 ;  /* 0x00005e00b3007a0c */ /* 0x000fe20004f21270 */
[----:B---3--:R-:W2:Y:S01]  /*93e90*/  LDL.LU R24, [R1+0x2f58] ;  /* 0x002f580001187983 */ /* 0x008ea20000300800 */
[----:B------:R-:W-:-:S04]  /*93ea0*/  IMAD.WIDE R2, R35, 0x4, R224 ;  /* 0x0000000423027825 */ /* 0x000fc800078e02e0 */
[C---:B------:R-:W-:Y:S01]  /*93eb0*/  IMAD.WIDE R14, R35.reuse, 0x4, R222 ;  /* 0x00000004230e7825 */ /* 0x040fe200078e02de */
[----:B------:R3:W-:Y:S03]  /*93ec0*/  @P2 STG.E [R2.64], R170 ;  /* 0x000000aa02002986 */ /* 0x0007e6000c101904 */
[C---:B-1----:R-:W-:Y:S01]  /*93ed0*/  IMAD.WIDE R12, R35.reuse, 0x4, R10 ;  /* 0x00000004230c7825 */ /* 0x042fe200078e020a */
[----:B------:R1:W-:Y:S03]  /*93ee0*/  @P4 STG.E [R14.64], R186 ;  /* 0x000000ba0e004986 */ /* 0x0003e6000c101904 */
[C---:B------:R-:W-:Y:S01]  /*93ef0*/  IMAD.WIDE R16, R35.reuse, 0x4, R8 ;  /* 0x0000000423107825 */ /* 0x040fe200078e0208 */
[----:B------:R1:W-:Y:S03]  /*93f00*/  @P5 STG.E [R12.64], R202 ;  /* 0x000000ca0c005986 */ /* 0x0003e6000c101904 */
[----:B------:R-:W-:Y:S01]  /*93f10*/  IMAD.WIDE R18, R35, 0x4, R6 ;  /* 0x0000000423127825 */ /* 0x000fe200078e0206 */
[----:B------:R1:W-:Y:S04]  /*93f20*/  @P6 STG.E [R16.64], R210 ;  /* 0x000000d210006986 */ /* 0x0003e8000c101904 */
[----:B------:R-:W-:Y:S01]  /*93f30*/  @P1 STG.E [R18.64], R22 ;  /* 0x0000001612001986 */ /* 0x000fe2000c101904 */
[----:B----4-:R-:W-:-:S03]  /*93f40*/  ISETP.GE.AND P1, PT, R0, c[0x0][0x17c], PT ;  /* 0x00005f0000007a0c */ /* 0x010fc60003f26270 */
[----:B------:R-:W4:Y:S01]  /*93f50*/  LDL.LU R0, [R1+0x2fb4] ;  /* 0x002fb40001007983 */ /* 0x000f220000300800 */
[----:B------:R-:W-:Y:S02]  /*93f60*/  ISETP.LT.AND P2, PT, R194, c[0x0][0x178], !P3 ;  /* 0x00005e00c2007a0c */ /* 0x000fe40005f41270 */
[----:B------:R-:W-:Y:S02]  /*93f70*/  ISETP.LT.AND P4, PT, R219, c[0x0][0x178], !P3 ;  /* 0x00005e00db007a0c */ /* 0x000fe40005f81270 */
[----:B------:R-:W-:Y:S02]  /*93f80*/  IADD3 R25, R35, c[0x0][0x198], RZ ;  /* 0x0000660023197a10 */ /* 0x000fe40007ffe0ff */
[----:B------:R-:W-:Y:S02]  /*93f90*/  ISETP.LT.AND P5, PT, R115, c[0x0][0x178], !P3 ;  /* 0x00005e0073007a0c */ /* 0x000fe40005fa1270 */
[----:B------:R-:W-:Y:S01]  /*93fa0*/  ISETP.LT.AND P6, PT, R195, c[0x0][0x178], !P3 ;  /* 0x00005e00c3007a0c */ /* 0x000fe20005fc1270 */
[----:B---3--:R-:W-:-:S04]  /*93fb0*/  IMAD.WIDE R2, R25, 0x4, R220 ;  /* 0x0000000419027825 */ /* 0x008fc800078e02dc */
[C---:B------:R-:W-:Y:S01]  /*93fc0*/  IMAD.WIDE R20, R25.reuse, 0x4, R226 ;  /* 0x0000000419147825 */ /* 0x040fe200078e02e2 */
[----:B------:R3:W-:Y:S03]  /*93fd0*/  @P2 STG.E [R2.64], R123 ;  /* 0x0000007b02002986 */ /* 0x0007e6000c101904 */
[----:B-1----:R-:W-:Y:S01]  /*93fe0*/  IMAD.WIDE R14, R25, 0x4, R4 ;  /* 0x00000004190e7825 */ /* 0x002fe200078e0204 */
[----:B------:R-:W-:Y:S01]  /*93ff0*/  ISETP.LT.AND P2, PT, R163, c[0x0][0x178], !P3 ;  /* 0x00005e00a3007a0c */ /* 0x000fe20005f41270 */
[----:B------:R-:W-:Y:S02]  /*94000*/  @P4 STG.E [R20.64], R139 ;  /* 0x0000008b14004986 */ /* 0x000fe4000c101904 */
[----:B------:R-:W-:Y:S01]  /*94010*/  IMAD.WIDE R12, R25, 0x4, R224 ;  /* 0x00000004190c7825 */ /* 0x000fe200078e02e0 */
[----:B------:R-:W-:Y:S01]  /*94020*/  ISETP.GE.AND P0, PT, R32, c[0x0][0x17c], PT ;  /* 0x00005f0020007a0c */ /* 0x000fe20003f06270 */
[----:B------:R1:W-:Y:S01]  /*94030*/  @P5 STG.E [R14.64], R155 ;  /* 0x0000009b0e005986 */ /* 0x0003e2000c101904 */
[----:B------:R-:W-:-:S02]  /*94040*/  ISETP.LT.AND P4, PT, R131, c[0x0][0x178], !P3 ;  /* 0x00005e0083007a0c */ /* 0x000fc40005f81270 */
[----:B------:R-:W-:Y:S01]  /*94050*/  ISETP.LT.AND P5, PT, R147, c[0x0][0x178], !P3 ;  /* 0x00005e0093007a0c */ /* 0x000fe20005fa1270 */
[----:B------:R1:W-:Y:S01]  /*94060*/  @P6 STG.E [R12.64], R171 ;  /* 0x000000ab0c006986 */ /* 0x0003e2000c101904 */
[----:B------:R-:W-:Y:S02]  /*94070*/  ISETP.LT.AND P3, PT, R179, c[0x0][0x178], !P3 ;  /* 0x00005e00b3007a0c */ /* 0x000fe40005f61270 */
[----:B------:R-:W-:Y:S01]  /*94080*/  ISETP.LT.AND P6, PT, R194, c[0x0][0x178], !P0 ;  /* 0x00005e00c2007a0c */ /* 0x000fe200047c1270 */
[C---:B------:R-:W-:Y:S01]  /*94090*/  IMAD.WIDE R16, R25.reuse, 0x4, R222 ;  /* 0x0000000419107825 */ /* 0x040fe200078e02de */
[----:B------:R-:W-:-:S03]  /*940a0*/  IADD3 R29, R25, c[0x0][0x198], RZ ;  /* 0x00006600191d7a10 */ /* 0x000fc60007ffe0ff */
[C---:B---3--:R-:W-:Y:S01]  /*940b0*/  IMAD.WIDE R2, R25.reuse, 0x4, R10 ;  /* 0x0000000419027825 */ /* 0x048fe200078e020a */
[----:B------:R3:W-:Y:S03]  /*940c0*/  @P2 STG.E [R16.64], R187 ;  /* 0x000000bb10002986 */ /* 0x0007e6000c101904 */
[----:B------:R-:W-:Y:S01]  /*940d0*/  IMAD.WIDE R18, R25, 0x4, R8 ;  /* 0x0000000419127825 */ /* 0x000fe200078e0208 */
[----:B------:R-:W-:Y:S01]  /*940e0*/  ISETP.LT.AND P2, PT, R219, c[0x0][0x178], !P0 ;  /* 0x00005e00db007a0c */ /* 0x000fe20004741270 */
[----:B------:R3:W-:Y:S02]  /*940f0*/  @P4 STG.E [R2.64], R203 ;  /* 0x000000cb02004986 */ /* 0x0007e4000c101904 */
[----:B-1----:R-:W-:Y:S01]  /*94100*/  IMAD.WIDE R14, R25, 0x4, R6 ;  /* 0x00000004190e7825 */ /* 0x002fe200078e0206 */
[----:B------:R-:W-:-:S03]  /*94110*/  ISETP.LT.AND P4, PT, R115, c[0x0][0x178], !P0 ;  /* 0x00005e0073007a0c */ /* 0x000fc60004781270 */
[----:B------:R-:W-:Y:S01]  /*94120*/  IMAD.WIDE R12, R29, 0x4, R220 ;  /* 0x000000041d0c7825 */ /* 0x000fe200078e02dc */
[----:B------:R1:W-:Y:S01]  /*94130*/  @P5 STG.E [R18.64], R211 ;  /* 0x000000d312005986 */ /* 0x0003e2000c101904 */
[----:B------:R-:W-:-:S03]  /*94140*/  ISETP.LT.AND P5, PT, R195, c[0x0][0x178], !P0 ;  /* 0x00005e00c3007a0c */ /* 0x000fc600047a1270 */
[----:B------:R-:W-:Y:S01]  /*94150*/  @P3 STG.E [R14.64], R23 ;  /* 0x000000170e003986 */ /* 0x000fe2000c101904 */
[----:B------:R-:W-:-:S03]  /*94160*/  ISETP.LT.AND P3, PT, R163, c[0x0][0x178], !P0 ;  /* 0x00005e00a3007a0c */ /* 0x000fc60004761270 */
[----:B------:R1:W-:Y:S01]  /*94170*/  @P6 STG.E [R12.64], R118 ;  /* 0x000000760c006986 */ /* 0x0003e2000c101904 */
[----:B------:R-:W-:Y:S01]  /*94180*/  ISETP.LT.AND P6, PT, R131, c[0x0][0x178], !P0 ;  /* 0x00005e0083007a0c */ /* 0x000fe200047c1270 */
[----:B------:R-:W-:-:S04]  /*94190*/  IMAD.WIDE R20, R29, 0x4, R226 ;  /* 0x000000041d147825 */ /* 0x000fc800078e02e2 */
[C---:B---3--:R-:W-:Y:S01]  /*941a0*/  IMAD.WIDE R16, R29.reuse, 0x4, R4 ;  /* 0x000000041d107825 */ /* 0x048fe200078e0204 */
[----:B------:R-:W-:Y:S03]  /*941b0*/  @P2 STG.E [R20.64], R134 ;  /* 0x0000008614002986 */ /* 0x000fe6000c101904 */
        /* <DEDUP_REMOVED lines=28> */
[----:B------:R-:W-:Y:S01]  /*94380*/  IMAD.WIDE R12, R23, 0x4, R224 ;  /* 0x00000004170c7825 */ /* 0x000fe200078e02e0 */
[----:B--2---:R-:W-:-:S03]  /*94390*/  ISETP.GE.AND P2, PT, R24, c[0x0][0x17c], PT ;  /* 0x00005f0018007a0c */ /* 0x004fc60003f46270 */
[C---:B---3--:R-:W-:Y:S01]  /*943a0*/  IMAD.WIDE R14, R23.reuse, 0x4, R222 ;  /* 0x00000004170e7825 */ /* 0x048fe200078e02de */
[----:B------:R2:W-:Y:S03]  /*943b0*/  @P4 STG.E [R12.64], R167 ;  /* 0x000000a70c004986 */ /* 0x0005e6000c101904 */
[----:B-1----:R-:W-:Y:S01]  /*943c0*/  IMAD.WIDE R2, R23, 0x4, R10 ;  /* 0x0000000417027825 */ /* 0x002fe200078e020a */
[----:B------:R-:W-:-:S03]  /*943d0*/  ISETP.LT.AND P4, PT, R194, c[0x0][0x178], !P2 ;  /* 0x00005e00c2007a0c */ /* 0x000fc60005781270 */
[C---:B------:R-:W-:Y:S01]  /*943e0*/  IMAD.WIDE R16, R23.reuse, 0x4, R8 ;  /* 0x0000000417107825 */ /* 0x040fe200078e0208 */
[----:B------:R1:W-:Y:S03]  /*943f0*/  @P5 STG.E [R14.64], R183 ;  /* 0x000000b70e005986 */ /* 0x0003e6000c101904 */
[----:B------:R-:W-:Y:S01]  /*94400*/  IMAD.WIDE R18, R23, 0x4, R6 ;  /* 0x0000000417127825 */ /* 0x000fe200078e0206 */
[----:B------:R-:W-:Y:S01]  /*94410*/  ISETP.LT.AND P5, PT, R219, c[0x0][0x178], !P2 ;  /* 0x00005e00db007a0c */ /* 0x000fe200057a1270 */
[----:B------:R3:W-:Y:S01]  /*94420*/  @P3 STG.E [R2.64], R199 ;  /* 0x000000c702003986 */ /* 0x0007e2000c101904 */
[----:B------:R-:W-:Y:S02]  /*94430*/  ISETP.LT.AND P3, PT, R115, c[0x0][0x178], !P2 ;  /* 0x00005e0073007a0c */ /* 0x000fe40005761270 */
[----:B------:R-:W-:Y:S01]  /*94440*/  IADD3 R25, R23, c[0x0][0x198], RZ ;  /* 0x0000660017197a10 */ /* 0x000fe20007ffe0ff */
[----:B------:R1:W-:Y:S01]  /*94450*/  @P6 STG.E [R16.64], R215 ;  /* 0x000000d710006986 */ /* 0x0003e2000c101904 */
[----:B------:R-:W-:-:S03]  /*94460*/  ISETP.LT.AND P6, PT, R195, c[0x0][0x178], !P2 ;  /* 0x00005e00c3007a0c */ /* 0x000fc600057c1270 */
[----:B------:R-:W-:Y:S01]  /*94470*/  @P1 STG.E [R18.64], R27 ;  /* 0x0000001b12001986 */ /* 0x000fe2000c101904 */
[----:B------:R-:W-:Y:S01]  /*94480*/  ISETP.LT.AND P1, PT, R163, c[0x0][0x178], !P2 ;  /* 0x00005e00a3007a0c */ /* 0x000fe20005721270 */
[----:B--2---:R-:W-:-:S04]  /*94490*/  IMAD.WIDE R12, R25, 0x4, R220 ;  /* 0x00000004190c7825 */ /* 0x004fc800078e02dc */
[C---:B------:R-:W-:Y:S01]  /*944a0*/  IMAD.WIDE R20, R25.reuse, 0x4, R226 ;  /* 0x0000000419147825 */ /* 0x040fe200078e02e2 */
[----:B------:R-:W-:Y:S03]  /*944b0*/  @P4 STG.E [R12.64], R114 ;  /* 0x000000720c004986 */ /* 0x000fe6000c101904 */
[C---:B-1----:R-:W-:Y:S01]  /*944c0*/  IMAD.WIDE R14, R25.reuse, 0x4, R4 ;  /* 0x00000004190e7825 */ /* 0x042fe200078e0204 */
[----:B------:R1:W-:Y:S03]  /*944d0*/  @P5 STG.E [R20.64], R130 ;  /* 0x0000008214005986 */ /* 0x0003e6000c101904 */
[C---:B---3--:R-:W-:Y:S01]  /*944e0*/  IMAD.WIDE R2, R25.reuse, 0x4, R224 ;  /* 0x0000000419027825 */ /* 0x048fe200078e02e0 */
[----:B------:R2:W-:Y:S03]  /*944f0*/  @P3 STG.E [R14.64], R146 ;  /* 0x000000920e003986 */ /* 0x0005e6000c101904 */
[----:B------:R-:W-:Y:S01]  /*94500*/  IMAD.WIDE R16, R25, 0x4, R222 ;  /* 0x0000000419107825 */ /* 0x000fe200078e02de */
[----:B------:R3:W-:Y:S04]  /*94510*/  @P6 STG.E [R2.64], R162 ;  /* 0x000000a202006986 */ /* 0x0007e8000c101904 */
[----:B------:R3:W-:Y:S01]  /*94520*/  @P1 STG.E [R16.64], R178 ;  /* 0x000000b210001986 */ /* 0x0007e2000c101904 */
[----:B----4-:R-:W-:-:S04]  /*94530*/  ISETP.GE.AND P0, PT, R0, c[0x0][0x17c], PT ;  /* 0x00005f0000007a0c */ /* 0x010fc80003f06270 */
[----:B------:R-:W-:Y:S02]  /*94540*/  ISETP.LT.AND P4, PT, R194, c[0x0][0x178], !P0 ;  /* 0x00005e00c2007a0c */ /* 0x000fe40004781270 */
[----:B------:R-:W4:Y:S01]  /*94550*/  LDL.LU R194, [R1+0x2fdc] ;  /* 0x002fdc0001c27983 */ /* 0x000f220000300800 */
[----:B------:R-:W-:Y:S02]  /*94560*/  ISETP.LT.AND P6, PT, R219, c[0x0][0x178], !P0 ;  /* 0x00005e00db007a0c */ /* 0x000fe400047c1270 */
[----:B------:R-:W-:Y:S01]  /*94570*/  ISETP.LT.AND P1, PT, R115, c[0x0][0x178], !P0 ;  /* 0x00005e0073007a0c */ /* 0x000fe20004721270 */
[----:B------:R-:W3:Y:S04]  /*94580*/  LDL.LU R219, [R1+0x2fd8] ;  /* 0x002fd80001db7983 */ /* 0x000ee80000300800 */
[----:B------:R-:W3:Y:S01]  /*94590*/  LDL.LU R115, [R1+0x2fd4] ;  /* 0x002fd40001737983 */ /* 0x000ee20000300800 */
[----:B------:R-:W-:-:S02]  /*945a0*/  ISETP.LT.AND P5, PT, R131, c[0x0][0x178], !P2 ;  /* 0x00005e0083007a0c */ /* 0x000fc400057a1270 */
[----:B------:R-:W-:Y:S02]  /*945b0*/  ISETP.LT.AND P3, PT, R147, c[0x0][0x178], !P2 ;  /* 0x00005e0093007a0c */ /* 0x000fe40005761270 */
[----:B------:R-:W-:Y:S02]  /*945c0*/  ISETP.LT.AND P2, PT, R179, c[0x0][0x178], !P2 ;  /* 0x00005e00b3007a0c */ /* 0x000fe40005741270 */
[C---:B-1----:R-:W-:Y:S01]  /*945d0*/  IADD3 R21, R25.reuse, c[0x0][0x198], RZ ;  /* 0x0000660019157a10 */ /* 0x042fe20007ffe0ff */
[----:B------:R-:W-:-:S04]  /*945e0*/  IMAD.WIDE R12, R25, 0x4, R10 ;  /* 0x00000004190c7825 */ /* 0x000fc800078e020a */
[----:B------:R-:W-:-:S04]  /*945f0*/  IMAD.WIDE R18, R25, 0x4, R8 ;  /* 0x0000000419127825 */ /* 0x000fc800078e0208 */
[----:B--2---:R-:W-:-:S04]  /*94600*/  IMAD.WIDE R14, R25, 0x4, R6 ;  /* 0x00000004190e7825 */ /* 0x004fc800078e0206 */
[----:B------:R-:W-:Y:S01]  /*94610*/  IMAD.WIDE R220, R21, 0x4, R220 ;  /* 0x0000000415dc7825 */ /* 0x000fe200078e02dc */
[----:B----4-:R1:W-:Y:S01]  /*94620*/  @P5 STG.E [R12.64], R194 ;  /* 0x000000c20c005986 */ /* 0x0103e2000c101904 */
[----:B------:R-:W-:-:S03]  /*94630*/  ISETP.LT.AND P5, PT, R195, c[0x0][0x178], !P0 ;  /* 0x00005e00c3007a0c */ /* 0x000fc600047a1270 */
[----:B------:R1:W-:Y:S01]  /*94640*/  @P3 STG.E [R18.64], R218 ;  /* 0x000000da12003986 */ /* 0x0003e2000c101904 */
[----:B------:R-:W-:-:S03]  /*94650*/  ISETP.LT.AND P3, PT, R163, c[0x0][0x178], !P0 ;  /* 0x00005e00a3007a0c */ /* 0x000fc60004761270 */
[----:B------:R-:W2:Y:S04]  /*94660*/  LDL.LU R195, [R1+0x2fd0] ;  /* 0x002fd00001c37983 */ /* 0x000ea80000300800 */
[----:B------:R1:W-:Y:S01]  /*94670*/  @P2 STG.E [R14.64], R30 ;  /* 0x0000001e0e002986 */ /* 0x0003e2000c101904 */
[----:B------:R-:W-:-:S03]  /*94680*/  ISETP.LT.AND P2, PT, R131, c[0x0][0x178], !P0 ;  /* 0x00005e0083007a0c */ /* 0x000fc60004741270 */
[----:B------:R-:W4:Y:S04]  /*94690*/  LDL.LU R163, [R1+0x2fcc] ;  /* 0x002fcc0001a37983 */ /* 0x000f280000300800 */
[----:B---3--:R1:W-:Y:S01]  /*946a0*/  @P4 STG.E [R220.64], R115 ;  /* 0x00000073dc004986 */ /* 0x0083e2000c101904 */
[----:B------:R-:W-:-:S03]  /*946b0*/  ISETP.LT.AND P4, PT, R147, c[0x0][0x178], !P0 ;  /* 0x00005e0093007a0c */ /* 0x000fc60004781270 */
[----:B------:R-:W3:Y:S01]  /*946c0*/  LDL.LU R131, [R1+0x2fc8] ;  /* 0x002fc80001837983 */ /* 0x000ee20000300800 */
[----:B------:R-:W-:-:S03]  /*946d0*/  ISETP.LT.AND P0, PT, R179, c[0x0][0x178], !P0 ;  /* 0x00005e00b3007a0c */ /* 0x000fc60004701270 */
[----:B------:R-:W2:Y:S04]  /*946e0*/  LDL.LU R147, [R1+0x2fc4] ;  /* 0x002fc40001937983 */ /* 0x000ea80000300800 */
[----:B------:R-:W4:Y:S01]  /*946f0*/  LDL.LU R179, [R1+0x2fc0] ;  /* 0x002fc00001b37983 */ /* 0x000f220000300800 */
[----:B------:R-:W-:-:S04]  /*94700*/  IMAD.WIDE R226, R21, 0x4, R226 ;  /* 0x0000000415e27825 */ /* 0x000fc800078e02e2 */
[----:B------:R-:W-:-:S04]  /*94710*/  IMAD.WIDE R4, R21, 0x4, R4 ;  /* 0x0000000415047825 */ /* 0x000fc800078e0204 */
[----:B------:R-:W-:-:S04]  /*94720*/  IMAD.WIDE R224, R21, 0x4, R224 ;  /* 0x0000000415e07825 */ /* 0x000fc800078e02e0 */
[----:B------:R-:W-:-:S04]  /*94730*/  IMAD.WIDE R222, R21, 0x4, R222 ;  /* 0x0000000415de7825 */ /* 0x000fc800078e02de */
[----:B------:R-:W-:-:S04]  /*94740*/  IMAD.WIDE R10, R21, 0x4, R10 ;  /* 0x00000004150a7825 */ /* 0x000fc800078e020a */
[----:B------:R-:W-:-:S04]  /*94750*/  IMAD.WIDE R8, R21, 0x4, R8 ;  /* 0x0000000415087825 */ /* 0x000fc800078e0208 */
[----:B------:R-:W-:Y:S01]  /*94760*/  IMAD.WIDE R6, R21, 0x4, R6 ;  /* 0x0000000415067825 */ /* 0x000fe200078e0206 */
[----:B---3--:R1:W-:Y:S04]  /*94770*/  @P6 STG.E [R226.64], R131 ;  /* 0x00000083e2006986 */ /* 0x0083e8000c101904 */
[----:B--2---:R1:W-:Y:S04]  /*94780*/  @P1 STG.E [R4.64], R147 ;  /* 0x0000009304001986 */ /* 0x0043e8000c101904 */
[----:B----4-:R1:W-:Y:S04]  /*94790*/  @P5 STG.E [R224.64], R163 ;  /* 0x000000a3e0005986 */ /* 0x0103e8000c101904 */
[----:B------:R1:W-:Y:S04]  /*947a0*/  @P3 STG.E [R222.64], R179 ;  /* 0x000000b3de003986 */ /* 0x0003e8000c101904 */
[----:B------:R1:W-:Y:S04]  /*947b0*/  @P2 STG.E [R10.64], R195 ;  /* 0x000000c30a002986 */ /* 0x0003e8000c101904 */
[----:B------:R1:W-:Y:S02]  /*947c0*/  @P4 STG.E [R8.64], R219 ;  /* 0x000000db08004986 */ /* 0x0003e4000c101904 */
[----:B------:R-:W-:Y:S05]  /*947d0*/  @!P0 EXIT ;  /* 0x000000000000894d */ /* 0x000fea0003800000 */
[----:B------:R-:W-:Y:S01]  /*947e0*/  STG.E [R6.64], R31 ;  /* 0x0000001f06007986 */ /* 0x000fe2000c101904 */
[----:B------:R-:W-:Y:S05]  /*947f0*/  EXIT ;  /* 0x000000000000794d */ /* 0x000fea0003800000 */
.L_x_2:
[----:B------:R-:W-:-:S00]  /*94800*/  BRA `(.L_x_2) ;  /* 0xfffffff000007947 */ /* 0x000fc0000383ffff */
[----:B------:R-:W-:-:S00]  /*94810*/  NOP ;  /* 0x0000000000007918 */ /* 0x000fc00000000000 */
        /* <DEDUP_REMOVED lines=14> */
.L_x_3:


//--------------------- .nv.shared.matmul_kernel  --------------------------
	.section	.nv.shared.matmul_kernel,"aw",@nobits
	.sectionflags	@""
	.align	16
